	.target	sm_100a

	.elftype	@"ET_EXEC"


//--------------------- .note.nv.tkinfo           --------------------------
	.section	.note.nv.tkinfo,"",@"SHT_NOTE"
	.sectionflags	@"SHF_NOTE_NV_TKINFO"
	.tkinfo
        /*0018*/ 	.word	0x00000002
        /*0030*/ 	.string	""
        /*0030*/ 	.string	"ptxas"
        /*0030*/ 	.string	"Cuda compilation tools, release 13.0, V13.0.88"
        /*0030*/ 	.string	"Build cuda_13.0.r13.0/compiler.36424714_0"
        /*0030*/ 	.string	"-arch sm_100a -m 64 "



//--------------------- .note.nv.cuinfo           --------------------------
	.section	.note.nv.cuinfo,"",@"SHT_NOTE"
	.sectionflags	@"SHF_NOTE_NV_CUINFO"
        /*0018*/ 	.short	0x0002
        /*001a*/ 	.short	0x0064
        /*001c*/ 	.short	0x0082
	.zero		2


//--------------------- .nv.info                  --------------------------
	.section	.nv.info,"",@"SHT_CUDA_INFO"
	.align	4


	//----- nvinfo : EIATTR_REGCOUNT
	.align		4
        /*0000*/ 	.byte	0x04, 0x2f
        /*0002*/ 	.short	(.L_12 - .L_11)
	.align		4
.L_11:
        /*0004*/ 	.word	index@(_ZN7cutlass13device_kernelIN5flash11enable_sm90INS1_16FlashAttnFwdSm90INS1_25CollectiveMainloopFwdSm90ILi2EN4cute5tupleIJNS5_1CILi1EEES8_S8_EEENS6_IJNS7_ILi128EEENS7_ILi96EEENS7_ILi64EEEEEELi256ENS_10bfloat16_tEfNS_4arch4Sm90ELb1ELb0ELb1ELb1ELb0ELb1ELb1ELb1ELb0ELb0ELb0ELb0EEENS1_21CollectiveEpilogueFwdINS6_IJSA_NS7_ILi256EEESB_EEES9_SE_SG_Li256ELb1ELb0ELb0ELb0EEENS1_36VarlenDynamicPersistentTileSchedulerILi128ELi96ELi256ELi32ELb0ELb0ELb1ELb1ELb1ELb1EEEEEEEEEvNT_6ParamsE)
        /*0008*/ 	.word	0x00000004


	//----- nvinfo : EIATTR_FRAME_SIZE
	.align		4
.L_12:
        /*000c*/ 	.byte	0x04, 0x11
        /*000e*/ 	.short	(.L_14 - .L_13)
	.align		4
.L_13:
        /*0010*/ 	.word	index@(_ZN7cutlass13device_kernelIN5flash11enable_sm90INS1_16FlashAttnFwdSm90INS1_25CollectiveMainloopFwdSm90ILi2EN4cute5tupleIJNS5_1CILi1EEES8_S8_EEENS6_IJNS7_ILi128EEENS7_ILi96EEENS7_ILi64EEEEEELi256ENS_10bfloat16_tEfNS_4arch4Sm90ELb1ELb0ELb1ELb1ELb0ELb1ELb1ELb1ELb0ELb0ELb0ELb0EEENS1_21CollectiveEpilogueFwdINS6_IJSA_NS7_ILi256EEESB_EEES9_SE_SG_Li256ELb1ELb0ELb0ELb0EEENS1_36VarlenDynamicPersistentTileSchedulerILi128ELi96ELi256ELi32ELb0ELb0ELb1ELb1ELb1ELb1EEEEEEEEEvNT_6ParamsE)
        /*0014*/ 	.word	0x00000000


	//----- nvinfo : EIATTR_REGCOUNT
	.align		4
.L_14:
        /*0018*/ 	.byte	0x04, 0x2f
        /*001a*/ 	.short	(.L_16 - .L_15)
	.align		4
.L_15:
        /*001c*/ 	.word	index@(_ZN7cutlass13device_kernelIN5flash11enable_sm90INS1_16FlashAttnFwdSm90INS1_25CollectiveMainloopFwdSm90ILi2EN4cute5tupleIJNS5_1CILi1EEES8_S8_EEENS6_IJNS7_ILi128EEENS7_ILi96EEENS7_ILi64EEEEEELi256ENS_10bfloat16_tEfNS_4arch4Sm90ELb1ELb0ELb1ELb1ELb0ELb0ELb1ELb1ELb0ELb0ELb0ELb0EEENS1_21CollectiveEpilogueFwdINS6_IJSA_NS7_ILi256EEESB_EEES9_SE_SG_Li256ELb1ELb0ELb0ELb0EEENS1_36VarlenDynamicPersistentTileSchedulerILi128ELi96ELi256ELi32ELb0ELb0ELb1ELb1ELb1ELb1EEEEEEEEEvNT_6ParamsE)
        /*0020*/ 	.word	0x00000004


	//----- nvinfo : EIATTR_FRAME_SIZE
	.align		4
.L_16:
        /*0024*/ 	.byte	0x04, 0x11
        /*0026*/ 	.short	(.L_18 - .L_17)
	.align		4
.L_17:
        /*0028*/ 	.word	index@(_ZN7cutlass13device_kernelIN5flash11enable_sm90INS1_16FlashAttnFwdSm90INS1_25CollectiveMainloopFwdSm90ILi2EN4cute5tupleIJNS5_1CILi1EEES8_S8_EEENS6_IJNS7_ILi128EEENS7_ILi96EEENS7_ILi64EEEEEELi256ENS_10bfloat16_tEfNS_4arch4Sm90ELb1ELb0ELb1ELb1ELb0ELb0ELb1ELb1ELb0ELb0ELb0ELb0EEENS1_21CollectiveEpilogueFwdINS6_IJSA_NS7_ILi256EEESB_EEES9_SE_SG_Li256ELb1ELb0ELb0ELb0EEENS1_36VarlenDynamicPersistentTileSchedulerILi128ELi96ELi256ELi32ELb0ELb0ELb1ELb1ELb1ELb1EEEEEEEEEvNT_6ParamsE)
        /*002c*/ 	.word	0x00000000


	//----- nvinfo : EIATTR_REGCOUNT
	.align		4
.L_18:
        /*0030*/ 	.byte	0x04, 0x2f
        /*0032*/ 	.short	(.L_20 - .L_19)
	.align		4
.L_19:
        /*0034*/ 	.word	index@(_ZN7cutlass13device_kernelIN5flash11enable_sm90INS1_16FlashAttnFwdSm90INS1_25CollectiveMainloopFwdSm90ILi2EN4cute5tupleIJNS5_1CILi1EEES8_S8_EEENS6_IJNS7_ILi128EEENS7_ILi96EEENS7_ILi64EEEEEELi256ENS_10bfloat16_tEfNS_4arch4Sm90ELb1ELb0ELb1ELb1ELb0ELb1ELb0ELb1ELb0ELb0ELb0ELb0EEENS1_21CollectiveEpilogueFwdINS6_IJSA_NS7_ILi256EEESB_EEES9_SE_SG_Li256ELb1ELb0ELb0ELb0EEENS1_36VarlenDynamicPersistentTileSchedulerILi128ELi96ELi256ELi32ELb0ELb0ELb1ELb1ELb1ELb1EEEEEEEEEvNT_6ParamsE)
        /*0038*/ 	.word	0x00000004


	//----- nvinfo : EIATTR_FRAME_SIZE
	.align		4
.L_20:
        /*003c*/ 	.byte	0x04, 0x11
        /*003e*/ 	.short	(.L_22 - .L_21)
	.align		4
.L_21:
        /*0040*/ 	.word	index@(_ZN7cutlass13device_kernelIN5flash11enable_sm90INS1_16FlashAttnFwdSm90INS1_25CollectiveMainloopFwdSm90ILi2EN4cute5tupleIJNS5_1CILi1EEES8_S8_EEENS6_IJNS7_ILi128EEENS7_ILi96EEENS7_ILi64EEEEEELi256ENS_10bfloat16_tEfNS_4arch4Sm90ELb1ELb0ELb1ELb1ELb0ELb1ELb0ELb1ELb0ELb0ELb0ELb0EEENS1_21CollectiveEpilogueFwdINS6_IJSA_NS7_ILi256EEESB_EEES9_SE_SG_Li256ELb1ELb0ELb0ELb0EEENS1_36VarlenDynamicPersistentTileSchedulerILi128ELi96ELi256ELi32ELb0ELb0ELb1ELb1ELb1ELb1EEEEEEEEEvNT_6ParamsE)
        /*0044*/ 	.word	0x00000000


	//----- nvinfo : EIATTR_REGCOUNT
	.align		4
.L_22:
        /*0048*/ 	.byte	0x04, 0x2f
        /*004a*/ 	.short	(.L_24 - .L_23)
	.align		4
.L_23:
        /*004c*/ 	.word	index@(_ZN7cutlass13device_kernelIN5flash11enable_sm90INS1_16FlashAttnFwdSm90INS1_25CollectiveMainloopFwdSm90ILi2EN4cute5tupleIJNS5_1CILi1EEES8_S8_EEENS6_IJNS7_ILi128EEENS7_ILi96EEENS7_ILi64EEEEEELi256ENS_10bfloat16_tEfNS_4arch4Sm90ELb1ELb0ELb1ELb1ELb0ELb0ELb0ELb1ELb0ELb0ELb0ELb0EEENS1_21CollectiveEpilogueFwdINS6_IJSA_NS7_ILi256EEESB_EEES9_SE_SG_Li256ELb1ELb0ELb0ELb0EEENS1_36VarlenDynamicPersistentTileSchedulerILi128ELi96ELi256ELi32ELb0ELb0ELb1ELb1ELb1ELb1EEEEEEEEEvNT_6ParamsE)
        /*0050*/ 	.word	0x00000004


	//----- nvinfo : EIATTR_FRAME_SIZE
	.align		4
.L_24:
        /*0054*/ 	.byte	0x04, 0x11
        /*0056*/ 	.short	(.L_26 - .L_25)
	.align		4
.L_25:
        /*0058*/ 	.word	index@(_ZN7cutlass13device_kernelIN5flash11enable_sm90INS1_16FlashAttnFwdSm90INS1_25CollectiveMainloopFwdSm90ILi2EN4cute5tupleIJNS5_1CILi1EEES8_S8_EEENS6_IJNS7_ILi128EEENS7_ILi96EEENS7_ILi64EEEEEELi256ENS_10bfloat16_tEfNS_4arch4Sm90ELb1ELb0ELb1ELb1ELb0ELb0ELb0ELb1ELb0ELb0ELb0ELb0EEENS1_21CollectiveEpilogueFwdINS6_IJSA_NS7_ILi256EEESB_EEES9_SE_SG_Li256ELb1ELb0ELb0ELb0EEENS1_36VarlenDynamicPersistentTileSchedulerILi128ELi96ELi256ELi32ELb0ELb0ELb1ELb1ELb1ELb1EEEEEEEEEvNT_6ParamsE)
        /*005c*/ 	.word	0x00000000


	//----- nvinfo : EIATTR_REGCOUNT
	.align		4
.L_26:
        /*0060*/ 	.byte	0x04, 0x2f
        /*0062*/ 	.short	(.L_28 - .L_27)
	.align		4
.L_27:
        /*0064*/ 	.word	index@(_ZN7cutlass13device_kernelIN5flash11enable_sm90INS1_16FlashAttnFwdSm90INS1_25CollectiveMainloopFwdSm90ILi2EN4cute5tupleIJNS5_1CILi1EEES8_S8_EEENS6_IJNS7_ILi128EEENS7_ILi96EEENS7_ILi64EEEEEELi256ENS_10bfloat16_tEfNS_4arch4Sm90ELb1ELb0ELb1ELb0ELb0ELb0ELb1ELb1ELb0ELb0ELb0ELb0EEENS1_21CollectiveEpilogueFwdINS6_IJSA_NS7_ILi256EEESB_EEES9_SE_SG_Li256ELb0ELb0ELb0ELb0EEENS1_30DynamicPersistentTileSchedulerILi256ELi32ELb0ELb0ELb1EEEEEEEEEvNT_6ParamsE)
        /*0068*/ 	.word	0x00000004


	//----- nvinfo : EIATTR_FRAME_SIZE
	.align		4
.L_28:
        /*006c*/ 	.byte	0x04, 0x11
        /*006e*/ 	.short	(.L_30 - .L_29)
	.align		4
.L_29:
        /*0070*/ 	.word	index@(_ZN7cutlass13device_kernelIN5flash11enable_sm90INS1_16FlashAttnFwdSm90INS1_25CollectiveMainloopFwdSm90ILi2EN4cute5tupleIJNS5_1CILi1EEES8_S8_EEENS6_IJNS7_ILi128EEENS7_ILi96EEENS7_ILi64EEEEEELi256ENS_10bfloat16_tEfNS_4arch4Sm90ELb1ELb0ELb1ELb0ELb0ELb0ELb1ELb1ELb0ELb0ELb0ELb0EEENS1_21CollectiveEpilogueFwdINS6_IJSA_NS7_ILi256EEESB_EEES9_SE_SG_Li256ELb0ELb0ELb0ELb0EEENS1_30DynamicPersistentTileSchedulerILi256ELi32ELb0ELb0ELb1EEEEEEEEEvNT_6ParamsE)
        /*0074*/ 	.word	0x00000000


	//----- nvinfo : EIATTR_REGCOUNT
	.align		4
.L_30:
        /*0078*/ 	.byte	0x04, 0x2f
        /*007a*/ 	.short	(.L_32 - .L_31)
	.align		4
.L_31:
        /*007c*/ 	.word	index@(_ZN7cutlass13device_kernelIN5flash11enable_sm90INS1_16FlashAttnFwdSm90INS1_25CollectiveMainloopFwdSm90ILi2EN4cute5tupleIJNS5_1CILi1EEES8_S8_EEENS6_IJNS7_ILi128EEENS7_ILi96EEENS7_ILi64EEEEEELi256ENS_10bfloat16_tEfNS_4arch4Sm90ELb1ELb0ELb1ELb0ELb0ELb0ELb0ELb1ELb0ELb0ELb0ELb0EEENS1_21CollectiveEpilogueFwdINS6_IJSA_NS7_ILi256EEESB_EEES9_SE_SG_Li256ELb0ELb0ELb0ELb0EEENS1_30DynamicPersistentTileSchedulerILi256ELi32ELb0ELb0ELb1EEEEEEEEEvNT_6ParamsE)
        /*0080*/ 	.word	0x00000004


	//----- nvinfo : EIATTR_FRAME_SIZE
	.align		4
.L_32:
        /*0084*/ 	.byte	0x04, 0x11
        /*0086*/ 	.short	(.L_34 - .L_33)
	.align		4
.L_33:
        /*0088*/ 	.word	index@(_ZN7cutlass13device_kernelIN5flash11enable_sm90INS1_16FlashAttnFwdSm90INS1_25CollectiveMainloopFwdSm90ILi2EN4cute5tupleIJNS5_1CILi1EEES8_S8_EEENS6_IJNS7_ILi128EEENS7_ILi96EEENS7_ILi64EEEEEELi256ENS_10bfloat16_tEfNS_4arch4Sm90ELb1ELb0ELb1ELb0ELb0ELb0ELb0ELb1ELb0ELb0ELb0ELb0EEENS1_21CollectiveEpilogueFwdINS6_IJSA_NS7_ILi256EEESB_EEES9_SE_SG_Li256ELb0ELb0ELb0ELb0EEENS1_30DynamicPersistentTileSchedulerILi256ELi32ELb0ELb0ELb1EEEEEEEEEvNT_6ParamsE)
        /*008c*/ 	.word	0x00000000


	//----- nvinfo : EIATTR_REGCOUNT
	.align		4
.L_34:
        /*0090*/ 	.byte	0x04, 0x2f
        /*0092*/ 	.short	(.L_36 - .L_35)
	.align		4
.L_35:
        /*0094*/ 	.word	index@(_ZN7cutlass13device_kernelIN5flash11enable_sm90INS1_16FlashAttnFwdSm90INS1_25CollectiveMainloopFwdSm90ILi2EN4cute5tupleIJNS5_1CILi1EEES8_S8_EEENS6_IJNS7_ILi128EEENS7_ILi96EEENS7_ILi64EEEEEELi256ENS_10bfloat16_tEfNS_4arch4Sm90ELb0ELb1ELb1ELb1ELb0ELb1ELb1ELb1ELb0ELb0ELb0ELb0EEENS1_21CollectiveEpilogueFwdINS6_IJSA_NS7_ILi256EEESB_EEES9_SE_SG_Li256ELb1ELb0ELb0ELb0EEENS1_36VarlenDynamicPersistentTileSchedulerILi128ELi96ELi256ELi32ELb0ELb0ELb1ELb1ELb0ELb1EEEEEEEEEvNT_6ParamsE)
        /*0098*/ 	.word	0x00000004


	//----- nvinfo : EIATTR_FRAME_SIZE
	.align		4
.L_36:
        /*009c*/ 	.byte	0x04, 0x11
        /*009e*/ 	.short	(.L_38 - .L_37)
	.align		4
.L_37:
        /*00a0*/ 	.word	index@(_ZN7cutlass13device_kernelIN5flash11enable_sm90INS1_16FlashAttnFwdSm90INS1_25CollectiveMainloopFwdSm90ILi2EN4cute5tupleIJNS5_1CILi1EEES8_S8_EEENS6_IJNS7_ILi128EEENS7_ILi96EEENS7_ILi64EEEEEELi256ENS_10bfloat16_tEfNS_4arch4Sm90ELb0ELb1ELb1ELb1ELb0ELb1ELb1ELb1ELb0ELb0ELb0ELb0EEENS1_21CollectiveEpilogueFwdINS6_IJSA_NS7_ILi256EEESB_EEES9_SE_SG_Li256ELb1ELb0ELb0ELb0EEENS1_36VarlenDynamicPersistentTileSchedulerILi128ELi96ELi256ELi32ELb0ELb0ELb1ELb1ELb0ELb1EEEEEEEEEvNT_6ParamsE)
        /*00a4*/ 	.word	0x00000000


	//----- nvinfo : EIATTR_REGCOUNT
	.align		4
.L_38:
        /*00a8*/ 	.byte	0x04, 0x2f
        /*00aa*/ 	.short	(.L_40 - .L_39)
	.align		4
.L_39:
        /*00ac*/ 	.word	index@(_ZN7cutlass13device_kernelIN5flash11enable_sm90INS1_16FlashAttnFwdSm90INS1_25CollectiveMainloopFwdSm90ILi2EN4cute5tupleIJNS5_1CILi1EEES8_S8_EEENS6_IJNS7_ILi128EEENS7_ILi96EEENS7_ILi64EEEEEELi256ENS_10bfloat16_tEfNS_4arch4Sm90ELb0ELb1ELb1ELb1ELb0ELb0ELb1ELb1ELb0ELb0ELb0ELb0EEENS1_21CollectiveEpilogueFwdINS6_IJSA_NS7_ILi256EEESB_EEES9_SE_SG_Li256ELb1ELb0ELb0ELb0EEENS1_36VarlenDynamicPersistentTileSchedulerILi128ELi96ELi256ELi32ELb0ELb0ELb1ELb1ELb0ELb1EEEEEEEEEvNT_6ParamsE)
        /*00b0*/ 	.word	0x00000004


	//----- nvinfo : EIATTR_FRAME_SIZE
	.align		4
.L_40:
        /*00b4*/ 	.byte	0x04, 0x11
        /*00b6*/ 	.short	(.L_42 - .L_41)
	.align		4
.L_41:
        /*00b8*/ 	.word	index@(_ZN7cutlass13device_kernelIN5flash11enable_sm90INS1_16FlashAttnFwdSm90INS1_25CollectiveMainloopFwdSm90ILi2EN4cute5tupleIJNS5_1CILi1EEES8_S8_EEENS6_IJNS7_ILi128EEENS7_ILi96EEENS7_ILi64EEEEEELi256ENS_10bfloat16_tEfNS_4arch4Sm90ELb0ELb1ELb1ELb1ELb0ELb0ELb1ELb1ELb0ELb0ELb0ELb0EEENS1_21CollectiveEpilogueFwdINS6_IJSA_NS7_ILi256EEESB_EEES9_SE_SG_Li256ELb1ELb0ELb0ELb0EEENS1_36VarlenDynamicPersistentTileSchedulerILi128ELi96ELi256ELi32ELb0ELb0ELb1ELb1ELb0ELb1EEEEEEEEEvNT_6ParamsE)
        /*00bc*/ 	.word	0x00000000


	//----- nvinfo : EIATTR_REGCOUNT
	.align		4
.L_42:
        /*00c0*/ 	.byte	0x04, 0x2f
        /*00c2*/ 	.short	(.L_44 - .L_43)
	.align		4
.L_43:
        /*00c4*/ 	.word	index@(_ZN7cutlass13device_kernelIN5flash11enable_sm90INS1_16FlashAttnFwdSm90INS1_25CollectiveMainloopFwdSm90ILi2EN4cute5tupleIJNS5_1CILi1EEES8_S8_EEENS6_IJNS7_ILi128EEENS7_ILi96EEENS7_ILi64EEEEEELi256ENS_10bfloat16_tEfNS_4arch4Sm90ELb0ELb1ELb1ELb1ELb0ELb1ELb0ELb1ELb0ELb0ELb0ELb0EEENS1_21CollectiveEpilogueFwdINS6_IJSA_NS7_ILi256EEESB_EEES9_SE_SG_Li256ELb1ELb0ELb0ELb0EEENS1_36VarlenDynamicPersistentTileSchedulerILi128ELi96ELi256ELi32ELb0ELb0ELb1ELb1ELb0ELb1EEEEEEEEEvNT_6ParamsE)
        /*00c8*/ 	.word	0x00000004


	//----- nvinfo : EIATTR_FRAME_SIZE
	.align		4
.L_44:
        /*00cc*/ 	.byte	0x04, 0x11
        /*00ce*/ 	.short	(.L_46 - .L_45)
	.align		4
.L_45:
        /*00d0*/ 	.word	index@(_ZN7cutlass13device_kernelIN5flash11enable_sm90INS1_16FlashAttnFwdSm90INS1_25CollectiveMainloopFwdSm90ILi2EN4cute5tupleIJNS5_1CILi1EEES8_S8_EEENS6_IJNS7_ILi128EEENS7_ILi96EEENS7_ILi64EEEEEELi256ENS_10bfloat16_tEfNS_4arch4Sm90ELb0ELb1ELb1ELb1ELb0ELb1ELb0ELb1ELb0ELb0ELb0ELb0EEENS1_21CollectiveEpilogueFwdINS6_IJSA_NS7_ILi256EEESB_EEES9_SE_SG_Li256ELb1ELb0ELb0ELb0EEENS1_36VarlenDynamicPersistentTileSchedulerILi128ELi96ELi256ELi32ELb0ELb0ELb1ELb1ELb0ELb1EEEEEEEEEvNT_6ParamsE)
        /*00d4*/ 	.word	0x00000000


	//----- nvinfo : EIATTR_REGCOUNT
	.align		4
.L_46:
        /*00d8*/ 	.byte	0x04, 0x2f
        /*00da*/ 	.short	(.L_48 - .L_47)
	.align		4
.L_47:
        /*00dc*/ 	.word	index@(_ZN7cutlass13device_kernelIN5flash11enable_sm90INS1_16FlashAttnFwdSm90INS1_25CollectiveMainloopFwdSm90ILi2EN4cute5tupleIJNS5_1CILi1EEES8_S8_EEENS6_IJNS7_ILi128EEENS7_ILi96EEENS7_ILi64EEEEEELi256ENS_10bfloat16_tEfNS_4arch4Sm90ELb0ELb1ELb1ELb1ELb0ELb0ELb0ELb1ELb0ELb0ELb0ELb0EEENS1_21CollectiveEpilogueFwdINS6_IJSA_NS7_ILi256EEESB_EEES9_SE_SG_Li256ELb1ELb0ELb0ELb0EEENS1_36VarlenDynamicPersistentTileSchedulerILi128ELi96ELi256ELi32ELb0ELb0ELb1ELb1ELb0ELb1EEEEEEEEEvNT_6ParamsE)
        /*00e0*/ 	.word	0x00000004


	//----- nvinfo : EIATTR_FRAME_SIZE
	.align		4
.L_48:
        /*00e4*/ 	.byte	0x04, 0x11
        /*00e6*/ 	.short	(.L_50 - .L_49)
	.align		4
.L_49:
        /*00e8*/ 	.word	index@(_ZN7cutlass13device_kernelIN5flash11enable_sm90INS1_16FlashAttnFwdSm90INS1_25CollectiveMainloopFwdSm90ILi2EN4cute5tupleIJNS5_1CILi1EEES8_S8_EEENS6_IJNS7_ILi128EEENS7_ILi96EEENS7_ILi64EEEEEELi256ENS_10bfloat16_tEfNS_4arch4Sm90ELb0ELb1ELb1ELb1ELb0ELb0ELb0ELb1ELb0ELb0ELb0ELb0EEENS1_21CollectiveEpilogueFwdINS6_IJSA_NS7_ILi256EEESB_EEES9_SE_SG_Li256ELb1ELb0ELb0ELb0EEENS1_36VarlenDynamicPersistentTileSchedulerILi128ELi96ELi256ELi32ELb0ELb0ELb1ELb1ELb0ELb1EEEEEEEEEvNT_6ParamsE)
        /*00ec*/ 	.word	0x00000000


	//----- nvinfo : EIATTR_REGCOUNT
	.align		4
.L_50:
        /*00f0*/ 	.byte	0x04, 0x2f
        /*00f2*/ 	.short	(.L_52 - .L_51)
	.align		4
.L_51:
        /*00f4*/ 	.word	index@(_ZN7cutlass13device_kernelIN5flash11enable_sm90INS1_16FlashAttnFwdSm90INS1_25CollectiveMainloopFwdSm90ILi2EN4cute5tupleIJNS5_1CILi1EEES8_S8_EEENS6_IJNS7_ILi128EEENS7_ILi96EEENS7_ILi64EEEEEELi256ENS_10bfloat16_tEfNS_4arch4Sm90ELb0ELb1ELb1ELb0ELb0ELb0ELb1ELb1ELb0ELb0ELb0ELb0EEENS1_21CollectiveEpilogueFwdINS6_IJSA_NS7_ILi256EEESB_EEES9_SE_SG_Li256ELb0ELb0ELb0ELb0EEENS1_30DynamicPersistentTileSchedulerILi256ELi32ELb0ELb0ELb1EEEEEEEEEvNT_6ParamsE)
        /*00f8*/ 	.word	0x00000004


	//----- nvinfo : EIATTR_FRAME_SIZE
	.align		4
.L_52:
        /*00fc*/ 	.byte	0x04, 0x11
        /*00fe*/ 	.short	(.L_54 - .L_53)
	.align		4
.L_53:
        /*0100*/ 	.word	index@(_ZN7cutlass13device_kernelIN5flash11enable_sm90INS1_16FlashAttnFwdSm90INS1_25CollectiveMainloopFwdSm90ILi2EN4cute5tupleIJNS5_1CILi1EEES8_S8_EEENS6_IJNS7_ILi128EEENS7_ILi96EEENS7_ILi64EEEEEELi256ENS_10bfloat16_tEfNS_4arch4Sm90ELb0ELb1ELb1ELb0ELb0ELb0ELb1ELb1ELb0ELb0ELb0ELb0EEENS1_21CollectiveEpilogueFwdINS6_IJSA_NS7_ILi256EEESB_EEES9_SE_SG_Li256ELb0ELb0ELb0ELb0EEENS1_30DynamicPersistentTileSchedulerILi256ELi32ELb0ELb0ELb1EEEEEEEEEvNT_6ParamsE)
        /*0104*/ 	.word	0x00000000


	//----- nvinfo : EIATTR_REGCOUNT
	.align		4
.L_54:
        /*0108*/ 	.byte	0x04, 0x2f
        /*010a*/ 	.short	(.L_56 - .L_55)
	.align		4
.L_55:
        /*010c*/ 	.word	index@(_ZN7cutlass13device_kernelIN5flash11enable_sm90INS1_16FlashAttnFwdSm90INS1_25CollectiveMainloopFwdSm90ILi2EN4cute5tupleIJNS5_1CILi1EEES8_S8_EEENS6_IJNS7_ILi128EEENS7_ILi96EEENS7_ILi64EEEEEELi256ENS_10bfloat16_tEfNS_4arch4Sm90ELb0ELb1ELb1ELb0ELb0ELb0ELb0ELb1ELb0ELb0ELb0ELb0EEENS1_21CollectiveEpilogueFwdINS6_IJSA_NS7_ILi256EEESB_EEES9_SE_SG_Li256ELb0ELb0ELb0ELb0EEENS1_30DynamicPersistentTileSchedulerILi256ELi32ELb0ELb0ELb1EEEEEEEEEvNT_6ParamsE)
        /*0110*/ 	.word	0x00000004


	//----- nvinfo : EIATTR_FRAME_SIZE
	.align		4
.L_56:
        /*0114*/ 	.byte	0x04, 0x11
        /*0116*/ 	.short	(.L_58 - .L_57)
	.align		4
.L_57:
        /*0118*/ 	.word	index@(_ZN7cutlass13device_kernelIN5flash11enable_sm90INS1_16FlashAttnFwdSm90INS1_25CollectiveMainloopFwdSm90ILi2EN4cute5tupleIJNS5_1CILi1EEES8_S8_EEENS6_IJNS7_ILi128EEENS7_ILi96EEENS7_ILi64EEEEEELi256ENS_10bfloat16_tEfNS_4arch4Sm90ELb0ELb1ELb1ELb0ELb0ELb0ELb0ELb1ELb0ELb0ELb0ELb0EEENS1_21CollectiveEpilogueFwdINS6_IJSA_NS7_ILi256EEESB_EEES9_SE_SG_Li256ELb0ELb0ELb0ELb0EEENS1_30DynamicPersistentTileSchedulerILi256ELi32ELb0ELb0ELb1EEEEEEEEEvNT_6ParamsE)
        /*011c*/ 	.word	0x00000000


	//----- nvinfo : EIATTR_REGCOUNT
	.align		4
.L_58:
        /*0120*/ 	.byte	0x04, 0x2f
        /*0122*/ 	.short	(.L_60 - .L_59)
	.align		4
.L_59:
        /*0124*/ 	.word	index@(_ZN7cutlass13device_kernelIN5flash11enable_sm90INS1_16FlashAttnFwdSm90INS1_25CollectiveMainloopFwdSm90ILi2EN4cute5tupleIJNS5_1CILi1EEES8_S8_EEENS6_IJNS7_ILi128EEENS7_ILi96EEENS7_ILi64EEEEEELi256ENS_10bfloat16_tEfNS_4arch4Sm90ELb0ELb0ELb1ELb1ELb0ELb1ELb1ELb1ELb0ELb0ELb0ELb0EEENS1_21CollectiveEpilogueFwdINS6_IJSA_NS7_ILi256EEESB_EEES9_SE_SG_Li256ELb1ELb0ELb0ELb0EEENS1_36VarlenDynamicPersistentTileSchedulerILi128ELi96ELi256ELi32ELb0ELb0ELb1ELb0ELb1ELb1EEEEEEEEEvNT_6ParamsE)
        /*0128*/ 	.word	0x00000004


	//----- nvinfo : EIATTR_FRAME_SIZE
	.align		4
.L_60:
        /*012c*/ 	.byte	0x04, 0x11
        /*012e*/ 	.short	(.L_62 - .L_61)
	.align		4
.L_61:
        /*0130*/ 	.word	index@(_ZN7cutlass13device_kernelIN5flash11enable_sm90INS1_16FlashAttnFwdSm90INS1_25CollectiveMainloopFwdSm90ILi2EN4cute5tupleIJNS5_1CILi1EEES8_S8_EEENS6_IJNS7_ILi128EEENS7_ILi96EEENS7_ILi64EEEEEELi256ENS_10bfloat16_tEfNS_4arch4Sm90ELb0ELb0ELb1ELb1ELb0ELb1ELb1ELb1ELb0ELb0ELb0ELb0EEENS1_21CollectiveEpilogueFwdINS6_IJSA_NS7_ILi256EEESB_EEES9_SE_SG_Li256ELb1ELb0ELb0ELb0EEENS1_36VarlenDynamicPersistentTileSchedulerILi128ELi96ELi256ELi32ELb0ELb0ELb1ELb0ELb1ELb1EEEEEEEEEvNT_6ParamsE)
        /*0134*/ 	.word	0x00000000


	//----- nvinfo : EIATTR_REGCOUNT
	.align		4
.L_62:
        /*0138*/ 	.byte	0x04, 0x2f
        /*013a*/ 	.short	(.L_64 - .L_63)
	.align		4
.L_63:
        /*013c*/ 	.word	index@(_ZN7cutlass13device_kernelIN5flash11enable_sm90INS1_16FlashAttnFwdSm90INS1_25CollectiveMainloopFwdSm90ILi2EN4cute5tupleIJNS5_1CILi1EEES8_S8_EEENS6_IJNS7_ILi128EEENS7_ILi96EEENS7_ILi64EEEEEELi256ENS_10bfloat16_tEfNS_4arch4Sm90ELb0ELb0ELb1ELb1ELb0ELb0ELb1ELb1ELb0ELb0ELb0ELb0EEENS1_21CollectiveEpilogueFwdINS6_IJSA_NS7_ILi256EEESB_EEES9_SE_SG_Li256ELb1ELb0ELb0ELb0EEENS1_36VarlenDynamicPersistentTileSchedulerILi128ELi96ELi256ELi32ELb0ELb0ELb1ELb0ELb1ELb1EEEEEEEEEvNT_6ParamsE)
        /*0140*/ 	.word	0x00000004


	//----- nvinfo : EIATTR_FRAME_SIZE
	.align		4
.L_64:
        /*0144*/ 	.byte	0x04, 0x11
        /*0146*/ 	.short	(.L_66 - .L_65)
	.align		4
.L_65:
        /*0148*/ 	.word	index@(_ZN7cutlass13device_kernelIN5flash11enable_sm90INS1_16FlashAttnFwdSm90INS1_25CollectiveMainloopFwdSm90ILi2EN4cute5tupleIJNS5_1CILi1EEES8_S8_EEENS6_IJNS7_ILi128EEENS7_ILi96EEENS7_ILi64EEEEEELi256ENS_10bfloat16_tEfNS_4arch4Sm90ELb0ELb0ELb1ELb1ELb0ELb0ELb1ELb1ELb0ELb0ELb0ELb0EEENS1_21CollectiveEpilogueFwdINS6_IJSA_NS7_ILi256EEESB_EEES9_SE_SG_Li256ELb1ELb0ELb0ELb0EEENS1_36VarlenDynamicPersistentTileSchedulerILi128ELi96ELi256ELi32ELb0ELb0ELb1ELb0ELb1ELb1EEEEEEEEEvNT_6ParamsE)
        /*014c*/ 	.word	0x00000000


	//----- nvinfo : EIATTR_REGCOUNT
	.align		4
.L_66:
        /*0150*/ 	.byte	0x04, 0x2f
        /*0152*/ 	.short	(.L_68 - .L_67)
	.align		4
.L_67:
        /*0154*/ 	.word	index@(_ZN7cutlass13device_kernelIN5flash11enable_sm90INS1_16FlashAttnFwdSm90INS1_25CollectiveMainloopFwdSm90ILi2EN4cute5tupleIJNS5_1CILi1EEES8_S8_EEENS6_IJNS7_ILi128EEENS7_ILi96EEENS7_ILi64EEEEEELi256ENS_10bfloat16_tEfNS_4arch4Sm90ELb0ELb0ELb1ELb1ELb0ELb1ELb0ELb1ELb0ELb0ELb0ELb0EEENS1_21CollectiveEpilogueFwdINS6_IJSA_NS7_ILi256EEESB_EEES9_SE_SG_Li256ELb1ELb0ELb0ELb0EEENS1_36VarlenDynamicPersistentTileSchedulerILi128ELi96ELi256ELi32ELb0ELb0ELb1ELb0ELb1ELb1EEEEEEEEEvNT_6ParamsE)
        /*0158*/ 	.word	0x00000004


	//----- nvinfo : EIATTR_FRAME_SIZE
	.align		4
.L_68:
        /*015c*/ 	.byte	0x04, 0x11
        /*015e*/ 	.short	(.L_70 - .L_69)
	.align		4
.L_69:
        /*0160*/ 	.word	index@(_ZN7cutlass13device_kernelIN5flash11enable_sm90INS1_16FlashAttnFwdSm90INS1_25CollectiveMainloopFwdSm90ILi2EN4cute5tupleIJNS5_1CILi1EEES8_S8_EEENS6_IJNS7_ILi128EEENS7_ILi96EEENS7_ILi64EEEEEELi256ENS_10bfloat16_tEfNS_4arch4Sm90ELb0ELb0ELb1ELb1ELb0ELb1ELb0ELb1ELb0ELb0ELb0ELb0EEENS1_21CollectiveEpilogueFwdINS6_IJSA_NS7_ILi256EEESB_EEES9_SE_SG_Li256ELb1ELb0ELb0ELb0EEENS1_36VarlenDynamicPersistentTileSchedulerILi128ELi96ELi256ELi32ELb0ELb0ELb1ELb0ELb1ELb1EEEEEEEEEvNT_6ParamsE)
        /*0164*/ 	.word	0x00000000


	//----- nvinfo : EIATTR_REGCOUNT
	.align		4
.L_70:
        /*0168*/ 	.byte	0x04, 0x2f
        /*016a*/ 	.short	(.L_72 - .L_71)
	.align		4
.L_71:
        /*016c*/ 	.word	index@(_ZN7cutlass13device_kernelIN5flash11enable_sm90INS1_16FlashAttnFwdSm90INS1_25CollectiveMainloopFwdSm90ILi2EN4cute5tupleIJNS5_1CILi1EEES8_S8_EEENS6_IJNS7_ILi128EEENS7_ILi96EEENS7_ILi64EEEEEELi256ENS_10bfloat16_tEfNS_4arch4Sm90ELb0ELb0ELb1ELb1ELb0ELb0ELb0ELb1ELb0ELb0ELb0ELb0EEENS1_21CollectiveEpilogueFwdINS6_IJSA_NS7_ILi256EEESB_EEES9_SE_SG_Li256ELb1ELb0ELb0ELb0EEENS1_36VarlenDynamicPersistentTileSchedulerILi128ELi96ELi256ELi32ELb0ELb0ELb1ELb0ELb1ELb1EEEEEEEEEvNT_6ParamsE)
        /*0170*/ 	.word	0x00000004


	//----- nvinfo : EIATTR_FRAME_SIZE
	.align		4
.L_72:
        /*0174*/ 	.byte	0x04, 0x11
        /*0176*/ 	.short	(.L_74 - .L_73)
	.align		4
.L_73:
        /*0178*/ 	.word	index@(_ZN7cutlass13device_kernelIN5flash11enable_sm90INS1_16FlashAttnFwdSm90INS1_25CollectiveMainloopFwdSm90ILi2EN4cute5tupleIJNS5_1CILi1EEES8_S8_EEENS6_IJNS7_ILi128EEENS7_ILi96EEENS7_ILi64EEEEEELi256ENS_10bfloat16_tEfNS_4arch4Sm90ELb0ELb0ELb1ELb1ELb0ELb0ELb0ELb1ELb0ELb0ELb0ELb0EEENS1_21CollectiveEpilogueFwdINS6_IJSA_NS7_ILi256EEESB_EEES9_SE_SG_Li256ELb1ELb0ELb0ELb0EEENS1_36VarlenDynamicPersistentTileSchedulerILi128ELi96ELi256ELi32ELb0ELb0ELb1ELb0ELb1ELb1EEEEEEEEEvNT_6ParamsE)
        /*017c*/ 	.word	0x00000000


	//----- nvinfo : EIATTR_REGCOUNT
	.align		4
.L_74:
        /*0180*/ 	.byte	0x04, 0x2f
        /*0182*/ 	.short	(.L_76 - .L_75)
	.align		4
.L_75:
        /*0184*/ 	.word	index@(_ZN7cutlass13device_kernelIN5flash11enable_sm90INS1_16FlashAttnFwdSm90INS1_25CollectiveMainloopFwdSm90ILi2EN4cute5tupleIJNS5_1CILi1EEES8_S8_EEENS6_IJNS7_ILi128EEENS7_ILi96EEENS7_ILi64EEEEEELi256ENS_10bfloat16_tEfNS_4arch4Sm90ELb0ELb0ELb1ELb0ELb0ELb0ELb1ELb1ELb0ELb0ELb0ELb0EEENS1_21CollectiveEpilogueFwdINS6_IJSA_NS7_ILi256EEESB_EEES9_SE_SG_Li256ELb0ELb0ELb0ELb0EEENS1_29StaticPersistentTileSchedulerILb0EEEEEEEEEvNT_6ParamsE)
        /*0188*/ 	.word	0x00000004


	//----- nvinfo : EIATTR_FRAME_SIZE
	.align		4
.L_76:
        /*018c*/ 	.byte	0x04, 0x11
        /*018e*/ 	.short	(.L_78 - .L_77)
	.align		4
.L_77:
        /*0190*/ 	.word	index@(_ZN7cutlass13device_kernelIN5flash11enable_sm90INS1_16FlashAttnFwdSm90INS1_25CollectiveMainloopFwdSm90ILi2EN4cute5tupleIJNS5_1CILi1EEES8_S8_EEENS6_IJNS7_ILi128EEENS7_ILi96EEENS7_ILi64EEEEEELi256ENS_10bfloat16_tEfNS_4arch4Sm90ELb0ELb0ELb1ELb0ELb0ELb0ELb1ELb1ELb0ELb0ELb0ELb0EEENS1_21CollectiveEpilogueFwdINS6_IJSA_NS7_ILi256EEESB_EEES9_SE_SG_Li256ELb0ELb0ELb0ELb0EEENS1_29StaticPersistentTileSchedulerILb0EEEEEEEEEvNT_6ParamsE)
        /*0194*/ 	.word	0x00000000


	//----- nvinfo : EIATTR_REGCOUNT
	.align		4
.L_78:
        /*0198*/ 	.byte	0x04, 0x2f
        /*019a*/ 	.short	(.L_80 - .L_79)
	.align		4
.L_79:
        /*019c*/ 	.word	index@(_ZN7cutlass13device_kernelIN5flash11enable_sm90INS1_16FlashAttnFwdSm90INS1_25CollectiveMainloopFwdSm90ILi2EN4cute5tupleIJNS5_1CILi1EEES8_S8_EEENS6_IJNS7_ILi128EEENS7_ILi96EEENS7_ILi64EEEEEELi256ENS_10bfloat16_tEfNS_4arch4Sm90ELb0ELb0ELb1ELb0ELb0ELb0ELb0ELb1ELb0ELb0ELb0ELb0EEENS1_21CollectiveEpilogueFwdINS6_IJSA_NS7_ILi256EEESB_EEES9_SE_SG_Li256ELb0ELb0ELb0ELb0EEENS1_29StaticPersistentTileSchedulerILb0EEEEEEEEEvNT_6ParamsE)
        /*01a0*/ 	.word	0x00000004


	//----- nvinfo : EIATTR_FRAME_SIZE
	.align		4
.L_80:
        /*01a4*/ 	.byte	0x04, 0x11
        /*01a6*/ 	.short	(.L_82 - .L_81)
	.align		4
.L_81:
        /*01a8*/ 	.word	index@(_ZN7cutlass13device_kernelIN5flash11enable_sm90INS1_16FlashAttnFwdSm90INS1_25CollectiveMainloopFwdSm90ILi2EN4cute5tupleIJNS5_1CILi1EEES8_S8_EEENS6_IJNS7_ILi128EEENS7_ILi96EEENS7_ILi64EEEEEELi256ENS_10bfloat16_tEfNS_4arch4Sm90ELb0ELb0ELb1ELb0ELb0ELb0ELb0ELb1ELb0ELb0ELb0ELb0EEENS1_21CollectiveEpilogueFwdINS6_IJSA_NS7_ILi256EEESB_EEES9_SE_SG_Li256ELb0ELb0ELb0ELb0EEENS1_29StaticPersistentTileSchedulerILb0EEEEEEEEEvNT_6ParamsE)
        /*01ac*/ 	.word	0x00000000


	//----- nvinfo : EIATTR_REGCOUNT
	.align		4
.L_82:
        /*01b0*/ 	.byte	0x04, 0x2f
        /*01b2*/ 	.short	(.L_84 - .L_83)
	.align		4
.L_83:
        /*01b4*/ 	.word	index@(_ZN7cutlass13device_kernelIN5flash11enable_sm90INS1_16FlashAttnFwdSm90INS1_25CollectiveMainloopFwdSm90ILi2EN4cute5tupleIJNS5_1CILi1EEES8_S8_EEENS6_IJNS7_ILi64EEESA_SA_EEELi512ENS_10bfloat16_tEfNS_4arch4Sm90ELb1ELb0ELb1ELb1ELb0ELb1ELb1ELb0ELb0ELb0ELb0ELb0EEENS1_21CollectiveEpilogueFwdINS6_IJSA_NS7_ILi512EEESA_EEES9_SC_SE_Li256ELb1ELb0ELb0ELb0EEENS1_36VarlenDynamicPersistentTileSchedulerILi64ELi64ELi256ELi32ELb0ELb0ELb1ELb1ELb1ELb1EEEEEEEEEvNT_6ParamsE)
        /*01b8*/ 	.word	0x00000004


	//----- nvinfo : EIATTR_FRAME_SIZE
	.align		4
.L_84:
        /*01bc*/ 	.byte	0x04, 0x11
        /*01be*/ 	.short	(.L_86 - .L_85)
	.align		4
.L_85:
        /*01c0*/ 	.word	index@(_ZN7cutlass13device_kernelIN5flash11enable_sm90INS1_16FlashAttnFwdSm90INS1_25CollectiveMainloopFwdSm90ILi2EN4cute5tupleIJNS5_1CILi1EEES8_S8_EEENS6_IJNS7_ILi64EEESA_SA_EEELi512ENS_10bfloat16_tEfNS_4arch4Sm90ELb1ELb0ELb1ELb1ELb0ELb1ELb1ELb0ELb0ELb0ELb0ELb0EEENS1_21CollectiveEpilogueFwdINS6_IJSA_NS7_ILi512EEESA_EEES9_SC_SE_Li256ELb1ELb0ELb0ELb0EEENS1_36VarlenDynamicPersistentTileSchedulerILi64ELi64ELi256ELi32ELb0ELb0ELb1ELb1ELb1ELb1EEEEEEEEEvNT_6ParamsE)
        /*01c4*/ 	.word	0x00000000


	//----- nvinfo : EIATTR_REGCOUNT
	.align		4
.L_86:
        /*01c8*/ 	.byte	0x04, 0x2f
        /*01ca*/ 	.short	(.L_88 - .L_87)
	.align		4
.L_87:
        /*01cc*/ 	.word	index@(_ZN7cutlass13device_kernelIN5flash11enable_sm90INS1_16FlashAttnFwdSm90INS1_25CollectiveMainloopFwdSm90ILi2EN4cute5tupleIJNS5_1CILi1EEES8_S8_EEENS6_IJNS7_ILi64EEESA_SA_EEELi512ENS_10bfloat16_tEfNS_4arch4Sm90ELb1ELb0ELb1ELb1ELb0ELb0ELb1ELb0ELb0ELb0ELb0ELb0EEENS1_21CollectiveEpilogueFwdINS6_IJSA_NS7_ILi512EEESA_EEES9_SC_SE_Li256ELb1ELb0ELb0ELb0EEENS1_36VarlenDynamicPersistentTileSchedulerILi64ELi64ELi256ELi32ELb0ELb0ELb1ELb1ELb1ELb1EEEEEEEEEvNT_6ParamsE)
        /*01d0*/ 	.word	0x00000004


	//----- nvinfo : EIATTR_FRAME_SIZE
	.align		4
.L_88:
        /*01d4*/ 	.byte	0x04, 0x11
        /*01d6*/ 	.short	(.L_90 - .L_89)
	.align		4
.L_89:
        /*01d8*/ 	.word	index@(_ZN7cutlass13device_kernelIN5flash11enable_sm90INS1_16FlashAttnFwdSm90INS1_25CollectiveMainloopFwdSm90ILi2EN4cute5tupleIJNS5_1CILi1EEES8_S8_EEENS6_IJNS7_ILi64EEESA_SA_EEELi512ENS_10bfloat16_tEfNS_4arch4Sm90ELb1ELb0ELb1ELb1ELb0ELb0ELb1ELb0ELb0ELb0ELb0ELb0EEENS1_21CollectiveEpilogueFwdINS6_IJSA_NS7_ILi512EEESA_EEES9_SC_SE_Li256ELb1ELb0ELb0ELb0EEENS1_36VarlenDynamicPersistentTileSchedulerILi64ELi64ELi256ELi32ELb0ELb0ELb1ELb1ELb1ELb1EEEEEEEEEvNT_6ParamsE)
        /*01dc*/ 	.word	0x00000000


	//----- nvinfo : EIATTR_REGCOUNT
	.align		4
.L_90:
        /*01e0*/ 	.byte	0x04, 0x2f
        /*01e2*/ 	.short	(.L_92 - .L_91)
	.align		4
.L_91:
        /*01e4*/ 	.word	index@(_ZN7cutlass13device_kernelIN5flash11enable_sm90INS1_16FlashAttnFwdSm90INS1_25CollectiveMainloopFwdSm90ILi2EN4cute5tupleIJNS5_1CILi1EEES8_S8_EEENS6_IJNS7_ILi64EEESA_SA_EEELi512ENS_10bfloat16_tEfNS_4arch4Sm90ELb1ELb0ELb1ELb1ELb0ELb1ELb0ELb0ELb0ELb0ELb0ELb0EEENS1_21CollectiveEpilogueFwdINS6_IJSA_NS7_ILi512EEESA_EEES9_SC_SE_Li256ELb1ELb0ELb0ELb0EEENS1_36VarlenDynamicPersistentTileSchedulerILi64ELi64ELi256ELi32ELb0ELb0ELb1ELb1ELb1ELb1EEEEEEEEEvNT_6ParamsE)
        /*01e8*/ 	.word	0x00000004


	//----- nvinfo : EIATTR_FRAME_SIZE
	.align		4
.L_92:
        /*01ec*/ 	.byte	0x04, 0x11
        /*01ee*/ 	.short	(.L_94 - .L_93)
	.align		4
.L_93:
        /*01f0*/ 	.word	index@(_ZN7cutlass13device_kernelIN5flash11enable_sm90INS1_16FlashAttnFwdSm90INS1_25CollectiveMainloopFwdSm90ILi2EN4cute5tupleIJNS5_1CILi1EEES8_S8_EEENS6_IJNS7_ILi64EEESA_SA_EEELi512ENS_10bfloat16_tEfNS_4arch4Sm90ELb1ELb0ELb1ELb1ELb0ELb1ELb0ELb0ELb0ELb0ELb0ELb0EEENS1_21CollectiveEpilogueFwdINS6_IJSA_NS7_ILi512EEESA_EEES9_SC_SE_Li256ELb1ELb0ELb0ELb0EEENS1_36VarlenDynamicPersistentTileSchedulerILi64ELi64ELi256ELi32ELb0ELb0ELb1ELb1ELb1ELb1EEEEEEEEEvNT_6ParamsE)
        /*01f4*/ 	.word	0x00000000


	//----- nvinfo : EIATTR_REGCOUNT
	.align		4
.L_94:
        /*01f8*/ 	.byte	0x04, 0x2f
        /*01fa*/ 	.short	(.L_96 - .L_95)
	.align		4
.L_95:
        /*01fc*/ 	.word	index@(_ZN7cutlass13device_kernelIN5flash11enable_sm90INS1_16FlashAttnFwdSm90INS1_25CollectiveMainloopFwdSm90ILi2EN4cute5tupleIJNS5_1CILi1EEES8_S8_EEENS6_IJNS7_ILi64EEESA_SA_EEELi512ENS_10bfloat16_tEfNS_4arch4Sm90ELb1ELb0ELb1ELb1ELb0ELb0ELb0ELb0ELb0ELb0ELb0ELb0EEENS1_21CollectiveEpilogueFwdINS6_IJSA_NS7_ILi512EEESA_EEES9_SC_SE_Li256ELb1ELb0ELb0ELb0EEENS1_36VarlenDynamicPersistentTileSchedulerILi64ELi64ELi256ELi32ELb0ELb0ELb1ELb1ELb1ELb1EEEEEEEEEvNT_6ParamsE)
        /*0200*/ 	.word	0x00000004


	//----- nvinfo : EIATTR_FRAME_SIZE
	.align		4
.L_96:
        /*0204*/ 	.byte	0x04, 0x11
        /*0206*/ 	.short	(.L_98 - .L_97)
	.align		4
.L_97:
        /*0208*/ 	.word	index@(_ZN7cutlass13device_kernelIN5flash11enable_sm90INS1_16FlashAttnFwdSm90INS1_25CollectiveMainloopFwdSm90ILi2EN4cute5tupleIJNS5_1CILi1EEES8_S8_EEENS6_IJNS7_ILi64EEESA_SA_EEELi512ENS_10bfloat16_tEfNS_4arch4Sm90ELb1ELb0ELb1ELb1ELb0ELb0ELb0ELb0ELb0ELb0ELb0ELb0EEENS1_21CollectiveEpilogueFwdINS6_IJSA_NS7_ILi512EEESA_EEES9_SC_SE_Li256ELb1ELb0ELb0ELb0EEENS1_36VarlenDynamicPersistentTileSchedulerILi64ELi64ELi256ELi32ELb0ELb0ELb1ELb1ELb1ELb1EEEEEEEEEvNT_6ParamsE)
        /*020c*/ 	.word	0x00000000


	//----- nvinfo : EIATTR_REGCOUNT
	.align		4
.L_98:
        /*0210*/ 	.byte	0x04, 0x2f
        /*0212*/ 	.short	(.L_100 - .L_99)
	.align		4
.L_99:
        /*0214*/ 	.word	index@(_ZN7cutlass13device_kernelIN5flash11enable_sm90INS1_16FlashAttnFwdSm90INS1_25CollectiveMainloopFwdSm90ILi2EN4cute5tupleIJNS5_1CILi1EEES8_S8_EEENS6_IJNS7_ILi64EEESA_SA_EEELi512ENS_10bfloat16_tEfNS_4arch4Sm90ELb1ELb0ELb1ELb0ELb0ELb0ELb1ELb0ELb0ELb0ELb0ELb0EEENS1_21CollectiveEpilogueFwdINS6_IJSA_NS7_ILi512EEESA_EEES9_SC_SE_Li256ELb0ELb0ELb0ELb0EEENS1_30DynamicPersistentTileSchedulerILi256ELi32ELb0ELb0ELb1EEEEEEEEEvNT_6ParamsE)
        /*0218*/ 	.word	0x00000004


	//----- nvinfo : EIATTR_FRAME_SIZE
	.align		4
.L_100:
        /*021c*/ 	.byte	0x04, 0x11
        /*021e*/ 	.short	(.L_102 - .L_101)
	.align		4
.L_101:
        /*0220*/ 	.word	index@(_ZN7cutlass13device_kernelIN5flash11enable_sm90INS1_16FlashAttnFwdSm90INS1_25CollectiveMainloopFwdSm90ILi2EN4cute5tupleIJNS5_1CILi1EEES8_S8_EEENS6_IJNS7_ILi64EEESA_SA_EEELi512ENS_10bfloat16_tEfNS_4arch4Sm90ELb1ELb0ELb1ELb0ELb0ELb0ELb1ELb0ELb0ELb0ELb0ELb0EEENS1_21CollectiveEpilogueFwdINS6_IJSA_NS7_ILi512EEESA_EEES9_SC_SE_Li256ELb0ELb0ELb0ELb0EEENS1_30DynamicPersistentTileSchedulerILi256ELi32ELb0ELb0ELb1EEEEEEEEEvNT_6ParamsE)
        /*0224*/ 	.word	0x00000000


	//----- nvinfo : EIATTR_REGCOUNT
	.align		4
.L_102:
        /*0228*/ 	.byte	0x04, 0x2f
        /*022a*/ 	.short	(.L_104 - .L_103)
	.align		4
.L_103:
        /*022c*/ 	.word	index@(_ZN7cutlass13device_kernelIN5flash11enable_sm90INS1_16FlashAttnFwdSm90INS1_25CollectiveMainloopFwdSm90ILi2EN4cute5tupleIJNS5_1CILi1EEES8_S8_EEENS6_IJNS7_ILi64EEESA_SA_EEELi512ENS_10bfloat16_tEfNS_4arch4Sm90ELb1ELb0ELb1ELb0ELb0ELb0ELb0ELb0ELb0ELb0ELb0ELb0EEENS1_21CollectiveEpilogueFwdINS6_IJSA_NS7_ILi512EEESA_EEES9_SC_SE_Li256ELb0ELb0ELb0ELb0EEENS1_30DynamicPersistentTileSchedulerILi256ELi32ELb0ELb0ELb1EEEEEEEEEvNT_6ParamsE)
        /*0230*/ 	.word	0x00000004


	//----- nvinfo : EIATTR_FRAME_SIZE
	.align		4
.L_104:
        /*0234*/ 	.byte	0x04, 0x11
        /*0236*/ 	.short	(.L_106 - .L_105)
	.align		4
.L_105:
        /*0238*/ 	.word	index@(_ZN7cutlass13device_kernelIN5flash11enable_sm90INS1_16FlashAttnFwdSm90INS1_25CollectiveMainloopFwdSm90ILi2EN4cute5tupleIJNS5_1CILi1EEES8_S8_EEENS6_IJNS7_ILi64EEESA_SA_EEELi512ENS_10bfloat16_tEfNS_4arch4Sm90ELb1ELb0ELb1ELb0ELb0ELb0ELb0ELb0ELb0ELb0ELb0ELb0EEENS1_21CollectiveEpilogueFwdINS6_IJSA_NS7_ILi512EEESA_EEES9_SC_SE_Li256ELb0ELb0ELb0ELb0EEENS1_30DynamicPersistentTileSchedulerILi256ELi32ELb0ELb0ELb1EEEEEEEEEvNT_6ParamsE)
        /*023c*/ 	.word	0x00000000


	//----- nvinfo : EIATTR_REGCOUNT
	.align		4
.L_106:
        /*0240*/ 	.byte	0x04, 0x2f
        /*0242*/ 	.short	(.L_108 - .L_107)
	.align		4
.L_107:
        /*0244*/ 	.word	index@(_ZN7cutlass13device_kernelIN5flash11enable_sm90INS1_16FlashAttnFwdSm90INS1_25CollectiveMainloopFwdSm90ILi2EN4cute5tupleIJNS5_1CILi1EEES8_S8_EEENS6_IJNS7_ILi64EEESA_SA_EEELi512ENS_10bfloat16_tEfNS_4arch4Sm90ELb0ELb1ELb1ELb1ELb0ELb1ELb1ELb0ELb0ELb0ELb0ELb0EEENS1_21CollectiveEpilogueFwdINS6_IJSA_NS7_ILi512EEESA_EEES9_SC_SE_Li256ELb1ELb0ELb0ELb0EEENS1_36VarlenDynamicPersistentTileSchedulerILi64ELi64ELi256ELi32ELb0ELb0ELb1ELb1ELb0ELb1EEEEEEEEEvNT_6ParamsE)
        /*0248*/ 	.word	0x00000004


	//----- nvinfo : EIATTR_FRAME_SIZE
	.align		4
.L_108:
        /*024c*/ 	.byte	0x04, 0x11
        /*024e*/ 	.short	(.L_110 - .L_109)
	.align		4
.L_109:
        /*0250*/ 	.word	index@(_ZN7cutlass13device_kernelIN5flash11enable_sm90INS1_16FlashAttnFwdSm90INS1_25CollectiveMainloopFwdSm90ILi2EN4cute5tupleIJNS5_1CILi1EEES8_S8_EEENS6_IJNS7_ILi64EEESA_SA_EEELi512ENS_10bfloat16_tEfNS_4arch4Sm90ELb0ELb1ELb1ELb1ELb0ELb1ELb1ELb0ELb0ELb0ELb0ELb0EEENS1_21CollectiveEpilogueFwdINS6_IJSA_NS7_ILi512EEESA_EEES9_SC_SE_Li256ELb1ELb0ELb0ELb0EEENS1_36VarlenDynamicPersistentTileSchedulerILi64ELi64ELi256ELi32ELb0ELb0ELb1ELb1ELb0ELb1EEEEEEEEEvNT_6ParamsE)
        /*0254*/ 	.word	0x00000000


	//----- nvinfo : EIATTR_REGCOUNT
	.align		4
.L_110:
        /*0258*/ 	.byte	0x04, 0x2f
        /*025a*/ 	.short	(.L_112 - .L_111)
	.align		4
.L_111:
        /*025c*/ 	.word	index@(_ZN7cutlass13device_kernelIN5flash11enable_sm90INS1_16FlashAttnFwdSm90INS1_25CollectiveMainloopFwdSm90ILi2EN4cute5tupleIJNS5_1CILi1EEES8_S8_EEENS6_IJNS7_ILi64EEESA_SA_EEELi512ENS_10bfloat16_tEfNS_4arch4Sm90ELb0ELb1ELb1ELb1ELb0ELb0ELb1ELb0ELb0ELb0ELb0ELb0EEENS1_21CollectiveEpilogueFwdINS6_IJSA_NS7_ILi512EEESA_EEES9_SC_SE_Li256ELb1ELb0ELb0ELb0EEENS1_36VarlenDynamicPersistentTileSchedulerILi64ELi64ELi256ELi32ELb0ELb0ELb1ELb1ELb0ELb1EEEEEEEEEvNT_6ParamsE)
        /*0260*/ 	.word	0x00000004


	//----- nvinfo : EIATTR_FRAME_SIZE
	.align		4
.L_112:
        /*0264*/ 	.byte	0x04, 0x11
        /*0266*/ 	.short	(.L_114 - .L_113)
	.align		4
.L_113:
        /*0268*/ 	.word	index@(_ZN7cutlass13device_kernelIN5flash11enable_sm90INS1_16FlashAttnFwdSm90INS1_25CollectiveMainloopFwdSm90ILi2EN4cute5tupleIJNS5_1CILi1EEES8_S8_EEENS6_IJNS7_ILi64EEESA_SA_EEELi512ENS_10bfloat16_tEfNS_4arch4Sm90ELb0ELb1ELb1ELb1ELb0ELb0ELb1ELb0ELb0ELb0ELb0ELb0EEENS1_21CollectiveEpilogueFwdINS6_IJSA_NS7_ILi512EEESA_EEES9_SC_SE_Li256ELb1ELb0ELb0ELb0EEENS1_36VarlenDynamicPersistentTileSchedulerILi64ELi64ELi256ELi32ELb0ELb0ELb1ELb1ELb0ELb1EEEEEEEEEvNT_6ParamsE)
        /*026c*/ 	.word	0x00000000


	//----- nvinfo : EIATTR_REGCOUNT
	.align		4
.L_114:
        /*0270*/ 	.byte	0x04, 0x2f
        /*0272*/ 	.short	(.L_116 - .L_115)
	.align		4
.L_115:
        /*0274*/ 	.word	index@(_ZN7cutlass13device_kernelIN5flash11enable_sm90INS1_16FlashAttnFwdSm90INS1_25CollectiveMainloopFwdSm90ILi2EN4cute5tupleIJNS5_1CILi1EEES8_S8_EEENS6_IJNS7_ILi64EEESA_SA_EEELi512ENS_10bfloat16_tEfNS_4arch4Sm90ELb0ELb1ELb1ELb1ELb0ELb1ELb0ELb0ELb0ELb0ELb0ELb0EEENS1_21CollectiveEpilogueFwdINS6_IJSA_NS7_ILi512EEESA_EEES9_SC_SE_Li256ELb1ELb0ELb0ELb0EEENS1_36VarlenDynamicPersistentTileSchedulerILi64ELi64ELi256ELi32ELb0ELb0ELb1ELb1ELb0ELb1EEEEEEEEEvNT_6ParamsE)
        /*0278*/ 	.word	0x00000004


	//----- nvinfo : EIATTR_FRAME_SIZE
	.align		4
.L_116:
        /*027c*/ 	.byte	0x04, 0x11
        /*027e*/ 	.short	(.L_118 - .L_117)
	.align		4
.L_117:
        /*0280*/ 	.word	index@(_ZN7cutlass13device_kernelIN5flash11enable_sm90INS1_16FlashAttnFwdSm90INS1_25CollectiveMainloopFwdSm90ILi2EN4cute5tupleIJNS5_1CILi1EEES8_S8_EEENS6_IJNS7_ILi64EEESA_SA_EEELi512ENS_10bfloat16_tEfNS_4arch4Sm90ELb0ELb1ELb1ELb1ELb0ELb1ELb0ELb0ELb0ELb0ELb0ELb0EEENS1_21CollectiveEpilogueFwdINS6_IJSA_NS7_ILi512EEESA_EEES9_SC_SE_Li256ELb1ELb0ELb0ELb0EEENS1_36VarlenDynamicPersistentTileSchedulerILi64ELi64ELi256ELi32ELb0ELb0ELb1ELb1ELb0ELb1EEEEEEEEEvNT_6ParamsE)
        /*0284*/ 	.word	0x00000000


	//----- nvinfo : EIATTR_REGCOUNT
	.align		4
.L_118:
        /*0288*/ 	.byte	0x04, 0x2f
        /*028a*/ 	.short	(.L_120 - .L_119)
	.align		4
.L_119:
        /*028c*/ 	.word	index@(_ZN7cutlass13device_kernelIN5flash11enable_sm90INS1_16FlashAttnFwdSm90INS1_25CollectiveMainloopFwdSm90ILi2EN4cute5tupleIJNS5_1CILi1EEES8_S8_EEENS6_IJNS7_ILi64EEESA_SA_EEELi512ENS_10bfloat16_tEfNS_4arch4Sm90ELb0ELb1ELb1ELb1ELb0ELb0ELb0ELb0ELb0ELb0ELb0ELb0EEENS1_21CollectiveEpilogueFwdINS6_IJSA_NS7_ILi512EEESA_EEES9_SC_SE_Li256ELb1ELb0ELb0ELb0EEENS1_36VarlenDynamicPersistentTileSchedulerILi64ELi64ELi256ELi32ELb0ELb0ELb1ELb1ELb0ELb1EEEEEEEEEvNT_6ParamsE)
        /*0290*/ 	.word	0x00000004


	//----- nvinfo : EIATTR_FRAME_SIZE
	.align		4
.L_120:
        /*0294*/ 	.byte	0x04, 0x11
        /*0296*/ 	.short	(.L_122 - .L_121)
	.align		4
.L_121:
        /*0298*/ 	.word	index@(_ZN7cutlass13device_kernelIN5flash11enable_sm90INS1_16FlashAttnFwdSm90INS1_25CollectiveMainloopFwdSm90ILi2EN4cute5tupleIJNS5_1CILi1EEES8_S8_EEENS6_IJNS7_ILi64EEESA_SA_EEELi512ENS_10bfloat16_tEfNS_4arch4Sm90ELb0ELb1ELb1ELb1ELb0ELb0ELb0ELb0ELb0ELb0ELb0ELb0EEENS1_21CollectiveEpilogueFwdINS6_IJSA_NS7_ILi512EEESA_EEES9_SC_SE_Li256ELb1ELb0ELb0ELb0EEENS1_36VarlenDynamicPersistentTileSchedulerILi64ELi64ELi256ELi32ELb0ELb0ELb1ELb1ELb0ELb1EEEEEEEEEvNT_6ParamsE)
        /*029c*/ 	.word	0x00000000


	//----- nvinfo : EIATTR_REGCOUNT
	.align		4
.L_122:
        /*02a0*/ 	.byte	0x04, 0x2f
        /*02a2*/ 	.short	(.L_124 - .L_123)
	.align		4
.L_123:
        /*02a4*/ 	.word	index@(_ZN7cutlass13device_kernelIN5flash11enable_sm90INS1_16FlashAttnFwdSm90INS1_25CollectiveMainloopFwdSm90ILi2EN4cute5tupleIJNS5_1CILi1EEES8_S8_EEENS6_IJNS7_ILi64EEESA_SA_EEELi512ENS_10bfloat16_tEfNS_4arch4Sm90ELb0ELb1ELb1ELb0ELb0ELb0ELb1ELb0ELb0ELb0ELb0ELb0EEENS1_21CollectiveEpilogueFwdINS6_IJSA_NS7_ILi512EEESA_EEES9_SC_SE_Li256ELb0ELb0ELb0ELb0EEENS1_30DynamicPersistentTileSchedulerILi256ELi32ELb0ELb0ELb1EEEEEEEEEvNT_6ParamsE)
        /*02a8*/ 	.word	0x00000004


	//----- nvinfo : EIATTR_FRAME_SIZE
	.align		4
.L_124:
        /*02ac*/ 	.byte	0x04, 0x11
        /*02ae*/ 	.short	(.L_126 - .L_125)
	.align		4
.L_125:
        /*02b0*/ 	.word	index@(_ZN7cutlass13device_kernelIN5flash11enable_sm90INS1_16FlashAttnFwdSm90INS1_25CollectiveMainloopFwdSm90ILi2EN4cute5tupleIJNS5_1CILi1EEES8_S8_EEENS6_IJNS7_ILi64EEESA_SA_EEELi512ENS_10bfloat16_tEfNS_4arch4Sm90ELb0ELb1ELb1ELb0ELb0ELb0ELb1ELb0ELb0ELb0ELb0ELb0EEENS1_21CollectiveEpilogueFwdINS6_IJSA_NS7_ILi512EEESA_EEES9_SC_SE_Li256ELb0ELb0ELb0ELb0EEENS1_30DynamicPersistentTileSchedulerILi256ELi32ELb0ELb0ELb1EEEEEEEEEvNT_6ParamsE)
        /*02b4*/ 	.word	0x00000000


	//----- nvinfo : EIATTR_REGCOUNT
	.align		4
.L_126:
        /*02b8*/ 	.byte	0x04, 0x2f
        /*02ba*/ 	.short	(.L_128 - .L_127)
	.align		4
.L_127:
        /*02bc*/ 	.word	index@(_ZN7cutlass13device_kernelIN5flash11enable_sm90INS1_16FlashAttnFwdSm90INS1_25CollectiveMainloopFwdSm90ILi2EN4cute5tupleIJNS5_1CILi1EEES8_S8_EEENS6_IJNS7_ILi64EEESA_SA_EEELi512ENS_10bfloat16_tEfNS_4arch4Sm90ELb0ELb1ELb1ELb0ELb0ELb0ELb0ELb0ELb0ELb0ELb0ELb0EEENS1_21CollectiveEpilogueFwdINS6_IJSA_NS7_ILi512EEESA_EEES9_SC_SE_Li256ELb0ELb0ELb0ELb0EEENS1_30DynamicPersistentTileSchedulerILi256ELi32ELb0ELb0ELb1EEEEEEEEEvNT_6ParamsE)
        /*02c0*/ 	.word	0x00000004


	//----- nvinfo : EIATTR_FRAME_SIZE
	.align		4
.L_128:
        /*02c4*/ 	.byte	0x04, 0x11
        /*02c6*/ 	.short	(.L_130 - .L_129)
	.align		4
.L_129:
        /*02c8*/ 	.word	index@(_ZN7cutlass13device_kernelIN5flash11enable_sm90INS1_16FlashAttnFwdSm90INS1_25CollectiveMainloopFwdSm90ILi2EN4cute5tupleIJNS5_1CILi1EEES8_S8_EEENS6_IJNS7_ILi64EEESA_SA_EEELi512ENS_10bfloat16_tEfNS_4arch4Sm90ELb0ELb1ELb1ELb0ELb0ELb0ELb0ELb0ELb0ELb0ELb0ELb0EEENS1_21CollectiveEpilogueFwdINS6_IJSA_NS7_ILi512EEESA_EEES9_SC_SE_Li256ELb0ELb0ELb0ELb0EEENS1_30DynamicPersistentTileSchedulerILi256ELi32ELb0ELb0ELb1EEEEEEEEEvNT_6ParamsE)
        /*02cc*/ 	.word	0x00000000


	//----- nvinfo : EIATTR_REGCOUNT
	.align		4
.L_130:
        /*02d0*/ 	.byte	0x04, 0x2f
        /*02d2*/ 	.short	(.L_132 - .L_131)
	.align		4
.L_131:
        /*02d4*/ 	.word	index@(_ZN7cutlass13device_kernelIN5flash11enable_sm90INS1_16FlashAttnFwdSm90INS1_25CollectiveMainloopFwdSm90ILi2EN4cute5tupleIJNS5_1CILi1EEES8_S8_EEENS6_IJNS7_ILi64EEESA_SA_EEELi512ENS_10bfloat16_tEfNS_4arch4Sm90ELb0ELb0ELb1ELb1ELb0ELb1ELb1ELb0ELb0ELb0ELb0ELb0EEENS1_21CollectiveEpilogueFwdINS6_IJSA_NS7_ILi512EEESA_EEES9_SC_SE_Li256ELb1ELb0ELb0ELb0EEENS1_36VarlenDynamicPersistentTileSchedulerILi64ELi64ELi256ELi32ELb0ELb0ELb1ELb0ELb1ELb1EEEEEEEEEvNT_6ParamsE)
        /*02d8*/ 	.word	0x00000004


	//----- nvinfo : EIATTR_FRAME_SIZE
	.align		4
.L_132:
        /*02dc*/ 	.byte	0x04, 0x11
        /*02de*/ 	.short	(.L_134 - .L_133)
	.align		4
.L_133:
        /*02e0*/ 	.word	index@(_ZN7cutlass13device_kernelIN5flash11enable_sm90INS1_16FlashAttnFwdSm90INS1_25CollectiveMainloopFwdSm90ILi2EN4cute5tupleIJNS5_1CILi1EEES8_S8_EEENS6_IJNS7_ILi64EEESA_SA_EEELi512ENS_10bfloat16_tEfNS_4arch4Sm90ELb0ELb0ELb1ELb1ELb0ELb1ELb1ELb0ELb0ELb0ELb0ELb0EEENS1_21CollectiveEpilogueFwdINS6_IJSA_NS7_ILi512EEESA_EEES9_SC_SE_Li256ELb1ELb0ELb0ELb0EEENS1_36VarlenDynamicPersistentTileSchedulerILi64ELi64ELi256ELi32ELb0ELb0ELb1ELb0ELb1ELb1EEEEEEEEEvNT_6ParamsE)
        /*02e4*/ 	.word	0x00000000


	//----- nvinfo : EIATTR_REGCOUNT
	.align		4
.L_134:
        /*02e8*/ 	.byte	0x04, 0x2f
        /*02ea*/ 	.short	(.L_136 - .L_135)
	.align		4
.L_135:
        /*02ec*/ 	.word	index@(_ZN7cutlass13device_kernelIN5flash11enable_sm90INS1_16FlashAttnFwdSm90INS1_25CollectiveMainloopFwdSm90ILi2EN4cute5tupleIJNS5_1CILi1EEES8_S8_EEENS6_IJNS7_ILi64EEESA_SA_EEELi512ENS_10bfloat16_tEfNS_4arch4Sm90ELb0ELb0ELb1ELb1ELb0ELb0ELb1ELb0ELb0ELb0ELb0ELb0EEENS1_21CollectiveEpilogueFwdINS6_IJSA_NS7_ILi512EEESA_EEES9_SC_SE_Li256ELb1ELb0ELb0ELb0EEENS1_36VarlenDynamicPersistentTileSchedulerILi64ELi64ELi256ELi32ELb0ELb0ELb1ELb0ELb1ELb1EEEEEEEEEvNT_6ParamsE)
        /*02f0*/ 	.word	0x00000004


	//----- nvinfo : EIATTR_FRAME_SIZE
	.align		4
.L_136:
        /*02f4*/ 	.byte	0x04, 0x11
        /*02f6*/ 	.short	(.L_138 - .L_137)
	.align		4
.L_137:
        /*02f8*/ 	.word	index@(_ZN7cutlass13device_kernelIN5flash11enable_sm90INS1_16FlashAttnFwdSm90INS1_25CollectiveMainloopFwdSm90ILi2EN4cute5tupleIJNS5_1CILi1EEES8_S8_EEENS6_IJNS7_ILi64EEESA_SA_EEELi512ENS_10bfloat16_tEfNS_4arch4Sm90ELb0ELb0ELb1ELb1ELb0ELb0ELb1ELb0ELb0ELb0ELb0ELb0EEENS1_21CollectiveEpilogueFwdINS6_IJSA_NS7_ILi512EEESA_EEES9_SC_SE_Li256ELb1ELb0ELb0ELb0EEENS1_36VarlenDynamicPersistentTileSchedulerILi64ELi64ELi256ELi32ELb0ELb0ELb1ELb0ELb1ELb1EEEEEEEEEvNT_6ParamsE)
        /*02fc*/ 	.word	0x00000000


	//----- nvinfo : EIATTR_REGCOUNT
	.align		4
.L_138:
        /*0300*/ 	.byte	0x04, 0x2f
        /*0302*/ 	.short	(.L_140 - .L_139)
	.align		4
.L_139:
        /*0304*/ 	.word	index@(_ZN7cutlass13device_kernelIN5flash11enable_sm90INS1_16FlashAttnFwdSm90INS1_25CollectiveMainloopFwdSm90ILi2EN4cute5tupleIJNS5_1CILi1EEES8_S8_EEENS6_IJNS7_ILi64EEESA_SA_EEELi512ENS_10bfloat16_tEfNS_4arch4Sm90ELb0ELb0ELb1ELb1ELb0ELb1ELb0ELb0ELb0ELb0ELb0ELb0EEENS1_21CollectiveEpilogueFwdINS6_IJSA_NS7_ILi512EEESA_EEES9_SC_SE_Li256ELb1ELb0ELb0ELb0EEENS1_36VarlenDynamicPersistentTileSchedulerILi64ELi64ELi256ELi32ELb0ELb0ELb1ELb0ELb1ELb1EEEEEEEEEvNT_6ParamsE)
        /*0308*/ 	.word	0x00000004


	//----- nvinfo : EIATTR_FRAME_SIZE
	.align		4
.L_140:
        /*030c*/ 	.byte	0x04, 0x11
        /*030e*/ 	.short	(.L_142 - .L_141)
	.align		4
.L_141:
        /*0310*/ 	.word	index@(_ZN7cutlass13device_kernelIN5flash11enable_sm90INS1_16FlashAttnFwdSm90INS1_25CollectiveMainloopFwdSm90ILi2EN4cute5tupleIJNS5_1CILi1EEES8_S8_EEENS6_IJNS7_ILi64EEESA_SA_EEELi512ENS_10bfloat16_tEfNS_4arch4Sm90ELb0ELb0ELb1ELb1ELb0ELb1ELb0ELb0ELb0ELb0ELb0ELb0EEENS1_21CollectiveEpilogueFwdINS6_IJSA_NS7_ILi512EEESA_EEES9_SC_SE_Li256ELb1ELb0ELb0ELb0EEENS1_36VarlenDynamicPersistentTileSchedulerILi64ELi64ELi256ELi32ELb0ELb0ELb1ELb0ELb1ELb1EEEEEEEEEvNT_6ParamsE)
        /*0314*/ 	.word	0x00000000


	//----- nvinfo : EIATTR_REGCOUNT
	.align		4
.L_142:
        /*0318*/ 	.byte	0x04, 0x2f
        /*031a*/ 	.short	(.L_144 - .L_143)
	.align		4
.L_143:
        /*031c*/ 	.word	index@(_ZN7cutlass13device_kernelIN5flash11enable_sm90INS1_16FlashAttnFwdSm90INS1_25CollectiveMainloopFwdSm90ILi2EN4cute5tupleIJNS5_1CILi1EEES8_S8_EEENS6_IJNS7_ILi64EEESA_SA_EEELi512ENS_10bfloat16_tEfNS_4arch4Sm90ELb0ELb0ELb1ELb1ELb0ELb0ELb0ELb0ELb0ELb0ELb0ELb0EEENS1_21CollectiveEpilogueFwdINS6_IJSA_NS7_ILi512EEESA_EEES9_SC_SE_Li256ELb1ELb0ELb0ELb0EEENS1_36VarlenDynamicPersistentTileSchedulerILi64ELi64ELi256ELi32ELb0ELb0ELb1ELb0ELb1ELb1EEEEEEEEEvNT_6ParamsE)
        /*0320*/ 	.word	0x00000004


	//----- nvinfo : EIATTR_FRAME_SIZE
	.align		4
.L_144:
        /*0324*/ 	.byte	0x04, 0x11
        /*0326*/ 	.short	(.L_146 - .L_145)
	.align		4
.L_145:
        /*0328*/ 	.word	index@(_ZN7cutlass13device_kernelIN5flash11enable_sm90INS1_16FlashAttnFwdSm90INS1_25CollectiveMainloopFwdSm90ILi2EN4cute5tupleIJNS5_1CILi1EEES8_S8_EEENS6_IJNS7_ILi64EEESA_SA_EEELi512ENS_10bfloat16_tEfNS_4arch4Sm90ELb0ELb0ELb1ELb1ELb0ELb0ELb0ELb0ELb0ELb0ELb0ELb0EEENS1_21CollectiveEpilogueFwdINS6_IJSA_NS7_ILi512EEESA_EEES9_SC_SE_Li256ELb1ELb0ELb0ELb0EEENS1_36VarlenDynamicPersistentTileSchedulerILi64ELi64ELi256ELi32ELb0ELb0ELb1ELb0ELb1ELb1EEEEEEEEEvNT_6ParamsE)
        /*032c*/ 	.word	0x00000000


	//----- nvinfo : EIATTR_REGCOUNT
	.align		4
.L_146:
        /*0330*/ 	.byte	0x04, 0x2f
        /*0332*/ 	.short	(.L_148 - .L_147)
	.align		4
.L_147:
        /*0334*/ 	.word	index@(_ZN7cutlass13device_kernelIN5flash11enable_sm90INS1_16FlashAttnFwdSm90INS1_25CollectiveMainloopFwdSm90ILi2EN4cute5tupleIJNS5_1CILi1EEES8_S8_EEENS6_IJNS7_ILi64EEESA_SA_EEELi512ENS_10bfloat16_tEfNS_4arch4Sm90ELb0ELb0ELb1ELb0ELb0ELb0ELb1ELb0ELb0ELb0ELb0ELb0EEENS1_21CollectiveEpilogueFwdINS6_IJSA_NS7_ILi512EEESA_EEES9_SC_SE_Li256ELb0ELb0ELb0ELb0EEENS1_29StaticPersistentTileSchedulerILb0EEEEEEEEEvNT_6ParamsE)
        /*0338*/ 	.word	0x00000004


	//----- nvinfo : EIATTR_FRAME_SIZE
	.align		4
.L_148:
        /*033c*/ 	.byte	0x04, 0x11
        /*033e*/ 	.short	(.L_150 - .L_149)
	.align		4
.L_149:
        /*0340*/ 	.word	index@(_ZN7cutlass13device_kernelIN5flash11enable_sm90INS1_16FlashAttnFwdSm90INS1_25CollectiveMainloopFwdSm90ILi2EN4cute5tupleIJNS5_1CILi1EEES8_S8_EEENS6_IJNS7_ILi64EEESA_SA_EEELi512ENS_10bfloat16_tEfNS_4arch4Sm90ELb0ELb0ELb1ELb0ELb0ELb0ELb1ELb0ELb0ELb0ELb0ELb0EEENS1_21CollectiveEpilogueFwdINS6_IJSA_NS7_ILi512EEESA_EEES9_SC_SE_Li256ELb0ELb0ELb0ELb0EEENS1_29StaticPersistentTileSchedulerILb0EEEEEEEEEvNT_6ParamsE)
        /*0344*/ 	.word	0x00000000


	//----- nvinfo : EIATTR_REGCOUNT
	.align		4
.L_150:
        /*0348*/ 	.byte	0x04, 0x2f
        /*034a*/ 	.short	(.L_152 - .L_151)
	.align		4
.L_151:
        /*034c*/ 	.word	index@(_ZN7cutlass13device_kernelIN5flash11enable_sm90INS1_16FlashAttnFwdSm90INS1_25CollectiveMainloopFwdSm90ILi2EN4cute5tupleIJNS5_1CILi1EEES8_S8_EEENS6_IJNS7_ILi64EEESA_SA_EEELi512ENS_10bfloat16_tEfNS_4arch4Sm90ELb0ELb0ELb1ELb0ELb0ELb0ELb0ELb0ELb0ELb0ELb0ELb0EEENS1_21CollectiveEpilogueFwdINS6_IJSA_NS7_ILi512EEESA_EEES9_SC_SE_Li256ELb0ELb0ELb0ELb0EEENS1_29StaticPersistentTileSchedulerILb0EEEEEEEEEvNT_6ParamsE)
        /*0350*/ 	.word	0x00000004


	//----- nvinfo : EIATTR_FRAME_SIZE
	.align		4
.L_152:
        /*0354*/ 	.byte	0x04, 0x11
        /*0356*/ 	.short	(.L_154 - .L_153)
	.align		4
.L_153:
        /*0358*/ 	.word	index@(_ZN7cutlass13device_kernelIN5flash11enable_sm90INS1_16FlashAttnFwdSm90INS1_25CollectiveMainloopFwdSm90ILi2EN4cute5tupleIJNS5_1CILi1EEES8_S8_EEENS6_IJNS7_ILi64EEESA_SA_EEELi512ENS_10bfloat16_tEfNS_4arch4Sm90ELb0ELb0ELb1ELb0ELb0ELb0ELb0ELb0ELb0ELb0ELb0ELb0EEENS1_21CollectiveEpilogueFwdINS6_IJSA_NS7_ILi512EEESA_EEES9_SC_SE_Li256ELb0ELb0ELb0ELb0EEENS1_29StaticPersistentTileSchedulerILb0EEEEEEEEEvNT_6ParamsE)
        /*035c*/ 	.word	0x00000000


	//----- nvinfo : EIATTR_REGCOUNT
	.align		4
.L_154:
        /*0360*/ 	.byte	0x04, 0x2f
        /*0362*/ 	.short	(.L_156 - .L_155)
	.align		4
.L_155:
        /*0364*/ 	.word	index@(_ZN7cutlass13device_kernelIN5flash11enable_sm90INS1_16FlashAttnFwdSm90INS1_25CollectiveMainloopFwdSm90ILi2EN4cute5tupleIJNS5_1CILi1EEES8_S8_EEENS6_IJNS7_ILi128EEESA_NS7_ILi192EEEEEELi128ENS_10bfloat16_tEfNS_4arch4Sm90ELb1ELb0ELb1ELb1ELb0ELb1ELb0ELb1ELb1ELb0ELb0ELb0EEENS1_21CollectiveEpilogueFwdINS6_IJSA_SA_SA_EEES9_SD_SF_Li256ELb1ELb0ELb0ELb0EEENS1_36VarlenDynamicPersistentTileSchedulerILi128ELi128ELi256ELi32ELb0ELb0ELb1ELb1ELb1ELb1EEEEEEEEEvNT_6ParamsE)
        /*0368*/ 	.word	0x00000004


	//----- nvinfo : EIATTR_FRAME_SIZE
	.align		4
.L_156:
        /*036c*/ 	.byte	0x04, 0x11
        /*036e*/ 	.short	(.L_158 - .L_157)
	.align		4
.L_157:
        /*0370*/ 	.word	index@(_ZN7cutlass13device_kernelIN5flash11enable_sm90INS1_16FlashAttnFwdSm90INS1_25CollectiveMainloopFwdSm90ILi2EN4cute5tupleIJNS5_1CILi1EEES8_S8_EEENS6_IJNS7_ILi128EEESA_NS7_ILi192EEEEEELi128ENS_10bfloat16_tEfNS_4arch4Sm90ELb1ELb0ELb1ELb1ELb0ELb1ELb0ELb1ELb1ELb0ELb0ELb0EEENS1_21CollectiveEpilogueFwdINS6_IJSA_SA_SA_EEES9_SD_SF_Li256ELb1ELb0ELb0ELb0EEENS1_36VarlenDynamicPersistentTileSchedulerILi128ELi128ELi256ELi32ELb0ELb0ELb1ELb1ELb1ELb1EEEEEEEEEvNT_6ParamsE)
        /*0374*/ 	.word	0x00000000


	//----- nvinfo : EIATTR_REGCOUNT
	.align		4
.L_158:
        /*0378*/ 	.byte	0x04, 0x2f
        /*037a*/ 	.short	(.L_160 - .L_159)
	.align		4
.L_159:
        /*037c*/ 	.word	index@(_ZN7cutlass13device_kernelIN5flash11enable_sm90INS1_16FlashAttnFwdSm90INS1_25CollectiveMainloopFwdSm90ILi2EN4cute5tupleIJNS5_1CILi1EEES8_S8_EEENS6_IJNS7_ILi128EEESA_NS7_ILi192EEEEEELi128ENS_10bfloat16_tEfNS_4arch4Sm90ELb1ELb0ELb1ELb1ELb0ELb0ELb0ELb1ELb1ELb0ELb0ELb0EEENS1_21CollectiveEpilogueFwdINS6_IJSA_SA_SA_EEES9_SD_SF_Li256ELb1ELb0ELb0ELb0EEENS1_36VarlenDynamicPersistentTileSchedulerILi128ELi128ELi256ELi32ELb0ELb0ELb1ELb1ELb1ELb1EEEEEEEEEvNT_6ParamsE)
        /*0380*/ 	.word	0x00000004


	//----- nvinfo : EIATTR_FRAME_SIZE
	.align		4
.L_160:
        /*0384*/ 	.byte	0x04, 0x11
        /*0386*/ 	.short	(.L_162 - .L_161)
	.align		4
.L_161:
        /*0388*/ 	.word	index@(_ZN7cutlass13device_kernelIN5flash11enable_sm90INS1_16FlashAttnFwdSm90INS1_25CollectiveMainloopFwdSm90ILi2EN4cute5tupleIJNS5_1CILi1EEES8_S8_EEENS6_IJNS7_ILi128EEESA_NS7_ILi192EEEEEELi128ENS_10bfloat16_tEfNS_4arch4Sm90ELb1ELb0ELb1ELb1ELb0ELb0ELb0ELb1ELb1ELb0ELb0ELb0EEENS1_21CollectiveEpilogueFwdINS6_IJSA_SA_SA_EEES9_SD_SF_Li256ELb1ELb0ELb0ELb0EEENS1_36VarlenDynamicPersistentTileSchedulerILi128ELi128ELi256ELi32ELb0ELb0ELb1ELb1ELb1ELb1EEEEEEEEEvNT_6ParamsE)
        /*038c*/ 	.word	0x00000000


	//----- nvinfo : EIATTR_REGCOUNT
	.align		4
.L_162:
        /*0390*/ 	.byte	0x04, 0x2f
        /*0392*/ 	.short	(.L_164 - .L_163)
	.align		4
.L_163:
        /*0394*/ 	.word	index@(_ZN7cutlass13device_kernelIN5flash11enable_sm90INS1_16FlashAttnFwdSm90INS1_25CollectiveMainloopFwdSm90ILi2EN4cute5tupleIJNS5_1CILi1EEES8_S8_EEENS6_IJNS7_ILi128EEESA_NS7_ILi192EEEEEELi128ENS_10bfloat16_tEfNS_4arch4Sm90ELb1ELb0ELb1ELb0ELb0ELb0ELb0ELb1ELb1ELb0ELb0ELb0EEENS1_21CollectiveEpilogueFwdINS6_IJSA_SA_SA_EEES9_SD_SF_Li256ELb0ELb0ELb0ELb0EEENS1_30DynamicPersistentTileSchedulerILi256ELi32ELb0ELb0ELb1EEEEEEEEEvNT_6ParamsE)
        /*0398*/ 	.word	0x00000004


	//----- nvinfo : EIATTR_FRAME_SIZE
	.align		4
.L_164:
        /*039c*/ 	.byte	0x04, 0x11
        /*039e*/ 	.short	(.L_166 - .L_165)
	.align		4
.L_165:
        /*03a0*/ 	.word	index@(_ZN7cutlass13device_kernelIN5flash11enable_sm90INS1_16FlashAttnFwdSm90INS1_25CollectiveMainloopFwdSm90ILi2EN4cute5tupleIJNS5_1CILi1EEES8_S8_EEENS6_IJNS7_ILi128EEESA_NS7_ILi192EEEEEELi128ENS_10bfloat16_tEfNS_4arch4Sm90ELb1ELb0ELb1ELb0ELb0ELb0ELb0ELb1ELb1ELb0ELb0ELb0EEENS1_21CollectiveEpilogueFwdINS6_IJSA_SA_SA_EEES9_SD_SF_Li256ELb0ELb0ELb0ELb0EEENS1_30DynamicPersistentTileSchedulerILi256ELi32ELb0ELb0ELb1EEEEEEEEEvNT_6ParamsE)
        /*03a4*/ 	.word	0x00000000


	//----- nvinfo : EIATTR_REGCOUNT
	.align		4
.L_166:
        /*03a8*/ 	.byte	0x04, 0x2f
        /*03aa*/ 	.short	(.L_168 - .L_167)
	.align		4
.L_167:
        /*03ac*/ 	.word	index@(_ZN7cutlass13device_kernelIN5flash11enable_sm90INS1_16FlashAttnFwdSm90INS1_25CollectiveMainloopFwdSm90ILi2EN4cute5tupleIJNS5_1CILi1EEES8_S8_EEENS6_IJNS7_ILi128EEENS7_ILi96EEENS7_ILi192EEEEEELi128ENS_10bfloat16_tEfNS_4arch4Sm90ELb0ELb1ELb1ELb1ELb0ELb1ELb0ELb1ELb1ELb0ELb0ELb0EEENS1_21CollectiveEpilogueFwdINS6_IJSA_SA_SB_EEES9_SE_SG_Li256ELb1ELb0ELb0ELb0EEENS1_36VarlenDynamicPersistentTileSchedulerILi128ELi96ELi256ELi32ELb0ELb0ELb1ELb1ELb0ELb1EEEEEEEEEvNT_6ParamsE)
        /*03b0*/ 	.word	0x00000004


	//----- nvinfo : EIATTR_FRAME_SIZE
	.align		4
.L_168:
        /*03b4*/ 	.byte	0x04, 0x11
        /*03b6*/ 	.short	(.L_170 - .L_169)
	.align		4
.L_169:
        /*03b8*/ 	.word	index@(_ZN7cutlass13device_kernelIN5flash11enable_sm90INS1_16FlashAttnFwdSm90INS1_25CollectiveMainloopFwdSm90ILi2EN4cute5tupleIJNS5_1CILi1EEES8_S8_EEENS6_IJNS7_ILi128EEENS7_ILi96EEENS7_ILi192EEEEEELi128ENS_10bfloat16_tEfNS_4arch4Sm90ELb0ELb1ELb1ELb1ELb0ELb1ELb0ELb1ELb1ELb0ELb0ELb0EEENS1_21CollectiveEpilogueFwdINS6_IJSA_SA_SB_EEES9_SE_SG_Li256ELb1ELb0ELb0ELb0EEENS1_36VarlenDynamicPersistentTileSchedulerILi128ELi96ELi256ELi32ELb0ELb0ELb1ELb1ELb0ELb1EEEEEEEEEvNT_6ParamsE)
        /*03bc*/ 	.word	0x00000000


	//----- nvinfo : EIATTR_REGCOUNT
	.align		4
.L_170:
        /*03c0*/ 	.byte	0x04, 0x2f
        /*03c2*/ 	.short	(.L_172 - .L_171)
	.align		4
.L_171:
        /*03c4*/ 	.word	index@(_ZN7cutlass13device_kernelIN5flash11enable_sm90INS1_16FlashAttnFwdSm90INS1_25CollectiveMainloopFwdSm90ILi2EN4cute5tupleIJNS5_1CILi1EEES8_S8_EEENS6_IJNS7_ILi128EEENS7_ILi96EEENS7_ILi192EEEEEELi128ENS_10bfloat16_tEfNS_4arch4Sm90ELb0ELb1ELb1ELb1ELb0ELb0ELb0ELb1ELb1ELb0ELb0ELb0EEENS1_21CollectiveEpilogueFwdINS6_IJSA_SA_SB_EEES9_SE_SG_Li256ELb1ELb0ELb0ELb0EEENS1_36VarlenDynamicPersistentTileSchedulerILi128ELi96ELi256ELi32ELb0ELb0ELb1ELb1ELb0ELb1EEEEEEEEEvNT_6ParamsE)
        /*03c8*/ 	.word	0x00000004


	//----- nvinfo : EIATTR_FRAME_SIZE
	.align		4
.L_172:
        /*03cc*/ 	.byte	0x04, 0x11
        /*03ce*/ 	.short	(.L_174 - .L_173)
	.align		4
.L_173:
        /*03d0*/ 	.word	index@(_ZN7cutlass13device_kernelIN5flash11enable_sm90INS1_16FlashAttnFwdSm90INS1_25CollectiveMainloopFwdSm90ILi2EN4cute5tupleIJNS5_1CILi1EEES8_S8_EEENS6_IJNS7_ILi128EEENS7_ILi96EEENS7_ILi192EEEEEELi128ENS_10bfloat16_tEfNS_4arch4Sm90ELb0ELb1ELb1ELb1ELb0ELb0ELb0ELb1ELb1ELb0ELb0ELb0EEENS1_21CollectiveEpilogueFwdINS6_IJSA_SA_SB_EEES9_SE_SG_Li256ELb1ELb0ELb0ELb0EEENS1_36VarlenDynamicPersistentTileSchedulerILi128ELi96ELi256ELi32ELb0ELb0ELb1ELb1ELb0ELb1EEEEEEEEEvNT_6ParamsE)
        /*03d4*/ 	.word	0x00000000


	//----- nvinfo : EIATTR_REGCOUNT
	.align		4
.L_174:
        /*03d8*/ 	.byte	0x04, 0x2f
        /*03da*/ 	.short	(.L_176 - .L_175)
	.align		4
.L_175:
        /*03dc*/ 	.word	index@(_ZN7cutlass13device_kernelIN5flash11enable_sm90INS1_16FlashAttnFwdSm90INS1_25CollectiveMainloopFwdSm90ILi2EN4cute5tupleIJNS5_1CILi1EEES8_S8_EEENS6_IJNS7_ILi128EEENS7_ILi96EEENS7_ILi192EEEEEELi128ENS_10bfloat16_tEfNS_4arch4Sm90ELb0ELb1ELb1ELb0ELb0ELb0ELb0ELb1ELb1ELb0ELb0ELb0EEENS1_21CollectiveEpilogueFwdINS6_IJSA_SA_SB_EEES9_SE_SG_Li256ELb0ELb0ELb0ELb0EEENS1_30DynamicPersistentTileSchedulerILi256ELi32ELb0ELb0ELb1EEEEEEEEEvNT_6ParamsE)
        /*03e0*/ 	.word	0x00000004


	//----- nvinfo : EIATTR_FRAME_SIZE
	.align		4
.L_176:
        /*03e4*/ 	.byte	0x04, 0x11
        /*03e6*/ 	.short	(.L_178 - .L_177)
	.align		4
.L_177:
        /*03e8*/ 	.word	index@(_ZN7cutlass13device_kernelIN5flash11enable_sm90INS1_16FlashAttnFwdSm90INS1_25CollectiveMainloopFwdSm90ILi2EN4cute5tupleIJNS5_1CILi1EEES8_S8_EEENS6_IJNS7_ILi128EEENS7_ILi96EEENS7_ILi192EEEEEELi128ENS_10bfloat16_tEfNS_4arch4Sm90ELb0ELb1ELb1ELb0ELb0ELb0ELb0ELb1ELb1ELb0ELb0ELb0EEENS1_21CollectiveEpilogueFwdINS6_IJSA_SA_SB_EEES9_SE_SG_Li256ELb0ELb0ELb0ELb0EEENS1_30DynamicPersistentTileSchedulerILi256ELi32ELb0ELb0ELb1EEEEEEEEEvNT_6ParamsE)
        /*03ec*/ 	.word	0x00000000


	//----- nvinfo : EIATTR_REGCOUNT
	.align		4
.L_178:
        /*03f0*/ 	.byte	0x04, 0x2f
        /*03f2*/ 	.short	(.L_180 - .L_179)
	.align		4
.L_179:
        /*03f4*/ 	.word	index@(_ZN7cutlass13device_kernelIN5flash11enable_sm90INS1_16FlashAttnFwdSm90INS1_25CollectiveMainloopFwdSm90ILi2EN4cute5tupleIJNS5_1CILi1EEES8_S8_EEENS6_IJNS7_ILi128EEESA_NS7_ILi192EEEEEELi128ENS_10bfloat16_tEfNS_4arch4Sm90ELb0ELb0ELb1ELb1ELb0ELb1ELb0ELb1ELb1ELb0ELb0ELb0EEENS1_21CollectiveEpilogueFwdINS6_IJSA_SA_SA_EEES9_SD_SF_Li256ELb1ELb0ELb0ELb0EEENS1_36VarlenDynamicPersistentTileSchedulerILi128ELi128ELi256ELi32ELb0ELb0ELb1ELb0ELb1ELb1EEEEEEEEEvNT_6ParamsE)
        /*03f8*/ 	.word	0x00000004


	//----- nvinfo : EIATTR_FRAME_SIZE
	.align		4
.L_180:
        /*03fc*/ 	.byte	0x04, 0x11
        /*03fe*/ 	.short	(.L_182 - .L_181)
	.align		4
.L_181:
        /*0400*/ 	.word	index@(_ZN7cutlass13device_kernelIN5flash11enable_sm90INS1_16FlashAttnFwdSm90INS1_25CollectiveMainloopFwdSm90ILi2EN4cute5tupleIJNS5_1CILi1EEES8_S8_EEENS6_IJNS7_ILi128EEESA_NS7_ILi192EEEEEELi128ENS_10bfloat16_tEfNS_4arch4Sm90ELb0ELb0ELb1ELb1ELb0ELb1ELb0ELb1ELb1ELb0ELb0ELb0EEENS1_21CollectiveEpilogueFwdINS6_IJSA_SA_SA_EEES9_SD_SF_Li256ELb1ELb0ELb0ELb0EEENS1_36VarlenDynamicPersistentTileSchedulerILi128ELi128ELi256ELi32ELb0ELb0ELb1ELb0ELb1ELb1EEEEEEEEEvNT_6ParamsE)
        /*0404*/ 	.word	0x00000000


	//----- nvinfo : EIATTR_REGCOUNT
	.align		4
.L_182:
        /*0408*/ 	.byte	0x04, 0x2f
        /*040a*/ 	.short	(.L_184 - .L_183)
	.align		4
.L_183:
        /*040c*/ 	.word	index@(_ZN7cutlass13device_kernelIN5flash11enable_sm90INS1_16FlashAttnFwdSm90INS1_25CollectiveMainloopFwdSm90ILi2EN4cute5tupleIJNS5_1CILi1EEES8_S8_EEENS6_IJNS7_ILi128EEESA_NS7_ILi192EEEEEELi128ENS_10bfloat16_tEfNS_4arch4Sm90ELb0ELb0ELb1ELb1ELb0ELb0ELb0ELb1ELb1ELb0ELb0ELb0EEENS1_21CollectiveEpilogueFwdINS6_IJSA_SA_SA_EEES9_SD_SF_Li256ELb1ELb0ELb0ELb0EEENS1_36VarlenDynamicPersistentTileSchedulerILi128ELi128ELi256ELi32ELb0ELb0ELb1ELb0ELb1ELb1EEEEEEEEEvNT_6ParamsE)
        /*0410*/ 	.word	0x00000004


	//----- nvinfo : EIATTR_FRAME_SIZE
	.align		4
.L_184:
        /*0414*/ 	.byte	0x04, 0x11
        /*0416*/ 	.short	(.L_186 - .L_185)
	.align		4
.L_185:
        /*0418*/ 	.word	index@(_ZN7cutlass13device_kernelIN5flash11enable_sm90INS1_16FlashAttnFwdSm90INS1_25CollectiveMainloopFwdSm90ILi2EN4cute5tupleIJNS5_1CILi1EEES8_S8_EEENS6_IJNS7_ILi128EEESA_NS7_ILi192EEEEEELi128ENS_10bfloat16_tEfNS_4arch4Sm90ELb0ELb0ELb1ELb1ELb0ELb0ELb0ELb1ELb1ELb0ELb0ELb0EEENS1_21CollectiveEpilogueFwdINS6_IJSA_SA_SA_EEES9_SD_SF_Li256ELb1ELb0ELb0ELb0EEENS1_36VarlenDynamicPersistentTileSchedulerILi128ELi128ELi256ELi32ELb0ELb0ELb1ELb0ELb1ELb1EEEEEEEEEvNT_6ParamsE)
        /*041c*/ 	.word	0x00000000


	//----- nvinfo : EIATTR_REGCOUNT
	.align		4
.L_186:
        /*0420*/ 	.byte	0x04, 0x2f
        /*0422*/ 	.short	(.L_188 - .L_187)
	.align		4
.L_187:
        /*0424*/ 	.word	index@(_ZN7cutlass13device_kernelIN5flash11enable_sm90INS1_16FlashAttnFwdSm90INS1_25CollectiveMainloopFwdSm90ILi2EN4cute5tupleIJNS5_1CILi2EEENS7_ILi1EEES9_EEENS6_IJNS7_ILi128EEESB_NS7_ILi192EEEEEELi128ENS_10bfloat16_tEfNS_4arch4Sm90ELb0ELb0ELb1ELb0ELb0ELb0ELb0ELb1ELb1ELb0ELb0ELb0EEENS1_21CollectiveEpilogueFwdINS6_IJSB_SB_SB_EEESA_SE_SG_Li256ELb0ELb0ELb0ELb0EEENS1_29StaticPersistentTileSchedulerILb0EEEEEEEEEvNT_6ParamsE)
        /*0428*/ 	.word	0x00000004


	//----- nvinfo : EIATTR_FRAME_SIZE
	.align		4
.L_188:
        /*042c*/ 	.byte	0x04, 0x11
        /*042e*/ 	.short	(.L_190 - .L_189)
	.align		4
.L_189:
        /*0430*/ 	.word	index@(_ZN7cutlass13device_kernelIN5flash11enable_sm90INS1_16FlashAttnFwdSm90INS1_25CollectiveMainloopFwdSm90ILi2EN4cute5tupleIJNS5_1CILi2EEENS7_ILi1EEES9_EEENS6_IJNS7_ILi128EEESB_NS7_ILi192EEEEEELi128ENS_10bfloat16_tEfNS_4arch4Sm90ELb0ELb0ELb1ELb0ELb0ELb0ELb0ELb1ELb1ELb0ELb0ELb0EEENS1_21CollectiveEpilogueFwdINS6_IJSB_SB_SB_EEESA_SE_SG_Li256ELb0ELb0ELb0ELb0EEENS1_29StaticPersistentTileSchedulerILb0EEEEEEEEEvNT_6ParamsE)
        /*0434*/ 	.word	0x00000000


	//----- nvinfo : EIATTR_REGCOUNT
	.align		4
.L_190:
        /*0438*/ 	.byte	0x04, 0x2f
        /*043a*/ 	.short	(.L_192 - .L_191)
	.align		4
.L_191:
        /*043c*/ 	.word	index@(_ZN7cutlass13device_kernelIN5flash11enable_sm90INS1_16FlashAttnFwdSm90INS1_25CollectiveMainloopFwdSm90ILi2EN4cute5tupleIJNS5_1CILi1EEES8_S8_EEENS6_IJNS7_ILi128EEESA_NS7_ILi192EEEEEELi128ENS_10bfloat16_tEfNS_4arch4Sm90ELb0ELb0ELb1ELb0ELb0ELb0ELb0ELb1ELb1ELb0ELb0ELb0EEENS1_21CollectiveEpilogueFwdINS6_IJSA_SA_SA_EEES9_SD_SF_Li256ELb0ELb0ELb0ELb0EEENS1_29StaticPersistentTileSchedulerILb0EEEEEEEEEvNT_6ParamsE)
        /*0440*/ 	.word	0x00000004


	//----- nvinfo : EIATTR_FRAME_SIZE
	.align		4
.L_192:
        /*0444*/ 	.byte	0x04, 0x11
        /*0446*/ 	.short	(.L_194 - .L_193)
	.align		4
.L_193:
        /*0448*/ 	.word	index@(_ZN7cutlass13device_kernelIN5flash11enable_sm90INS1_16FlashAttnFwdSm90INS1_25CollectiveMainloopFwdSm90ILi2EN4cute5tupleIJNS5_1CILi1EEES8_S8_EEENS6_IJNS7_ILi128EEESA_NS7_ILi192EEEEEELi128ENS_10bfloat16_tEfNS_4arch4Sm90ELb0ELb0ELb1ELb0ELb0ELb0ELb0ELb1ELb1ELb0ELb0ELb0EEENS1_21CollectiveEpilogueFwdINS6_IJSA_SA_SA_EEES9_SD_SF_Li256ELb0ELb0ELb0ELb0EEENS1_29StaticPersistentTileSchedulerILb0EEEEEEEEEvNT_6ParamsE)
        /*044c*/ 	.word	0x00000000


	//----- nvinfo : EIATTR_MIN_STACK_SIZE
	.align		4
.L_194:
        /*0450*/ 	.byte	0x04, 0x12
        /*0452*/ 	.short	(.L_196 - .L_195)
	.align		4
.L_195:
        /*0454*/ 	.word	index@(_ZN7cutlass13device_kernelIN5flash11enable_sm90INS1_16FlashAttnFwdSm90INS1_25CollectiveMainloopFwdSm90ILi2EN4cute5tupleIJNS5_1CILi1EEES8_S8_EEENS6_IJNS7_ILi128EEESA_NS7_ILi192EEEEEELi128ENS_10bfloat16_tEfNS_4arch4Sm90ELb0ELb0ELb1ELb0ELb0ELb0ELb0ELb1ELb1ELb0ELb0ELb0EEENS1_21CollectiveEpilogueFwdINS6_IJSA_SA_SA_EEES9_SD_SF_Li256ELb0ELb0ELb0ELb0EEENS1_29StaticPersistentTileSchedulerILb0EEEEEEEEEvNT_6ParamsE)
        /*0458*/ 	.word	0x00000000


	//----- nvinfo : EIATTR_MIN_STACK_SIZE
	.align		4
.L_196:
        /*045c*/ 	.byte	0x04, 0x12
        /*045e*/ 	.short	(.L_198 - .L_197)
	.align		4
.L_197:
        /*0460*/ 	.word	index@(_ZN7cutlass13device_kernelIN5flash11enable_sm90INS1_16FlashAttnFwdSm90INS1_25CollectiveMainloopFwdSm90ILi2EN4cute5tupleIJNS5_1CILi2EEENS7_ILi1EEES9_EEENS6_IJNS7_ILi128EEESB_NS7_ILi192EEEEEELi128ENS_10bfloat16_tEfNS_4arch4Sm90ELb0ELb0ELb1ELb0ELb0ELb0ELb0ELb1ELb1ELb0ELb0ELb0EEENS1_21CollectiveEpilogueFwdINS6_IJSB_SB_SB_EEESA_SE_SG_Li256ELb0ELb0ELb0ELb0EEENS1_29StaticPersistentTileSchedulerILb0EEEEEEEEEvNT_6ParamsE)
        /*0464*/ 	.word	0x00000000


	//----- nvinfo : EIATTR_MIN_STACK_SIZE
	.align		4
.L_198:
        /*0468*/ 	.byte	0x04, 0x12
        /*046a*/ 	.short	(.L_200 - .L_199)
	.align		4
.L_199:
        /*046c*/ 	.word	index@(_ZN7cutlass13device_kernelIN5flash11enable_sm90INS1_16FlashAttnFwdSm90INS1_25CollectiveMainloopFwdSm90ILi2EN4cute5tupleIJNS5_1CILi1EEES8_S8_EEENS6_IJNS7_ILi128EEESA_NS7_ILi192EEEEEELi128ENS_10bfloat16_tEfNS_4arch4Sm90ELb0ELb0ELb1ELb1ELb0ELb0ELb0ELb1ELb1ELb0ELb0ELb0EEENS1_21CollectiveEpilogueFwdINS6_IJSA_SA_SA_EEES9_SD_SF_Li256ELb1ELb0ELb0ELb0EEENS1_36VarlenDynamicPersistentTileSchedulerILi128ELi128ELi256ELi32ELb0ELb0ELb1ELb0ELb1ELb1EEEEEEEEEvNT_6ParamsE)
        /*0470*/ 	.word	0x00000000


	//----- nvinfo : EIATTR_MIN_STACK_SIZE
	.align		4
.L_200:
        /*0474*/ 	.byte	0x04, 0x12
        /*0476*/ 	.short	(.L_202 - .L_201)
	.align		4
.L_201:
        /*0478*/ 	.word	index@(_ZN7cutlass13device_kernelIN5flash11enable_sm90INS1_16FlashAttnFwdSm90INS1_25CollectiveMainloopFwdSm90ILi2EN4cute5tupleIJNS5_1CILi1EEES8_S8_EEENS6_IJNS7_ILi128EEESA_NS7_ILi192EEEEEELi128ENS_10bfloat16_tEfNS_4arch4Sm90ELb0ELb0ELb1ELb1ELb0ELb1ELb0ELb1ELb1ELb0ELb0ELb0EEENS1_21CollectiveEpilogueFwdINS6_IJSA_SA_SA_EEES9_SD_SF_Li256ELb1ELb0ELb0ELb0EEENS1_36VarlenDynamicPersistentTileSchedulerILi128ELi128ELi256ELi32ELb0ELb0ELb1ELb0ELb1ELb1EEEEEEEEEvNT_6ParamsE)
        /*047c*/ 	.word	0x00000000


	//----- nvinfo : EIATTR_MIN_STACK_SIZE
	.align		4
.L_202:
        /*0480*/ 	.byte	0x04, 0x12
        /*0482*/ 	.short	(.L_204 - .L_203)
	.align		4
.L_203:
        /*0484*/ 	.word	index@(_ZN7cutlass13device_kernelIN5flash11enable_sm90INS1_16FlashAttnFwdSm90INS1_25CollectiveMainloopFwdSm90ILi2EN4cute5tupleIJNS5_1CILi1EEES8_S8_EEENS6_IJNS7_ILi128EEENS7_ILi96EEENS7_ILi192EEEEEELi128ENS_10bfloat16_tEfNS_4arch4Sm90ELb0ELb1ELb1ELb0ELb0ELb0ELb0ELb1ELb1ELb0ELb0ELb0EEENS1_21CollectiveEpilogueFwdINS6_IJSA_SA_SB_EEES9_SE_SG_Li256ELb0ELb0ELb0ELb0EEENS1_30DynamicPersistentTileSchedulerILi256ELi32ELb0ELb0ELb1EEEEEEEEEvNT_6ParamsE)
        /*0488*/ 	.word	0x00000000


	//----- nvinfo : EIATTR_MIN_STACK_SIZE
	.align		4
.L_204:
        /*048c*/ 	.byte	0x04, 0x12
        /*048e*/ 	.short	(.L_206 - .L_205)
	.align		4
.L_205:
        /*0490*/ 	.word	index@(_ZN7cutlass13device_kernelIN5flash11enable_sm90INS1_16FlashAttnFwdSm90INS1_25CollectiveMainloopFwdSm90ILi2EN4cute5tupleIJNS5_1CILi1EEES8_S8_EEENS6_IJNS7_ILi128EEENS7_ILi96EEENS7_ILi192EEEEEELi128ENS_10bfloat16_tEfNS_4arch4Sm90ELb0ELb1ELb1ELb1ELb0ELb0ELb0ELb1ELb1ELb0ELb0ELb0EEENS1_21CollectiveEpilogueFwdINS6_IJSA_SA_SB_EEES9_SE_SG_Li256ELb1ELb0ELb0ELb0EEENS1_36VarlenDynamicPersistentTileSchedulerILi128ELi96ELi256ELi32ELb0ELb0ELb1ELb1ELb0ELb1EEEEEEEEEvNT_6ParamsE)
        /*0494*/ 	.word	0x00000000


	//----- nvinfo : EIATTR_MIN_STACK_SIZE
	.align		4
.L_206:
        /*0498*/ 	.byte	0x04, 0x12
        /*049a*/ 	.short	(.L_208 - .L_207)
	.align		4
.L_207:
        /*049c*/ 	.word	index@(_ZN7cutlass13device_kernelIN5flash11enable_sm90INS1_16FlashAttnFwdSm90INS1_25CollectiveMainloopFwdSm90ILi2EN4cute5tupleIJNS5_1CILi1EEES8_S8_EEENS6_IJNS7_ILi128EEENS7_ILi96EEENS7_ILi192EEEEEELi128ENS_10bfloat16_tEfNS_4arch4Sm90ELb0ELb1ELb1ELb1ELb0ELb1ELb0ELb1ELb1ELb0ELb0ELb0EEENS1_21CollectiveEpilogueFwdINS6_IJSA_SA_SB_EEES9_SE_SG_Li256ELb1ELb0ELb0ELb0EEENS1_36VarlenDynamicPersistentTileSchedulerILi128ELi96ELi256ELi32ELb0ELb0ELb1ELb1ELb0ELb1EEEEEEEEEvNT_6ParamsE)
        /*04a0*/ 	.word	0x00000000


	//----- nvinfo : EIATTR_MIN_STACK_SIZE
	.align		4
.L_208:
        /*04a4*/ 	.byte	0x04, 0x12
        /*04a6*/ 	.short	(.L_210 - .L_209)
	.align		4
.L_209:
        /*04a8*/ 	.word	index@(_ZN7cutlass13device_kernelIN5flash11enable_sm90INS1_16FlashAttnFwdSm90INS1_25CollectiveMainloopFwdSm90ILi2EN4cute5tupleIJNS5_1CILi1EEES8_S8_EEENS6_IJNS7_ILi128EEESA_NS7_ILi192EEEEEELi128ENS_10bfloat16_tEfNS_4arch4Sm90ELb1ELb0ELb1ELb0ELb0ELb0ELb0ELb1ELb1ELb0ELb0ELb0EEENS1_21CollectiveEpilogueFwdINS6_IJSA_SA_SA_EEES9_SD_SF_Li256ELb0ELb0ELb0ELb0EEENS1_30DynamicPersistentTileSchedulerILi256ELi32ELb0ELb0ELb1EEEEEEEEEvNT_6ParamsE)
        /*04ac*/ 	.word	0x00000000


	//----- nvinfo : EIATTR_MIN_STACK_SIZE
	.align		4
.L_210:
        /*04b0*/ 	.byte	0x04, 0x12
        /*04b2*/ 	.short	(.L_212 - .L_211)
	.align		4
.L_211:
        /*04b4*/ 	.word	index@(_ZN7cutlass13device_kernelIN5flash11enable_sm90INS1_16FlashAttnFwdSm90INS1_25CollectiveMainloopFwdSm90ILi2EN4cute5tupleIJNS5_1CILi1EEES8_S8_EEENS6_IJNS7_ILi128EEESA_NS7_ILi192EEEEEELi128ENS_10bfloat16_tEfNS_4arch4Sm90ELb1ELb0ELb1ELb1ELb0ELb0ELb0ELb1ELb1ELb0ELb0ELb0EEENS1_21CollectiveEpilogueFwdINS6_IJSA_SA_SA_EEES9_SD_SF_Li256ELb1ELb0ELb0ELb0EEENS1_36VarlenDynamicPersistentTileSchedulerILi128ELi128ELi256ELi32ELb0ELb0ELb1ELb1ELb1ELb1EEEEEEEEEvNT_6ParamsE)
        /*04b8*/ 	.word	0x00000000


	//----- nvinfo : EIATTR_MIN_STACK_SIZE
	.align		4
.L_212:
        /*04bc*/ 	.byte	0x04, 0x12
        /*04be*/ 	.short	(.L_214 - .L_213)
	.align		4
.L_213:
        /*04c0*/ 	.word	index@(_ZN7cutlass13device_kernelIN5flash11enable_sm90INS1_16FlashAttnFwdSm90INS1_25CollectiveMainloopFwdSm90ILi2EN4cute5tupleIJNS5_1CILi1EEES8_S8_EEENS6_IJNS7_ILi128EEESA_NS7_ILi192EEEEEELi128ENS_10bfloat16_tEfNS_4arch4Sm90ELb1ELb0ELb1ELb1ELb0ELb1ELb0ELb1ELb1ELb0ELb0ELb0EEENS1_21CollectiveEpilogueFwdINS6_IJSA_SA_SA_EEES9_SD_SF_Li256ELb1ELb0ELb0ELb0EEENS1_36VarlenDynamicPersistentTileSchedulerILi128ELi128ELi256ELi32ELb0ELb0ELb1ELb1ELb1ELb1EEEEEEEEEvNT_6ParamsE)
        /*04c4*/ 	.word	0x00000000


	//----- nvinfo : EIATTR_MIN_STACK_SIZE
	.align		4
.L_214:
        /*04c8*/ 	.byte	0x04, 0x12
        /*04ca*/ 	.short	(.L_216 - .L_215)
	.align		4
.L_215:
        /*04cc*/ 	.word	index@(_ZN7cutlass13device_kernelIN5flash11enable_sm90INS1_16FlashAttnFwdSm90INS1_25CollectiveMainloopFwdSm90ILi2EN4cute5tupleIJNS5_1CILi1EEES8_S8_EEENS6_IJNS7_ILi64EEESA_SA_EEELi512ENS_10bfloat16_tEfNS_4arch4Sm90ELb0ELb0ELb1ELb0ELb0ELb0ELb0ELb0ELb0ELb0ELb0ELb0EEENS1_21CollectiveEpilogueFwdINS6_IJSA_NS7_ILi512EEESA_EEES9_SC_SE_Li256ELb0ELb0ELb0ELb0EEENS1_29StaticPersistentTileSchedulerILb0EEEEEEEEEvNT_6ParamsE)
        /*04d0*/ 	.word	0x00000000


	//----- nvinfo : EIATTR_MIN_STACK_SIZE
	.align		4
.L_216:
        /*04d4*/ 	.byte	0x04, 0x12
        /*04d6*/ 	.short	(.L_218 - .L_217)
	.align		4
.L_217:
        /*04d8*/ 	.word	index@(_ZN7cutlass13device_kernelIN5flash11enable_sm90INS1_16FlashAttnFwdSm90INS1_25CollectiveMainloopFwdSm90ILi2EN4cute5tupleIJNS5_1CILi1EEES8_S8_EEENS6_IJNS7_ILi64EEESA_SA_EEELi512ENS_10bfloat16_tEfNS_4arch4Sm90ELb0ELb0ELb1ELb0ELb0ELb0ELb1ELb0ELb0ELb0ELb0ELb0EEENS1_21CollectiveEpilogueFwdINS6_IJSA_NS7_ILi512EEESA_EEES9_SC_SE_Li256ELb0ELb0ELb0ELb0EEENS1_29StaticPersistentTileSchedulerILb0EEEEEEEEEvNT_6ParamsE)
        /*04dc*/ 	.word	0x00000000


	//----- nvinfo : EIATTR_MIN_STACK_SIZE
	.align		4
.L_218:
        /*04e0*/ 	.byte	0x04, 0x12
        /*04e2*/ 	.short	(.L_220 - .L_219)
	.align		4
.L_219:
        /*04e4*/ 	.word	index@(_ZN7cutlass13device_kernelIN5flash11enable_sm90INS1_16FlashAttnFwdSm90INS1_25CollectiveMainloopFwdSm90ILi2EN4cute5tupleIJNS5_1CILi1EEES8_S8_EEENS6_IJNS7_ILi64EEESA_SA_EEELi512ENS_10bfloat16_tEfNS_4arch4Sm90ELb0ELb0ELb1ELb1ELb0ELb0ELb0ELb0ELb0ELb0ELb0ELb0EEENS1_21CollectiveEpilogueFwdINS6_IJSA_NS7_ILi512EEESA_EEES9_SC_SE_Li256ELb1ELb0ELb0ELb0EEENS1_36VarlenDynamicPersistentTileSchedulerILi64ELi64ELi256ELi32ELb0ELb0ELb1ELb0ELb1ELb1EEEEEEEEEvNT_6ParamsE)
        /*04e8*/ 	.word	0x00000000


	//----- nvinfo : EIATTR_MIN_STACK_SIZE
	.align		4
.L_220:
        /*04ec*/ 	.byte	0x04, 0x12
        /*04ee*/ 	.short	(.L_222 - .L_221)
	.align		4
.L_221:
        /*04f0*/ 	.word	index@(_ZN7cutlass13device_kernelIN5flash11enable_sm90INS1_16FlashAttnFwdSm90INS1_25CollectiveMainloopFwdSm90ILi2EN4cute5tupleIJNS5_1CILi1EEES8_S8_EEENS6_IJNS7_ILi64EEESA_SA_EEELi512ENS_10bfloat16_tEfNS_4arch4Sm90ELb0ELb0ELb1ELb1ELb0ELb1ELb0ELb0ELb0ELb0ELb0ELb0EEENS1_21CollectiveEpilogueFwdINS6_IJSA_NS7_ILi512EEESA_EEES9_SC_SE_Li256ELb1ELb0ELb0ELb0EEENS1_36VarlenDynamicPersistentTileSchedulerILi64ELi64ELi256ELi32ELb0ELb0ELb1ELb0ELb1ELb1EEEEEEEEEvNT_6ParamsE)
        /*04f4*/ 	.word	0x00000000


	//----- nvinfo : EIATTR_MIN_STACK_SIZE
	.align		4
.L_222:
        /*04f8*/ 	.byte	0x04, 0x12
        /*04fa*/ 	.short	(.L_224 - .L_223)
	.align		4
.L_223:
        /*04fc*/ 	.word	index@(_ZN7cutlass13device_kernelIN5flash11enable_sm90INS1_16FlashAttnFwdSm90INS1_25CollectiveMainloopFwdSm90ILi2EN4cute5tupleIJNS5_1CILi1EEES8_S8_EEENS6_IJNS7_ILi64EEESA_SA_EEELi512ENS_10bfloat16_tEfNS_4arch4Sm90ELb0ELb0ELb1ELb1ELb0ELb0ELb1ELb0ELb0ELb0ELb0ELb0EEENS1_21CollectiveEpilogueFwdINS6_IJSA_NS7_ILi512EEESA_EEES9_SC_SE_Li256ELb1ELb0ELb0ELb0EEENS1_36VarlenDynamicPersistentTileSchedulerILi64ELi64ELi256ELi32ELb0ELb0ELb1ELb0ELb1ELb1EEEEEEEEEvNT_6ParamsE)
        /*0500*/ 	.word	0x00000000


	//----- nvinfo : EIATTR_MIN_STACK_SIZE
	.align		4
.L_224:
        /*0504*/ 	.byte	0x04, 0x12
        /*0506*/ 	.short	(.L_226 - .L_225)
	.align		4
.L_225:
        /*0508*/ 	.word	index@(_ZN7cutlass13device_kernelIN5flash11enable_sm90INS1_16FlashAttnFwdSm90INS1_25CollectiveMainloopFwdSm90ILi2EN4cute5tupleIJNS5_1CILi1EEES8_S8_EEENS6_IJNS7_ILi64EEESA_SA_EEELi512ENS_10bfloat16_tEfNS_4arch4Sm90ELb0ELb0ELb1ELb1ELb0ELb1ELb1ELb0ELb0ELb0ELb0ELb0EEENS1_21CollectiveEpilogueFwdINS6_IJSA_NS7_ILi512EEESA_EEES9_SC_SE_Li256ELb1ELb0ELb0ELb0EEENS1_36VarlenDynamicPersistentTileSchedulerILi64ELi64ELi256ELi32ELb0ELb0ELb1ELb0ELb1ELb1EEEEEEEEEvNT_6ParamsE)
        /*050c*/ 	.word	0x00000000


	//----- nvinfo : EIATTR_MIN_STACK_SIZE
	.align		4
.L_226:
        /*0510*/ 	.byte	0x04, 0x12
        /*0512*/ 	.short	(.L_228 - .L_227)
	.align		4
.L_227:
        /*0514*/ 	.word	index@(_ZN7cutlass13device_kernelIN5flash11enable_sm90INS1_16FlashAttnFwdSm90INS1_25CollectiveMainloopFwdSm90ILi2EN4cute5tupleIJNS5_1CILi1EEES8_S8_EEENS6_IJNS7_ILi64EEESA_SA_EEELi512ENS_10bfloat16_tEfNS_4arch4Sm90ELb0ELb1ELb1ELb0ELb0ELb0ELb0ELb0ELb0ELb0ELb0ELb0EEENS1_21CollectiveEpilogueFwdINS6_IJSA_NS7_ILi512EEESA_EEES9_SC_SE_Li256ELb0ELb0ELb0ELb0EEENS1_30DynamicPersistentTileSchedulerILi256ELi32ELb0ELb0ELb1EEEEEEEEEvNT_6ParamsE)
        /*0518*/ 	.word	0x00000000


	//----- nvinfo : EIATTR_MIN_STACK_SIZE
	.align		4
.L_228:
        /*051c*/ 	.byte	0x04, 0x12
        /*051e*/ 	.short	(.L_230 - .L_229)
	.align		4
.L_229:
        /*0520*/ 	.word	index@(_ZN7cutlass13device_kernelIN5flash11enable_sm90INS1_16FlashAttnFwdSm90INS1_25CollectiveMainloopFwdSm90ILi2EN4cute5tupleIJNS5_1CILi1EEES8_S8_EEENS6_IJNS7_ILi64EEESA_SA_EEELi512ENS_10bfloat16_tEfNS_4arch4Sm90ELb0ELb1ELb1ELb0ELb0ELb0ELb1ELb0ELb0ELb0ELb0ELb0EEENS1_21CollectiveEpilogueFwdINS6_IJSA_NS7_ILi512EEESA_EEES9_SC_SE_Li256ELb0ELb0ELb0ELb0EEENS1_30DynamicPersistentTileSchedulerILi256ELi32ELb0ELb0ELb1EEEEEEEEEvNT_6ParamsE)
        /*0524*/ 	.word	0x00000000


	//----- nvinfo : EIATTR_MIN_STACK_SIZE
	.align		4
.L_230:
        /*0528*/ 	.byte	0x04, 0x12
        /*052a*/ 	.short	(.L_232 - .L_231)
	.align		4
.L_231:
        /*052c*/ 	.word	index@(_ZN7cutlass13device_kernelIN5flash11enable_sm90INS1_16FlashAttnFwdSm90INS1_25CollectiveMainloopFwdSm90ILi2EN4cute5tupleIJNS5_1CILi1EEES8_S8_EEENS6_IJNS7_ILi64EEESA_SA_EEELi512ENS_10bfloat16_tEfNS_4arch4Sm90ELb0ELb1ELb1ELb1ELb0ELb0ELb0ELb0ELb0ELb0ELb0ELb0EEENS1_21CollectiveEpilogueFwdINS6_IJSA_NS7_ILi512EEESA_EEES9_SC_SE_Li256ELb1ELb0ELb0ELb0EEENS1_36VarlenDynamicPersistentTileSchedulerILi64ELi64ELi256ELi32ELb0ELb0ELb1ELb1ELb0ELb1EEEEEEEEEvNT_6ParamsE)
        /*0530*/ 	.word	0x00000000


	//----- nvinfo : EIATTR_MIN_STACK_SIZE
	.align		4
.L_232:
        /*0534*/ 	.byte	0x04, 0x12
        /*0536*/ 	.short	(.L_234 - .L_233)
	.align		4
.L_233:
        /*0538*/ 	.word	index@(_ZN7cutlass13device_kernelIN5flash11enable_sm90INS1_16FlashAttnFwdSm90INS1_25CollectiveMainloopFwdSm90ILi2EN4cute5tupleIJNS5_1CILi1EEES8_S8_EEENS6_IJNS7_ILi64EEESA_SA_EEELi512ENS_10bfloat16_tEfNS_4arch4Sm90ELb0ELb1ELb1ELb1ELb0ELb1ELb0ELb0ELb0ELb0ELb0ELb0EEENS1_21CollectiveEpilogueFwdINS6_IJSA_NS7_ILi512EEESA_EEES9_SC_SE_Li256ELb1ELb0ELb0ELb0EEENS1_36VarlenDynamicPersistentTileSchedulerILi64ELi64ELi256ELi32ELb0ELb0ELb1ELb1ELb0ELb1EEEEEEEEEvNT_6ParamsE)
        /*053c*/ 	.word	0x00000000


	//----- nvinfo : EIATTR_MIN_STACK_SIZE
	.align		4
.L_234:
        /*0540*/ 	.byte	0x04, 0x12
        /*0542*/ 	.short	(.L_236 - .L_235)
	.align		4
.L_235:
        /*0544*/ 	.word	index@(_ZN7cutlass13device_kernelIN5flash11enable_sm90INS1_16FlashAttnFwdSm90INS1_25CollectiveMainloopFwdSm90ILi2EN4cute5tupleIJNS5_1CILi1EEES8_S8_EEENS6_IJNS7_ILi64EEESA_SA_EEELi512ENS_10bfloat16_tEfNS_4arch4Sm90ELb0ELb1ELb1ELb1ELb0ELb0ELb1ELb0ELb0ELb0ELb0ELb0EEENS1_21CollectiveEpilogueFwdINS6_IJSA_NS7_ILi512EEESA_EEES9_SC_SE_Li256ELb1ELb0ELb0ELb0EEENS1_36VarlenDynamicPersistentTileSchedulerILi64ELi64ELi256ELi32ELb0ELb0ELb1ELb1ELb0ELb1EEEEEEEEEvNT_6ParamsE)
        /*0548*/ 	.word	0x00000000


	//----- nvinfo : EIATTR_MIN_STACK_SIZE
	.align		4
.L_236:
        /*054c*/ 	.byte	0x04, 0x12
        /*054e*/ 	.short	(.L_238 - .L_237)
	.align		4
.L_237:
        /*0550*/ 	.word	index@(_ZN7cutlass13device_kernelIN5flash11enable_sm90INS1_16FlashAttnFwdSm90INS1_25CollectiveMainloopFwdSm90ILi2EN4cute5tupleIJNS5_1CILi1EEES8_S8_EEENS6_IJNS7_ILi64EEESA_SA_EEELi512ENS_10bfloat16_tEfNS_4arch4Sm90ELb0ELb1ELb1ELb1ELb0ELb1ELb1ELb0ELb0ELb0ELb0ELb0EEENS1_21CollectiveEpilogueFwdINS6_IJSA_NS7_ILi512EEESA_EEES9_SC_SE_Li256ELb1ELb0ELb0ELb0EEENS1_36VarlenDynamicPersistentTileSchedulerILi64ELi64ELi256ELi32ELb0ELb0ELb1ELb1ELb0ELb1EEEEEEEEEvNT_6ParamsE)
        /*0554*/ 	.word	0x00000000


	//----- nvinfo : EIATTR_MIN_STACK_SIZE
	.align		4
.L_238:
        /*0558*/ 	.byte	0x04, 0x12
        /*055a*/ 	.short	(.L_240 - .L_239)
	.align		4
.L_239:
        /*055c*/ 	.word	index@(_ZN7cutlass13device_kernelIN5flash11enable_sm90INS1_16FlashAttnFwdSm90INS1_25CollectiveMainloopFwdSm90ILi2EN4cute5tupleIJNS5_1CILi1EEES8_S8_EEENS6_IJNS7_ILi64EEESA_SA_EEELi512ENS_10bfloat16_tEfNS_4arch4Sm90ELb1ELb0ELb1ELb0ELb0ELb0ELb0ELb0ELb0ELb0ELb0ELb0EEENS1_21CollectiveEpilogueFwdINS6_IJSA_NS7_ILi512EEESA_EEES9_SC_SE_Li256ELb0ELb0ELb0ELb0EEENS1_30DynamicPersistentTileSchedulerILi256ELi32ELb0ELb0ELb1EEEEEEEEEvNT_6ParamsE)
        /*0560*/ 	.word	0x00000000


	//----- nvinfo : EIATTR_MIN_STACK_SIZE
	.align		4
.L_240:
        /*0564*/ 	.byte	0x04, 0x12
        /*0566*/ 	.short	(.L_242 - .L_241)
	.align		4
.L_241:
        /*0568*/ 	.word	index@(_ZN7cutlass13device_kernelIN5flash11enable_sm90INS1_16FlashAttnFwdSm90INS1_25CollectiveMainloopFwdSm90ILi2EN4cute5tupleIJNS5_1CILi1EEES8_S8_EEENS6_IJNS7_ILi64EEESA_SA_EEELi512ENS_10bfloat16_tEfNS_4arch4Sm90ELb1ELb0ELb1ELb0ELb0ELb0ELb1ELb0ELb0ELb0ELb0ELb0EEENS1_21CollectiveEpilogueFwdINS6_IJSA_NS7_ILi512EEESA_EEES9_SC_SE_Li256ELb0ELb0ELb0ELb0EEENS1_30DynamicPersistentTileSchedulerILi256ELi32ELb0ELb0ELb1EEEEEEEEEvNT_6ParamsE)
        /*056c*/ 	.word	0x00000000


	//----- nvinfo : EIATTR_MIN_STACK_SIZE
	.align		4
.L_242:
        /*0570*/ 	.byte	0x04, 0x12
        /*0572*/ 	.short	(.L_244 - .L_243)
	.align		4
.L_243:
        /*0574*/ 	.word	index@(_ZN7cutlass13device_kernelIN5flash11enable_sm90INS1_16FlashAttnFwdSm90INS1_25CollectiveMainloopFwdSm90ILi2EN4cute5tupleIJNS5_1CILi1EEES8_S8_EEENS6_IJNS7_ILi64EEESA_SA_EEELi512ENS_10bfloat16_tEfNS_4arch4Sm90ELb1ELb0ELb1ELb1ELb0ELb0ELb0ELb0ELb0ELb0ELb0ELb0EEENS1_21CollectiveEpilogueFwdINS6_IJSA_NS7_ILi512EEESA_EEES9_SC_SE_Li256ELb1ELb0ELb0ELb0EEENS1_36VarlenDynamicPersistentTileSchedulerILi64ELi64ELi256ELi32ELb0ELb0ELb1ELb1ELb1ELb1EEEEEEEEEvNT_6ParamsE)
        /*0578*/ 	.word	0x00000000


	//----- nvinfo : EIATTR_MIN_STACK_SIZE
	.align		4
.L_244:
        /*057c*/ 	.byte	0x04, 0x12
        /*057e*/ 	.short	(.L_246 - .L_245)
	.align		4
.L_245:
        /*0580*/ 	.word	index@(_ZN7cutlass13device_kernelIN5flash11enable_sm90INS1_16FlashAttnFwdSm90INS1_25CollectiveMainloopFwdSm90ILi2EN4cute5tupleIJNS5_1CILi1EEES8_S8_EEENS6_IJNS7_ILi64EEESA_SA_EEELi512ENS_10bfloat16_tEfNS_4arch4Sm90ELb1ELb0ELb1ELb1ELb0ELb1ELb0ELb0ELb0ELb0ELb0ELb0EEENS1_21CollectiveEpilogueFwdINS6_IJSA_NS7_ILi512EEESA_EEES9_SC_SE_Li256ELb1ELb0ELb0ELb0EEENS1_36VarlenDynamicPersistentTileSchedulerILi64ELi64ELi256ELi32ELb0ELb0ELb1ELb1ELb1ELb1EEEEEEEEEvNT_6ParamsE)
        /*0584*/ 	.word	0x00000000


	//----- nvinfo : EIATTR_MIN_STACK_SIZE
	.align		4
.L_246:
        /*0588*/ 	.byte	0x04, 0x12
        /*058a*/ 	.short	(.L_248 - .L_247)
	.align		4
.L_247:
        /*058c*/ 	.word	index@(_ZN7cutlass13device_kernelIN5flash11enable_sm90INS1_16FlashAttnFwdSm90INS1_25CollectiveMainloopFwdSm90ILi2EN4cute5tupleIJNS5_1CILi1EEES8_S8_EEENS6_IJNS7_ILi64EEESA_SA_EEELi512ENS_10bfloat16_tEfNS_4arch4Sm90ELb1ELb0ELb1ELb1ELb0ELb0ELb1ELb0ELb0ELb0ELb0ELb0EEENS1_21CollectiveEpilogueFwdINS6_IJSA_NS7_ILi512EEESA_EEES9_SC_SE_Li256ELb1ELb0ELb0ELb0EEENS1_36VarlenDynamicPersistentTileSchedulerILi64ELi64ELi256ELi32ELb0ELb0ELb1ELb1ELb1ELb1EEEEEEEEEvNT_6ParamsE)
        /*0590*/ 	.word	0x00000000


	//----- nvinfo : EIATTR_MIN_STACK_SIZE
	.align		4
.L_248:
        /*0594*/ 	.byte	0x04, 0x12
        /*0596*/ 	.short	(.L_250 - .L_249)
	.align		4
.L_249:
        /*0598*/ 	.word	index@(_ZN7cutlass13device_kernelIN5flash11enable_sm90INS1_16FlashAttnFwdSm90INS1_25CollectiveMainloopFwdSm90ILi2EN4cute5tupleIJNS5_1CILi1EEES8_S8_EEENS6_IJNS7_ILi64EEESA_SA_EEELi512ENS_10bfloat16_tEfNS_4arch4Sm90ELb1ELb0ELb1ELb1ELb0ELb1ELb1ELb0ELb0ELb0ELb0ELb0EEENS1_21CollectiveEpilogueFwdINS6_IJSA_NS7_ILi512EEESA_EEES9_SC_SE_Li256ELb1ELb0ELb0ELb0EEENS1_36VarlenDynamicPersistentTileSchedulerILi64ELi64ELi256ELi32ELb0ELb0ELb1ELb1ELb1ELb1EEEEEEEEEvNT_6ParamsE)
        /*059c*/ 	.word	0x00000000


	//----- nvinfo : EIATTR_MIN_STACK_SIZE
	.align		4
.L_250:
        /*05a0*/ 	.byte	0x04, 0x12
        /*05a2*/ 	.short	(.L_252 - .L_251)
	.align		4
.L_251:
        /*05a4*/ 	.word	index@(_ZN7cutlass13device_kernelIN5flash11enable_sm90INS1_16FlashAttnFwdSm90INS1_25CollectiveMainloopFwdSm90ILi2EN4cute5tupleIJNS5_1CILi1EEES8_S8_EEENS6_IJNS7_ILi128EEENS7_ILi96EEENS7_ILi64EEEEEELi256ENS_10bfloat16_tEfNS_4arch4Sm90ELb0ELb0ELb1ELb0ELb0ELb0ELb0ELb1ELb0ELb0ELb0ELb0EEENS1_21CollectiveEpilogueFwdINS6_IJSA_NS7_ILi256EEESB_EEES9_SE_SG_Li256ELb0ELb0ELb0ELb0EEENS1_29StaticPersistentTileSchedulerILb0EEEEEEEEEvNT_6ParamsE)
        /*05a8*/ 	.word	0x00000000


	//----- nvinfo : EIATTR_MIN_STACK_SIZE
	.align		4
.L_252:
        /*05ac*/ 	.byte	0x04, 0x12
        /*05ae*/ 	.short	(.L_254 - .L_253)
	.align		4
.L_253:
        /*05b0*/ 	.word	index@(_ZN7cutlass13device_kernelIN5flash11enable_sm90INS1_16FlashAttnFwdSm90INS1_25CollectiveMainloopFwdSm90ILi2EN4cute5tupleIJNS5_1CILi1EEES8_S8_EEENS6_IJNS7_ILi128EEENS7_ILi96EEENS7_ILi64EEEEEELi256ENS_10bfloat16_tEfNS_4arch4Sm90ELb0ELb0ELb1ELb0ELb0ELb0ELb1ELb1ELb0ELb0ELb0ELb0EEENS1_21CollectiveEpilogueFwdINS6_IJSA_NS7_ILi256EEESB_EEES9_SE_SG_Li256ELb0ELb0ELb0ELb0EEENS1_29StaticPersistentTileSchedulerILb0EEEEEEEEEvNT_6ParamsE)
        /*05b4*/ 	.word	0x00000000


	//----- nvinfo : EIATTR_MIN_STACK_SIZE
	.align		4
.L_254:
        /*05b8*/ 	.byte	0x04, 0x12
        /*05ba*/ 	.short	(.L_256 - .L_255)
	.align		4
.L_255:
        /*05bc*/ 	.word	index@(_ZN7cutlass13device_kernelIN5flash11enable_sm90INS1_16FlashAttnFwdSm90INS1_25CollectiveMainloopFwdSm90ILi2EN4cute5tupleIJNS5_1CILi1EEES8_S8_EEENS6_IJNS7_ILi128EEENS7_ILi96EEENS7_ILi64EEEEEELi256ENS_10bfloat16_tEfNS_4arch4Sm90ELb0ELb0ELb1ELb1ELb0ELb0ELb0ELb1ELb0ELb0ELb0ELb0EEENS1_21CollectiveEpilogueFwdINS6_IJSA_NS7_ILi256EEESB_EEES9_SE_SG_Li256ELb1ELb0ELb0ELb0EEENS1_36VarlenDynamicPersistentTileSchedulerILi128ELi96ELi256ELi32ELb0ELb0ELb1ELb0ELb1ELb1EEEEEEEEEvNT_6ParamsE)
        /*05c0*/ 	.word	0x00000000


	//----- nvinfo : EIATTR_MIN_STACK_SIZE
	.align		4
.L_256:
        /*05c4*/ 	.byte	0x04, 0x12
        /*05c6*/ 	.short	(.L_258 - .L_257)
	.align		4
.L_257:
        /*05c8*/ 	.word	index@(_ZN7cutlass13device_kernelIN5flash11enable_sm90INS1_16FlashAttnFwdSm90INS1_25CollectiveMainloopFwdSm90ILi2EN4cute5tupleIJNS5_1CILi1EEES8_S8_EEENS6_IJNS7_ILi128EEENS7_ILi96EEENS7_ILi64EEEEEELi256ENS_10bfloat16_tEfNS_4arch4Sm90ELb0ELb0ELb1ELb1ELb0ELb1ELb0ELb1ELb0ELb0ELb0ELb0EEENS1_21CollectiveEpilogueFwdINS6_IJSA_NS7_ILi256EEESB_EEES9_SE_SG_Li256ELb1ELb0ELb0ELb0EEENS1_36VarlenDynamicPersistentTileSchedulerILi128ELi96ELi256ELi32ELb0ELb0ELb1ELb0ELb1ELb1EEEEEEEEEvNT_6ParamsE)
        /*05cc*/ 	.word	0x00000000


	//----- nvinfo : EIATTR_MIN_STACK_SIZE
	.align		4
.L_258:
        /*05d0*/ 	.byte	0x04, 0x12
        /*05d2*/ 	.short	(.L_260 - .L_259)
	.align		4
.L_259:
        /*05d4*/ 	.word	index@(_ZN7cutlass13device_kernelIN5flash11enable_sm90INS1_16FlashAttnFwdSm90INS1_25CollectiveMainloopFwdSm90ILi2EN4cute5tupleIJNS5_1CILi1EEES8_S8_EEENS6_IJNS7_ILi128EEENS7_ILi96EEENS7_ILi64EEEEEELi256ENS_10bfloat16_tEfNS_4arch4Sm90ELb0ELb0ELb1ELb1ELb0ELb0ELb1ELb1ELb0ELb0ELb0ELb0EEENS1_21CollectiveEpilogueFwdINS6_IJSA_NS7_ILi256EEESB_EEES9_SE_SG_Li256ELb1ELb0ELb0ELb0EEENS1_36VarlenDynamicPersistentTileSchedulerILi128ELi96ELi256ELi32ELb0ELb0ELb1ELb0ELb1ELb1EEEEEEEEEvNT_6ParamsE)
        /*05d8*/ 	.word	0x00000000


	//----- nvinfo : EIATTR_MIN_STACK_SIZE
	.align		4
.L_260:
        /*05dc*/ 	.byte	0x04, 0x12
        /*05de*/ 	.short	(.L_262 - .L_261)
	.align		4
.L_261:
        /*05e0*/ 	.word	index@(_ZN7cutlass13device_kernelIN5flash11enable_sm90INS1_16FlashAttnFwdSm90INS1_25CollectiveMainloopFwdSm90ILi2EN4cute5tupleIJNS5_1CILi1EEES8_S8_EEENS6_IJNS7_ILi128EEENS7_ILi96EEENS7_ILi64EEEEEELi256ENS_10bfloat16_tEfNS_4arch4Sm90ELb0ELb0ELb1ELb1ELb0ELb1ELb1ELb1ELb0ELb0ELb0ELb0EEENS1_21CollectiveEpilogueFwdINS6_IJSA_NS7_ILi256EEESB_EEES9_SE_SG_Li256ELb1ELb0ELb0ELb0EEENS1_36VarlenDynamicPersistentTileSchedulerILi128ELi96ELi256ELi32ELb0ELb0ELb1ELb0ELb1ELb1EEEEEEEEEvNT_6ParamsE)
        /*05e4*/ 	.word	0x00000000


	//----- nvinfo : EIATTR_MIN_STACK_SIZE
	.align		4
.L_262:
        /*05e8*/ 	.byte	0x04, 0x12
        /*05ea*/ 	.short	(.L_264 - .L_263)
	.align		4
.L_263:
        /*05ec*/ 	.word	index@(_ZN7cutlass13device_kernelIN5flash11enable_sm90INS1_16FlashAttnFwdSm90INS1_25CollectiveMainloopFwdSm90ILi2EN4cute5tupleIJNS5_1CILi1EEES8_S8_EEENS6_IJNS7_ILi128EEENS7_ILi96EEENS7_ILi64EEEEEELi256ENS_10bfloat16_tEfNS_4arch4Sm90ELb0ELb1ELb1ELb0ELb0ELb0ELb0ELb1ELb0ELb0ELb0ELb0EEENS1_21CollectiveEpilogueFwdINS6_IJSA_NS7_ILi256EEESB_EEES9_SE_SG_Li256ELb0ELb0ELb0ELb0EEENS1_30DynamicPersistentTileSchedulerILi256ELi32ELb0ELb0ELb1EEEEEEEEEvNT_6ParamsE)
        /*05f0*/ 	.word	0x00000000


	//----- nvinfo : EIATTR_MIN_STACK_SIZE
	.align		4
.L_264:
        /*05f4*/ 	.byte	0x04, 0x12
        /*05f6*/ 	.short	(.L_266 - .L_265)
	.align		4
.L_265:
        /*05f8*/ 	.word	index@(_ZN7cutlass13device_kernelIN5flash11enable_sm90INS1_16FlashAttnFwdSm90INS1_25CollectiveMainloopFwdSm90ILi2EN4cute5tupleIJNS5_1CILi1EEES8_S8_EEENS6_IJNS7_ILi128EEENS7_ILi96EEENS7_ILi64EEEEEELi256ENS_10bfloat16_tEfNS_4arch4Sm90ELb0ELb1ELb1ELb0ELb0ELb0ELb1ELb1ELb0ELb0ELb0ELb0EEENS1_21CollectiveEpilogueFwdINS6_IJSA_NS7_ILi256EEESB_EEES9_SE_SG_Li256ELb0ELb0ELb0ELb0EEENS1_30DynamicPersistentTileSchedulerILi256ELi32ELb0ELb0ELb1EEEEEEEEEvNT_6ParamsE)
        /*05fc*/ 	.word	0x00000000


	//----- nvinfo : EIATTR_MIN_STACK_SIZE
	.align		4
.L_266:
        /*0600*/ 	.byte	0x04, 0x12
        /*0602*/ 	.short	(.L_268 - .L_267)
	.align		4
.L_267:
        /*0604*/ 	.word	index@(_ZN7cutlass13device_kernelIN5flash11enable_sm90INS1_16FlashAttnFwdSm90INS1_25CollectiveMainloopFwdSm90ILi2EN4cute5tupleIJNS5_1CILi1EEES8_S8_EEENS6_IJNS7_ILi128EEENS7_ILi96EEENS7_ILi64EEEEEELi256ENS_10bfloat16_tEfNS_4arch4Sm90ELb0ELb1ELb1ELb1ELb0ELb0ELb0ELb1ELb0ELb0ELb0ELb0EEENS1_21CollectiveEpilogueFwdINS6_IJSA_NS7_ILi256EEESB_EEES9_SE_SG_Li256ELb1ELb0ELb0ELb0EEENS1_36VarlenDynamicPersistentTileSchedulerILi128ELi96ELi256ELi32ELb0ELb0ELb1ELb1ELb0ELb1EEEEEEEEEvNT_6ParamsE)
        /*0608*/ 	.word	0x00000000


	//----- nvinfo : EIATTR_MIN_STACK_SIZE
	.align		4
.L_268:
        /*060c*/ 	.byte	0x04, 0x12
        /*060e*/ 	.short	(.L_270 - .L_269)
	.align		4
.L_269:
        /*0610*/ 	.word	index@(_ZN7cutlass13device_kernelIN5flash11enable_sm90INS1_16FlashAttnFwdSm90INS1_25CollectiveMainloopFwdSm90ILi2EN4cute5tupleIJNS5_1CILi1EEES8_S8_EEENS6_IJNS7_ILi128EEENS7_ILi96EEENS7_ILi64EEEEEELi256ENS_10bfloat16_tEfNS_4arch4Sm90ELb0ELb1ELb1ELb1ELb0ELb1ELb0ELb1ELb0ELb0ELb0ELb0EEENS1_21CollectiveEpilogueFwdINS6_IJSA_NS7_ILi256EEESB_EEES9_SE_SG_Li256ELb1ELb0ELb0ELb0EEENS1_36VarlenDynamicPersistentTileSchedulerILi128ELi96ELi256ELi32ELb0ELb0ELb1ELb1ELb0ELb1EEEEEEEEEvNT_6ParamsE)
        /*0614*/ 	.word	0x00000000


	//----- nvinfo : EIATTR_MIN_STACK_SIZE
	.align		4
.L_270:
        /*0618*/ 	.byte	0x04, 0x12
        /*061a*/ 	.short	(.L_272 - .L_271)
	.align		4
.L_271:
        /*061c*/ 	.word	index@(_ZN7cutlass13device_kernelIN5flash11enable_sm90INS1_16FlashAttnFwdSm90INS1_25CollectiveMainloopFwdSm90ILi2EN4cute5tupleIJNS5_1CILi1EEES8_S8_EEENS6_IJNS7_ILi128EEENS7_ILi96EEENS7_ILi64EEEEEELi256ENS_10bfloat16_tEfNS_4arch4Sm90ELb0ELb1ELb1ELb1ELb0ELb0ELb1ELb1ELb0ELb0ELb0ELb0EEENS1_21CollectiveEpilogueFwdINS6_IJSA_NS7_ILi256EEESB_EEES9_SE_SG_Li256ELb1ELb0ELb0ELb0EEENS1_36VarlenDynamicPersistentTileSchedulerILi128ELi96ELi256ELi32ELb0ELb0ELb1ELb1ELb0ELb1EEEEEEEEEvNT_6ParamsE)
        /*0620*/ 	.word	0x00000000


	//----- nvinfo : EIATTR_MIN_STACK_SIZE
	.align		4
.L_272:
        /*0624*/ 	.byte	0x04, 0x12
        /*0626*/ 	.short	(.L_274 - .L_273)
	.align		4
.L_273:
        /*0628*/ 	.word	index@(_ZN7cutlass13device_kernelIN5flash11enable_sm90INS1_16FlashAttnFwdSm90INS1_25CollectiveMainloopFwdSm90ILi2EN4cute5tupleIJNS5_1CILi1EEES8_S8_EEENS6_IJNS7_ILi128EEENS7_ILi96EEENS7_ILi64EEEEEELi256ENS_10bfloat16_tEfNS_4arch4Sm90ELb0ELb1ELb1ELb1ELb0ELb1ELb1ELb1ELb0ELb0ELb0ELb0EEENS1_21CollectiveEpilogueFwdINS6_IJSA_NS7_ILi256EEESB_EEES9_SE_SG_Li256ELb1ELb0ELb0ELb0EEENS1_36VarlenDynamicPersistentTileSchedulerILi128ELi96ELi256ELi32ELb0ELb0ELb1ELb1ELb0ELb1EEEEEEEEEvNT_6ParamsE)
        /*062c*/ 	.word	0x00000000


	//----- nvinfo : EIATTR_MIN_STACK_SIZE
	.align		4
.L_274:
        /*0630*/ 	.byte	0x04, 0x12
        /*0632*/ 	.short	(.L_276 - .L_275)
	.align		4
.L_275:
        /*0634*/ 	.word	index@(_ZN7cutlass13device_kernelIN5flash11enable_sm90INS1_16FlashAttnFwdSm90INS1_25CollectiveMainloopFwdSm90ILi2EN4cute5tupleIJNS5_1CILi1EEES8_S8_EEENS6_IJNS7_ILi128EEENS7_ILi96EEENS7_ILi64EEEEEELi256ENS_10bfloat16_tEfNS_4arch4Sm90ELb1ELb0ELb1ELb0ELb0ELb0ELb0ELb1ELb0ELb0ELb0ELb0EEENS1_21CollectiveEpilogueFwdINS6_IJSA_NS7_ILi256EEESB_EEES9_SE_SG_Li256ELb0ELb0ELb0ELb0EEENS1_30DynamicPersistentTileSchedulerILi256ELi32ELb0ELb0ELb1EEEEEEEEEvNT_6ParamsE)
        /*0638*/ 	.word	0x00000000


	//----- nvinfo : EIATTR_MIN_STACK_SIZE
	.align		4
.L_276:
        /*063c*/ 	.byte	0x04, 0x12
        /*063e*/ 	.short	(.L_278 - .L_277)
	.align		4
.L_277:
        /*0640*/ 	.word	index@(_ZN7cutlass13device_kernelIN5flash11enable_sm90INS1_16FlashAttnFwdSm90INS1_25CollectiveMainloopFwdSm90ILi2EN4cute5tupleIJNS5_1CILi1EEES8_S8_EEENS6_IJNS7_ILi128EEENS7_ILi96EEENS7_ILi64EEEEEELi256ENS_10bfloat16_tEfNS_4arch4Sm90ELb1ELb0ELb1ELb0ELb0ELb0ELb1ELb1ELb0ELb0ELb0ELb0EEENS1_21CollectiveEpilogueFwdINS6_IJSA_NS7_ILi256EEESB_EEES9_SE_SG_Li256ELb0ELb0ELb0ELb0EEENS1_30DynamicPersistentTileSchedulerILi256ELi32ELb0ELb0ELb1EEEEEEEEEvNT_6ParamsE)
        /*0644*/ 	.word	0x00000000


	//----- nvinfo : EIATTR_MIN_STACK_SIZE
	.align		4
.L_278:
        /*0648*/ 	.byte	0x04, 0x12
        /*064a*/ 	.short	(.L_280 - .L_279)
	.align		4
.L_279:
        /*064c*/ 	.word	index@(_ZN7cutlass13device_kernelIN5flash11enable_sm90INS1_16FlashAttnFwdSm90INS1_25CollectiveMainloopFwdSm90ILi2EN4cute5tupleIJNS5_1CILi1EEES8_S8_EEENS6_IJNS7_ILi128EEENS7_ILi96EEENS7_ILi64EEEEEELi256ENS_10bfloat16_tEfNS_4arch4Sm90ELb1ELb0ELb1ELb1ELb0ELb0ELb0ELb1ELb0ELb0ELb0ELb0EEENS1_21CollectiveEpilogueFwdINS6_IJSA_NS7_ILi256EEESB_EEES9_SE_SG_Li256ELb1ELb0ELb0ELb0EEENS1_36VarlenDynamicPersistentTileSchedulerILi128ELi96ELi256ELi32ELb0ELb0ELb1ELb1ELb1ELb1EEEEEEEEEvNT_6ParamsE)
        /*0650*/ 	.word	0x00000000


	//----- nvinfo : EIATTR_MIN_STACK_SIZE
	.align		4
.L_280:
        /*0654*/ 	.byte	0x04, 0x12
        /*0656*/ 	.short	(.L_282 - .L_281)
	.align		4
.L_281:
        /*0658*/ 	.word	index@(_ZN7cutlass13device_kernelIN5flash11enable_sm90INS1_16FlashAttnFwdSm90INS1_25CollectiveMainloopFwdSm90ILi2EN4cute5tupleIJNS5_1CILi1EEES8_S8_EEENS6_IJNS7_ILi128EEENS7_ILi96EEENS7_ILi64EEEEEELi256ENS_10bfloat16_tEfNS_4arch4Sm90ELb1ELb0ELb1ELb1ELb0ELb1ELb0ELb1ELb0ELb0ELb0ELb0EEENS1_21CollectiveEpilogueFwdINS6_IJSA_NS7_ILi256EEESB_EEES9_SE_SG_Li256ELb1ELb0ELb0ELb0EEENS1_36VarlenDynamicPersistentTileSchedulerILi128ELi96ELi256ELi32ELb0ELb0ELb1ELb1ELb1ELb1EEEEEEEEEvNT_6ParamsE)
        /*065c*/ 	.word	0x00000000


	//----- nvinfo : EIATTR_MIN_STACK_SIZE
	.align		4
.L_282:
        /*0660*/ 	.byte	0x04, 0x12
        /*0662*/ 	.short	(.L_284 - .L_283)
	.align		4
.L_283:
        /*0664*/ 	.word	index@(_ZN7cutlass13device_kernelIN5flash11enable_sm90INS1_16FlashAttnFwdSm90INS1_25CollectiveMainloopFwdSm90ILi2EN4cute5tupleIJNS5_1CILi1EEES8_S8_EEENS6_IJNS7_ILi128EEENS7_ILi96EEENS7_ILi64EEEEEELi256ENS_10bfloat16_tEfNS_4arch4Sm90ELb1ELb0ELb1ELb1ELb0ELb0ELb1ELb1ELb0ELb0ELb0ELb0EEENS1_21CollectiveEpilogueFwdINS6_IJSA_NS7_ILi256EEESB_EEES9_SE_SG_Li256ELb1ELb0ELb0ELb0EEENS1_36VarlenDynamicPersistentTileSchedulerILi128ELi96ELi256ELi32ELb0ELb0ELb1ELb1ELb1ELb1EEEEEEEEEvNT_6ParamsE)
        /*0668*/ 	.word	0x00000000


	//----- nvinfo : EIATTR_MIN_STACK_SIZE
	.align		4
.L_284:
        /*066c*/ 	.byte	0x04, 0x12
        /*066e*/ 	.short	(.L_286 - .L_285)
	.align		4
.L_285:
        /*0670*/ 	.word	index@(_ZN7cutlass13device_kernelIN5flash11enable_sm90INS1_16FlashAttnFwdSm90INS1_25CollectiveMainloopFwdSm90ILi2EN4cute5tupleIJNS5_1CILi1EEES8_S8_EEENS6_IJNS7_ILi128EEENS7_ILi96EEENS7_ILi64EEEEEELi256ENS_10bfloat16_tEfNS_4arch4Sm90ELb1ELb0ELb1ELb1ELb0ELb1ELb1ELb1ELb0ELb0ELb0ELb0EEENS1_21CollectiveEpilogueFwdINS6_IJSA_NS7_ILi256EEESB_EEES9_SE_SG_Li256ELb1ELb0ELb0ELb0EEENS1_36VarlenDynamicPersistentTileSchedulerILi128ELi96ELi256ELi32ELb0ELb0ELb1ELb1ELb1ELb1EEEEEEEEEvNT_6ParamsE)
        /*0674*/ 	.word	0x00000000
.L_286:


//--------------------- .nv.compat                --------------------------
	.section	.nv.compat,"",@"SHT_CUDA_COMPAT_INFO"
	.align	4
        /*0000*/ 	.byte	0x02, 0x09, 0x01, 0x00, 0x02, 0x02, 0x01, 0x00, 0x02, 0x05, 0x05, 0x00, 0x03, 0x07, 0x01, 0x01
        /*0010*/ 	.byte	0x02, 0x03, 0x00, 0x00, 0x02, 0x06, 0x01, 0x00, 0x04, 0x0b, 0x08, 0x00, 0x09, 0x00, 0x00, 0x00
        /*0020*/ 	.byte	0x00, 0x00, 0x00, 0x00


//--------------------- .nv.info._ZN7cutlass13device_kernelIN5flash11enable_sm90INS1_16FlashAttnFwdSm90INS1_25CollectiveMainloopFwdSm90ILi2EN4cute5tupleIJNS5_1CILi1EEES8_S8_EEENS6_IJNS7_ILi128EEESA_NS7_ILi192EEEEEELi128ENS_10bfloat16_tEfNS_4arch4Sm90ELb0ELb0ELb1ELb0ELb0ELb0ELb0ELb1ELb1ELb0ELb0ELb0EEENS1_21CollectiveEpilogueFwdINS6_IJSA_SA_SA_EEES9_SD_SF_Li256ELb0ELb0ELb0ELb0EEENS1_29StaticPersistentTileSchedulerILb0EEEEEEEEEvNT_6ParamsE --------------------------
	.section	.nv.info._ZN7cutlass13device_kernelIN5flash11enable_sm90INS1_16FlashAttnFwdSm90INS1_25CollectiveMainloopFwdSm90ILi2EN4cute5tupleIJNS5_1CILi1EEES8_S8_EEENS6_IJNS7_ILi128EEESA_NS7_ILi192EEEEEELi128ENS_10bfloat16_tEfNS_4arch4Sm90ELb0ELb0ELb1ELb0ELb0ELb0ELb0ELb1ELb1ELb0ELb0ELb0EEENS1_21CollectiveEpilogueFwdINS6_IJSA_SA_SA_EEES9_SD_SF_Li256ELb0ELb0ELb0ELb0EEENS1_29StaticPersistentTileSchedulerILb0EEEEEEEEEvNT_6ParamsE,"",@"SHT_CUDA_INFO"
	.sectionflags	@""
	.align	4


	//----- nvinfo : EIATTR_CUDA_API_VERSION
	.align		4
        /*0000*/ 	.byte	0x04, 0x37
        /*0002*/ 	.short	(.L_288 - .L_287)
.L_287:
        /*0004*/ 	.word	0x00000082


	//----- nvinfo : EIATTR_KPARAM_INFO
	.align		4
.L_288:
        /*0008*/ 	.byte	0x04, 0x17
        /*000a*/ 	.short	(.L_290 - .L_289)
.L_289:
        /*000c*/ 	.word	0x00000000
        /*0010*/ 	.short	0x0000
        /*0012*/ 	.short	0x0000
        /*0014*/ 	.byte	0x00, 0xf0, 0x01, 0x2e


	//----- nvinfo : EIATTR_SPARSE_MMA_MASK
	.align		4
.L_290:
        /*0018*/ 	.byte	0x03, 0x50
        /*001a*/ 	.short	0x0000


	//----- nvinfo : EIATTR_MAXREG_COUNT
	.align		4
        /*001c*/ 	.byte	0x03, 0x1b
        /*001e*/ 	.short	0x00a8


	//----- nvinfo : EIATTR_MERCURY_ISA_VERSION
	.align		4
        /*0020*/ 	.byte	0x03, 0x5f
        /*0022*/ 	.short	0x0101


	//----- nvinfo : EIATTR_VRC_CTA_INIT_COUNT
	.align		4
        /*0024*/ 	.byte	0x02, 0x4a
	.zero		1
	.zero		1


	//----- nvinfo : EIATTR_EXIT_INSTR_OFFSETS
	.align		4
        /*0028*/ 	.byte	0x04, 0x1c
        /*002a*/ 	.short	(.L_292 - .L_291)


	//   ....[0]....
.L_291:
        /*002c*/ 	.word	0x00000010


	//----- nvinfo : EIATTR_MAX_THREADS
	.align		4
.L_292:
        /*0030*/ 	.byte	0x04, 0x05
        /*0032*/ 	.short	(.L_294 - .L_293)
.L_293:
        /*0034*/ 	.word	0x00000180
        /*0038*/ 	.word	0x00000001
        /*003c*/ 	.word	0x00000001


	//----- nvinfo : EIATTR_CBANK_PARAM_SIZE
	.align		4
.L_294:
        /*0040*/ 	.byte	0x03, 0x19
        /*0042*/ 	.short	0x0b80


	//----- nvinfo : EIATTR_PARAM_CBANK
	.align		4
        /*0044*/ 	.byte	0x04, 0x0a
        /*0046*/ 	.short	(.L_296 - .L_295)
	.align		4
.L_295:
        /*0048*/ 	.word	index@(.nv.constant0._ZN7cutlass13device_kernelIN5flash11enable_sm90INS1_16FlashAttnFwdSm90INS1_25CollectiveMainloopFwdSm90ILi2EN4cute5tupleIJNS5_1CILi1EEES8_S8_EEENS6_IJNS7_ILi128EEESA_NS7_ILi192EEEEEELi128ENS_10bfloat16_tEfNS_4arch4Sm90ELb0ELb0ELb1ELb0ELb0ELb0ELb0ELb1ELb1ELb0ELb0ELb0EEENS1_21CollectiveEpilogueFwdINS6_IJSA_SA_SA_EEES9_SD_SF_Li256ELb0ELb0ELb0ELb0EEENS1_29StaticPersistentTileSchedulerILb0EEEEEEEEEvNT_6ParamsE)
        /*004c*/ 	.short	0x0380
        /*004e*/ 	.short	0x0b80


	//----- nvinfo : EIATTR_SW_WAR
	.align		4
.L_296:
        /*0050*/ 	.byte	0x04, 0x36
        /*0052*/ 	.short	(.L_298 - .L_297)
.L_297:
        /*0054*/ 	.word	0x00000008
.L_298:


//--------------------- .nv.info._ZN7cutlass13device_kernelIN5flash11enable_sm90INS1_16FlashAttnFwdSm90INS1_25CollectiveMainloopFwdSm90ILi2EN4cute5tupleIJNS5_1CILi2EEENS7_ILi1EEES9_EEENS6_IJNS7_ILi128EEESB_NS7_ILi192EEEEEELi128ENS_10bfloat16_tEfNS_4arch4Sm90ELb0ELb0ELb1ELb0ELb0ELb0ELb0ELb1ELb1ELb0ELb0ELb0EEENS1_21CollectiveEpilogueFwdINS6_IJSB_SB_SB_EEESA_SE_SG_Li256ELb0ELb0ELb0ELb0EEENS1_29StaticPersistentTileSchedulerILb0EEEEEEEEEvNT_6ParamsE --------------------------
	.section	.nv.info._ZN7cutlass13device_kernelIN5flash11enable_sm90INS1_16FlashAttnFwdSm90INS1_25CollectiveMainloopFwdSm90ILi2EN4cute5tupleIJNS5_1CILi2EEENS7_ILi1EEES9_EEENS6_IJNS7_ILi128EEESB_NS7_ILi192EEEEEELi128ENS_10bfloat16_tEfNS_4arch4Sm90ELb0ELb0ELb1ELb0ELb0ELb0ELb0ELb1ELb1ELb0ELb0ELb0EEENS1_21CollectiveEpilogueFwdINS6_IJSB_SB_SB_EEESA_SE_SG_Li256ELb0ELb0ELb0ELb0EEENS1_29StaticPersistentTileSchedulerILb0EEEEEEEEEvNT_6ParamsE,"",@"SHT_CUDA_INFO"
	.sectionflags	@""
	.align	4


	//----- nvinfo : EIATTR_CUDA_API_VERSION
	.align		4
        /*0000*/ 	.byte	0x04, 0x37
        /*0002*/ 	.short	(.L_300 - .L_299)
.L_299:
        /*0004*/ 	.word	0x00000082


	//----- nvinfo : EIATTR_KPARAM_INFO
	.align		4
.L_300:
        /*0008*/ 	.byte	0x04, 0x17
        /*000a*/ 	.short	(.L_302 - .L_301)
.L_301:
        /*000c*/ 	.word	0x00000000
        /*0010*/ 	.short	0x0000
        /*0012*/ 	.short	0x0000
        /*0014*/ 	.byte	0x00, 0xf0, 0x01, 0x2e


	//----- nvinfo : EIATTR_SPARSE_MMA_MASK
	.align		4
.L_302:
        /*0018*/ 	.byte	0x03, 0x50
        /*001a*/ 	.short	0x0000


	//----- nvinfo : EIATTR_MAXREG_COUNT
	.align		4
        /*001c*/ 	.byte	0x03, 0x1b
        /*001e*/ 	.short	0x00a8


	//----- nvinfo : EIATTR_MERCURY_ISA_VERSION
	.align		4
        /*0020*/ 	.byte	0x03, 0x5f
        /*0022*/ 	.short	0x0101


	//----- nvinfo : EIATTR_VRC_CTA_INIT_COUNT
	.align		4
        /*0024*/ 	.byte	0x02, 0x4a
	.zero		1
	.zero		1


	//----- nvinfo : EIATTR_EXIT_INSTR_OFFSETS
	.align		4
        /*0028*/ 	.byte	0x04, 0x1c
        /*002a*/ 	.short	(.L_304 - .L_303)


	//   ....[0]....
.L_303:
        /*002c*/ 	.word	0x00000010


	//----- nvinfo : EIATTR_MAX_THREADS
	.align		4
.L_304:
        /*0030*/ 	.byte	0x04, 0x05
        /*0032*/ 	.short	(.L_306 - .L_305)
.L_305:
        /*0034*/ 	.word	0x00000180
        /*0038*/ 	.word	0x00000001
        /*003c*/ 	.word	0x00000001


	//----- nvinfo : EIATTR_CBANK_PARAM_SIZE
	.align		4
.L_306:
        /*0040*/ 	.byte	0x03, 0x19
        /*0042*/ 	.short	0x0b80


	//----- nvinfo : EIATTR_PARAM_CBANK
	.align		4
        /*0044*/ 	.byte	0x04, 0x0a
        /*0046*/ 	.short	(.L_308 - .L_307)
	.align		4
.L_307:
        /*0048*/ 	.word	index@(.nv.constant0._ZN7cutlass13device_kernelIN5flash11enable_sm90INS1_16FlashAttnFwdSm90INS1_25CollectiveMainloopFwdSm90ILi2EN4cute5tupleIJNS5_1CILi2EEENS7_ILi1EEES9_EEENS6_IJNS7_ILi128EEESB_NS7_ILi192EEEEEELi128ENS_10bfloat16_tEfNS_4arch4Sm90ELb0ELb0ELb1ELb0ELb0ELb0ELb0ELb1ELb1ELb0ELb0ELb0EEENS1_21CollectiveEpilogueFwdINS6_IJSB_SB_SB_EEESA_SE_SG_Li256ELb0ELb0ELb0ELb0EEENS1_29StaticPersistentTileSchedulerILb0EEEEEEEEEvNT_6ParamsE)
        /*004c*/ 	.short	0x0380
        /*004e*/ 	.short	0x0b80


	//----- nvinfo : EIATTR_SW_WAR
	.align		4
.L_308:
        /*0050*/ 	.byte	0x04, 0x36
        /*0052*/ 	.short	(.L_310 - .L_309)
.L_309:
        /*0054*/ 	.word	0x00000008
.L_310:


//--------------------- .nv.info._ZN7cutlass13device_kernelIN5flash11enable_sm90INS1_16FlashAttnFwdSm90INS1_25CollectiveMainloopFwdSm90ILi2EN4cute5tupleIJNS5_1CILi1EEES8_S8_EEENS6_IJNS7_ILi128EEESA_NS7_ILi192EEEEEELi128ENS_10bfloat16_tEfNS_4arch4Sm90ELb0ELb0ELb1ELb1ELb0ELb0ELb0ELb1ELb1ELb0ELb0ELb0EEENS1_21CollectiveEpilogueFwdINS6_IJSA_SA_SA_EEES9_SD_SF_Li256ELb1ELb0ELb0ELb0EEENS1_36VarlenDynamicPersistentTileSchedulerILi128ELi128ELi256ELi32ELb0ELb0ELb1ELb0ELb1ELb1EEEEEEEEEvNT_6ParamsE --------------------------
	.section	.nv.info._ZN7cutlass13device_kernelIN5flash11enable_sm90INS1_16FlashAttnFwdSm90INS1_25CollectiveMainloopFwdSm90ILi2EN4cute5tupleIJNS5_1CILi1EEES8_S8_EEENS6_IJNS7_ILi128EEESA_NS7_ILi192EEEEEELi128ENS_10bfloat16_tEfNS_4arch4Sm90ELb0ELb0ELb1ELb1ELb0ELb0ELb0ELb1ELb1ELb0ELb0ELb0EEENS1_21CollectiveEpilogueFwdINS6_IJSA_SA_SA_EEES9_SD_SF_Li256ELb1ELb0ELb0ELb0EEENS1_36VarlenDynamicPersistentTileSchedulerILi128ELi128ELi256ELi32ELb0ELb0ELb1ELb0ELb1ELb1EEEEEEEEEvNT_6ParamsE,"",@"SHT_CUDA_INFO"
	.sectionflags	@""
	.align	4


	//----- nvinfo : EIATTR_CUDA_API_VERSION
	.align		4
        /*0000*/ 	.byte	0x04, 0x37
        /*0002*/ 	.short	(.L_312 - .L_311)
.L_311:
        /*0004*/ 	.word	0x00000082


	//----- nvinfo : EIATTR_KPARAM_INFO
	.align		4
.L_312:
        /*0008*/ 	.byte	0x04, 0x17
        /*000a*/ 	.short	(.L_314 - .L_313)
.L_313:
        /*000c*/ 	.word	0x00000000
        /*0010*/ 	.short	0x0000
        /*0012*/ 	.short	0x0000
        /*0014*/ 	.byte	0x00, 0xf0, 0x01, 0x28


	//----- nvinfo : EIATTR_SPARSE_MMA_MASK
	.align		4
.L_314:
        /*0018*/ 	.byte	0x03, 0x50
        /*001a*/ 	.short	0x0000


	//----- nvinfo : EIATTR_MAXREG_COUNT
	.align		4
        /*001c*/ 	.byte	0x03, 0x1b
        /*001e*/ 	.short	0x00a8


	//----- nvinfo : EIATTR_MERCURY_ISA_VERSION
	.align		4
        /*0020*/ 	.byte	0x03, 0x5f
        /*0022*/ 	.short	0x0101


	//----- nvinfo : EIATTR_VRC_CTA_INIT_COUNT
	.align		4
        /*0024*/ 	.byte	0x02, 0x4a
	.zero		1
	.zero		1


	//----- nvinfo : EIATTR_EXIT_INSTR_OFFSETS
	.align		4
        /*0028*/ 	.byte	0x04, 0x1c
        /*002a*/ 	.short	(.L_316 - .L_315)


	//   ....[0]....
.L_315:
        /*002c*/ 	.word	0x00000010


	//----- nvinfo : EIATTR_MAX_THREADS
	.align		4
.L_316:
        /*0030*/ 	.byte	0x04, 0x05
        /*0032*/ 	.short	(.L_318 - .L_317)
.L_317:
        /*0034*/ 	.word	0x00000180
        /*0038*/ 	.word	0x00000001
        /*003c*/ 	.word	0x00000001


	//----- nvinfo : EIATTR_CBANK_PARAM_SIZE
	.align		4
.L_318:
        /*0040*/ 	.byte	0x03, 0x19
        /*0042*/ 	.short	0x0a00


	//----- nvinfo : EIATTR_PARAM_CBANK
	.align		4
        /*0044*/ 	.byte	0x04, 0x0a
        /*0046*/ 	.short	(.L_320 - .L_319)
	.align		4
.L_319:
        /*0048*/ 	.word	index@(.nv.constant0._ZN7cutlass13device_kernelIN5flash11enable_sm90INS1_16FlashAttnFwdSm90INS1_25CollectiveMainloopFwdSm90ILi2EN4cute5tupleIJNS5_1CILi1EEES8_S8_EEENS6_IJNS7_ILi128EEESA_NS7_ILi192EEEEEELi128ENS_10bfloat16_tEfNS_4arch4Sm90ELb0ELb0ELb1ELb1ELb0ELb0ELb0ELb1ELb1ELb0ELb0ELb0EEENS1_21CollectiveEpilogueFwdINS6_IJSA_SA_SA_EEES9_SD_SF_Li256ELb1ELb0ELb0ELb0EEENS1_36VarlenDynamicPersistentTileSchedulerILi128ELi128ELi256ELi32ELb0ELb0ELb1ELb0ELb1ELb1EEEEEEEEEvNT_6ParamsE)
        /*004c*/ 	.short	0x0380
        /*004e*/ 	.short	0x0a00


	//----- nvinfo : EIATTR_SW_WAR
	.align		4
.L_320:
        /*0050*/ 	.byte	0x04, 0x36
        /*0052*/ 	.short	(.L_322 - .L_321)
.L_321:
        /*0054*/ 	.word	0x00000008
.L_322:


//--------------------- .nv.info._ZN7cutlass13device_kernelIN5flash11enable_sm90INS1_16FlashAttnFwdSm90INS1_25CollectiveMainloopFwdSm90ILi2EN4cute5tupleIJNS5_1CILi1EEES8_S8_EEENS6_IJNS7_ILi128EEESA_NS7_ILi192EEEEEELi128ENS_10bfloat16_tEfNS_4arch4Sm90ELb0ELb0ELb1ELb1ELb0ELb1ELb0ELb1ELb1ELb0ELb0ELb0EEENS1_21CollectiveEpilogueFwdINS6_IJSA_SA_SA_EEES9_SD_SF_Li256ELb1ELb0ELb0ELb0EEENS1_36VarlenDynamicPersistentTileSchedulerILi128ELi128ELi256ELi32ELb0ELb0ELb1ELb0ELb1ELb1EEEEEEEEEvNT_6ParamsE --------------------------
	.section	.nv.info._ZN7cutlass13device_kernelIN5flash11enable_sm90INS1_16FlashAttnFwdSm90INS1_25CollectiveMainloopFwdSm90ILi2EN4cute5tupleIJNS5_1CILi1EEES8_S8_EEENS6_IJNS7_ILi128EEESA_NS7_ILi192EEEEEELi128ENS_10bfloat16_tEfNS_4arch4Sm90ELb0ELb0ELb1ELb1ELb0ELb1ELb0ELb1ELb1ELb0ELb0ELb0EEENS1_21CollectiveEpilogueFwdINS6_IJSA_SA_SA_EEES9_SD_SF_Li256ELb1ELb0ELb0ELb0EEENS1_36VarlenDynamicPersistentTileSchedulerILi128ELi128ELi256ELi32ELb0ELb0ELb1ELb0ELb1ELb1EEEEEEEEEvNT_6ParamsE,"",@"SHT_CUDA_INFO"
	.sectionflags	@""
	.align	4


	//----- nvinfo : EIATTR_CUDA_API_VERSION
	.align		4
        /*0000*/ 	.byte	0x04, 0x37
        /*0002*/ 	.short	(.L_324 - .L_323)
.L_323:
        /*0004*/ 	.word	0x00000082


	//----- nvinfo : EIATTR_KPARAM_INFO
	.align		4
.L_324:
        /*0008*/ 	.byte	0x04, 0x17
        /*000a*/ 	.short	(.L_326 - .L_325)
.L_325:
        /*000c*/ 	.word	0x00000000
        /*0010*/ 	.short	0x0000
        /*0012*/ 	.short	0x0000
        /*0014*/ 	.byte	0x00, 0xf0, 0x01, 0x28


	//----- nvinfo : EIATTR_SPARSE_MMA_MASK
	.align		4
.L_326:
        /*0018*/ 	.byte	0x03, 0x50
        /*001a*/ 	.short	0x0000


	//----- nvinfo : EIATTR_MAXREG_COUNT
	.align		4
        /*001c*/ 	.byte	0x03, 0x1b
        /*001e*/ 	.short	0x00a8


	//----- nvinfo : EIATTR_MERCURY_ISA_VERSION
	.align		4
        /*0020*/ 	.byte	0x03, 0x5f
        /*0022*/ 	.short	0x0101


	//----- nvinfo : EIATTR_VRC_CTA_INIT_COUNT
	.align		4
        /*0024*/ 	.byte	0x02, 0x4a
	.zero		1
	.zero		1


	//----- nvinfo : EIATTR_EXIT_INSTR_OFFSETS
	.align		4
        /*0028*/ 	.byte	0x04, 0x1c
        /*002a*/ 	.short	(.L_328 - .L_327)


	//   ....[0]....
.L_327:
        /*002c*/ 	.word	0x00000010


	//----- nvinfo : EIATTR_MAX_THREADS
	.align		4
.L_328:
        /*0030*/ 	.byte	0x04, 0x05
        /*0032*/ 	.short	(.L_330 - .L_329)
.L_329:
        /*0034*/ 	.word	0x00000180
        /*0038*/ 	.word	0x00000001
        /*003c*/ 	.word	0x00000001


	//----- nvinfo : EIATTR_CBANK_PARAM_SIZE
	.align		4
.L_330:
        /*0040*/ 	.byte	0x03, 0x19
        /*0042*/ 	.short	0x0a00


	//----- nvinfo : EIATTR_PARAM_CBANK
	.align		4
        /*0044*/ 	.byte	0x04, 0x0a
        /*0046*/ 	.short	(.L_332 - .L_331)
	.align		4
.L_331:
        /*0048*/ 	.word	index@(.nv.constant0._ZN7cutlass13device_kernelIN5flash11enable_sm90INS1_16FlashAttnFwdSm90INS1_25CollectiveMainloopFwdSm90ILi2EN4cute5tupleIJNS5_1CILi1EEES8_S8_EEENS6_IJNS7_ILi128EEESA_NS7_ILi192EEEEEELi128ENS_10bfloat16_tEfNS_4arch4Sm90ELb0ELb0ELb1ELb1ELb0ELb1ELb0ELb1ELb1ELb0ELb0ELb0EEENS1_21CollectiveEpilogueFwdINS6_IJSA_SA_SA_EEES9_SD_SF_Li256ELb1ELb0ELb0ELb0EEENS1_36VarlenDynamicPersistentTileSchedulerILi128ELi128ELi256ELi32ELb0ELb0ELb1ELb0ELb1ELb1EEEEEEEEEvNT_6ParamsE)
        /*004c*/ 	.short	0x0380
        /*004e*/ 	.short	0x0a00


	//----- nvinfo : EIATTR_SW_WAR
	.align		4
.L_332:
        /*0050*/ 	.byte	0x04, 0x36
        /*0052*/ 	.short	(.L_334 - .L_333)
.L_333:
        /*0054*/ 	.word	0x00000008
.L_334:


//--------------------- .nv.info._ZN7cutlass13device_kernelIN5flash11enable_sm90INS1_16FlashAttnFwdSm90INS1_25CollectiveMainloopFwdSm90ILi2EN4cute5tupleIJNS5_1CILi1EEES8_S8_EEENS6_IJNS7_ILi128EEENS7_ILi96EEENS7_ILi192EEEEEELi128ENS_10bfloat16_tEfNS_4arch4Sm90ELb0ELb1ELb1ELb0ELb0ELb0ELb0ELb1ELb1ELb0ELb0ELb0EEENS1_21CollectiveEpilogueFwdINS6_IJSA_SA_SB_EEES9_SE_SG_Li256ELb0ELb0ELb0ELb0EEENS1_30DynamicPersistentTileSchedulerILi256ELi32ELb0ELb0ELb1EEEEEEEEEvNT_6ParamsE --------------------------
	.section	.nv.info._ZN7cutlass13device_kernelIN5flash11enable_sm90INS1_16FlashAttnFwdSm90INS1_25CollectiveMainloopFwdSm90ILi2EN4cute5tupleIJNS5_1CILi1EEES8_S8_EEENS6_IJNS7_ILi128EEENS7_ILi96EEENS7_ILi192EEEEEELi128ENS_10bfloat16_tEfNS_4arch4Sm90ELb0ELb1ELb1ELb0ELb0ELb0ELb0ELb1ELb1ELb0ELb0ELb0EEENS1_21CollectiveEpilogueFwdINS6_IJSA_SA_SB_EEES9_SE_SG_Li256ELb0ELb0ELb0ELb0EEENS1_30DynamicPersistentTileSchedulerILi256ELi32ELb0ELb0ELb1EEEEEEEEEvNT_6ParamsE,"",@"SHT_CUDA_INFO"
	.sectionflags	@""
	.align	4


	//----- nvinfo : EIATTR_CUDA_API_VERSION
	.align		4
        /*0000*/ 	.byte	0x04, 0x37
        /*0002*/ 	.short	(.L_336 - .L_335)
.L_335:
        /*0004*/ 	.word	0x00000082


	//----- nvinfo : EIATTR_KPARAM_INFO
	.align		4
.L_336:
        /*0008*/ 	.byte	0x04, 0x17
        /*000a*/ 	.short	(.L_338 - .L_337)
.L_337:
        /*000c*/ 	.word	0x00000000
        /*0010*/ 	.short	0x0000
        /*0012*/ 	.short	0x0000
        /*0014*/ 	.byte	0x00, 0xf0, 0x01, 0x2e


	//----- nvinfo : EIATTR_SPARSE_MMA_MASK
	.align		4
.L_338:
        /*0018*/ 	.byte	0x03, 0x50
        /*001a*/ 	.short	0x0000


	//----- nvinfo : EIATTR_MAXREG_COUNT
	.align		4
        /*001c*/ 	.byte	0x03, 0x1b
        /*001e*/ 	.short	0x00a8


	//----- nvinfo : EIATTR_MERCURY_ISA_VERSION
	.align		4
        /*0020*/ 	.byte	0x03, 0x5f
        /*0022*/ 	.short	0x0101


	//----- nvinfo : EIATTR_VRC_CTA_INIT_COUNT
	.align		4
        /*0024*/ 	.byte	0x02, 0x4a
	.zero		1
	.zero		1


	//----- nvinfo : EIATTR_EXIT_INSTR_OFFSETS
	.align		4
        /*0028*/ 	.byte	0x04, 0x1c
        /*002a*/ 	.short	(.L_340 - .L_339)


	//   ....[0]....
.L_339:
        /*002c*/ 	.word	0x00000010


	//----- nvinfo : EIATTR_MAX_THREADS
	.align		4
.L_340:
        /*0030*/ 	.byte	0x04, 0x05
        /*0032*/ 	.short	(.L_342 - .L_341)
.L_341:
        /*0034*/ 	.word	0x00000180
        /*0038*/ 	.word	0x00000001
        /*003c*/ 	.word	0x00000001


	//----- nvinfo : EIATTR_CBANK_PARAM_SIZE
	.align		4
.L_342:
        /*0040*/ 	.byte	0x03, 0x19
        /*0042*/ 	.short	0x0b80


	//----- nvinfo : EIATTR_PARAM_CBANK
	.align		4
        /*0044*/ 	.byte	0x04, 0x0a
        /*0046*/ 	.short	(.L_344 - .L_343)
	.align		4
.L_343:
        /*0048*/ 	.word	index@(.nv.constant0._ZN7cutlass13device_kernelIN5flash11enable_sm90INS1_16FlashAttnFwdSm90INS1_25CollectiveMainloopFwdSm90ILi2EN4cute5tupleIJNS5_1CILi1EEES8_S8_EEENS6_IJNS7_ILi128EEENS7_ILi96EEENS7_ILi192EEEEEELi128ENS_10bfloat16_tEfNS_4arch4Sm90ELb0ELb1ELb1ELb0ELb0ELb0ELb0ELb1ELb1ELb0ELb0ELb0EEENS1_21CollectiveEpilogueFwdINS6_IJSA_SA_SB_EEES9_SE_SG_Li256ELb0ELb0ELb0ELb0EEENS1_30DynamicPersistentTileSchedulerILi256ELi32ELb0ELb0ELb1EEEEEEEEEvNT_6ParamsE)
        /*004c*/ 	.short	0x0380
        /*004e*/ 	.short	0x0b80


	//----- nvinfo : EIATTR_SW_WAR
	.align		4
.L_344:
        /*0050*/ 	.byte	0x04, 0x36
        /*0052*/ 	.short	(.L_346 - .L_345)
.L_345:
        /*0054*/ 	.word	0x00000008
.L_346:


//--------------------- .nv.info._ZN7cutlass13device_kernelIN5flash11enable_sm90INS1_16FlashAttnFwdSm90INS1_25CollectiveMainloopFwdSm90ILi2EN4cute5tupleIJNS5_1CILi1EEES8_S8_EEENS6_IJNS7_ILi128EEENS7_ILi96EEENS7_ILi192EEEEEELi128ENS_10bfloat16_tEfNS_4arch4Sm90ELb0ELb1ELb1ELb1ELb0ELb0ELb0ELb1ELb1ELb0ELb0ELb0EEENS1_21CollectiveEpilogueFwdINS6_IJSA_SA_SB_EEES9_SE_SG_Li256ELb1ELb0ELb0ELb0EEENS1_36VarlenDynamicPersistentTileSchedulerILi128ELi96ELi256ELi32ELb0ELb0ELb1ELb1ELb0ELb1EEEEEEEEEvNT_6ParamsE --------------------------
	.section	.nv.info._ZN7cutlass13device_kernelIN5flash11enable_sm90INS1_16FlashAttnFwdSm90INS1_25CollectiveMainloopFwdSm90ILi2EN4cute5tupleIJNS5_1CILi1EEES8_S8_EEENS6_IJNS7_ILi128EEENS7_ILi96EEENS7_ILi192EEEEEELi128ENS_10bfloat16_tEfNS_4arch4Sm90ELb0ELb1ELb1ELb1ELb0ELb0ELb0ELb1ELb1ELb0ELb0ELb0EEENS1_21CollectiveEpilogueFwdINS6_IJSA_SA_SB_EEES9_SE_SG_Li256ELb1ELb0ELb0ELb0EEENS1_36VarlenDynamicPersistentTileSchedulerILi128ELi96ELi256ELi32ELb0ELb0ELb1ELb1ELb0ELb1EEEEEEEEEvNT_6ParamsE,"",@"SHT_CUDA_INFO"
	.sectionflags	@""
	.align	4


	//----- nvinfo : EIATTR_CUDA_API_VERSION
	.align		4
        /*0000*/ 	.byte	0x04, 0x37
        /*0002*/ 	.short	(.L_348 - .L_347)
.L_347:
        /*0004*/ 	.word	0x00000082


	//----- nvinfo : EIATTR_KPARAM_INFO
	.align		4
.L_348:
        /*0008*/ 	.byte	0x04, 0x17
        /*000a*/ 	.short	(.L_350 - .L_349)
.L_349:
        /*000c*/ 	.word	0x00000000
        /*0010*/ 	.short	0x0000
        /*0012*/ 	.short	0x0000
        /*0014*/ 	.byte	0x00, 0xf0, 0x01, 0x28


	//----- nvinfo : EIATTR_SPARSE_MMA_MASK
	.align		4
.L_350:
        /*0018*/ 	.byte	0x03, 0x50
        /*001a*/ 	.short	0x0000


	//----- nvinfo : EIATTR_MAXREG_COUNT
	.align		4
        /*001c*/ 	.byte	0x03, 0x1b
        /*001e*/ 	.short	0x00a8


	//----- nvinfo : EIATTR_MERCURY_ISA_VERSION
	.align		4
        /*0020*/ 	.byte	0x03, 0x5f
        /*0022*/ 	.short	0x0101


	//----- nvinfo : EIATTR_VRC_CTA_INIT_COUNT
	.align		4
        /*0024*/ 	.byte	0x02, 0x4a
	.zero		1
	.zero		1


	//----- nvinfo : EIATTR_EXIT_INSTR_OFFSETS
	.align		4
        /*0028*/ 	.byte	0x04, 0x1c
        /*002a*/ 	.short	(.L_352 - .L_351)


	//   ....[0]....
.L_351:
        /*002c*/ 	.word	0x00000010


	//----- nvinfo : EIATTR_MAX_THREADS
	.align		4
.L_352:
        /*0030*/ 	.byte	0x04, 0x05
        /*0032*/ 	.short	(.L_354 - .L_353)
.L_353:
        /*0034*/ 	.word	0x00000180
        /*0038*/ 	.word	0x00000001
        /*003c*/ 	.word	0x00000001


	//----- nvinfo : EIATTR_CBANK_PARAM_SIZE
	.align		4
.L_354:
        /*0040*/ 	.byte	0x03, 0x19
        /*0042*/ 	.short	0x0a00


	//----- nvinfo : EIATTR_PARAM_CBANK
	.align		4
        /*0044*/ 	.byte	0x04, 0x0a
        /*0046*/ 	.short	(.L_356 - .L_355)
	.align		4
.L_355:
        /*0048*/ 	.word	index@(.nv.constant0._ZN7cutlass13device_kernelIN5flash11enable_sm90INS1_16FlashAttnFwdSm90INS1_25CollectiveMainloopFwdSm90ILi2EN4cute5tupleIJNS5_1CILi1EEES8_S8_EEENS6_IJNS7_ILi128EEENS7_ILi96EEENS7_ILi192EEEEEELi128ENS_10bfloat16_tEfNS_4arch4Sm90ELb0ELb1ELb1ELb1ELb0ELb0ELb0ELb1ELb1ELb0ELb0ELb0EEENS1_21CollectiveEpilogueFwdINS6_IJSA_SA_SB_EEES9_SE_SG_Li256ELb1ELb0ELb0ELb0EEENS1_36VarlenDynamicPersistentTileSchedulerILi128ELi96ELi256ELi32ELb0ELb0ELb1ELb1ELb0ELb1EEEEEEEEEvNT_6ParamsE)
        /*004c*/ 	.short	0x0380
        /*004e*/ 	.short	0x0a00


	//----- nvinfo : EIATTR_SW_WAR
	.align		4
.L_356:
        /*0050*/ 	.byte	0x04, 0x36
        /*0052*/ 	.short	(.L_358 - .L_357)
.L_357:
        /*0054*/ 	.word	0x00000008
.L_358:


//--------------------- .nv.info._ZN7cutlass13device_kernelIN5flash11enable_sm90INS1_16FlashAttnFwdSm90INS1_25CollectiveMainloopFwdSm90ILi2EN4cute5tupleIJNS5_1CILi1EEES8_S8_EEENS6_IJNS7_ILi128EEENS7_ILi96EEENS7_ILi192EEEEEELi128ENS_10bfloat16_tEfNS_4arch4Sm90ELb0ELb1ELb1ELb1ELb0ELb1ELb0ELb1ELb1ELb0ELb0ELb0EEENS1_21CollectiveEpilogueFwdINS6_IJSA_SA_SB_EEES9_SE_SG_Li256ELb1ELb0ELb0ELb0EEENS1_36VarlenDynamicPersistentTileSchedulerILi128ELi96ELi256ELi32ELb0ELb0ELb1ELb1ELb0ELb1EEEEEEEEEvNT_6ParamsE --------------------------
	.section	.nv.info._ZN7cutlass13device_kernelIN5flash11enable_sm90INS1_16FlashAttnFwdSm90INS1_25CollectiveMainloopFwdSm90ILi2EN4cute5tupleIJNS5_1CILi1EEES8_S8_EEENS6_IJNS7_ILi128EEENS7_ILi96EEENS7_ILi192EEEEEELi128ENS_10bfloat16_tEfNS_4arch4Sm90ELb0ELb1ELb1ELb1ELb0ELb1ELb0ELb1ELb1ELb0ELb0ELb0EEENS1_21CollectiveEpilogueFwdINS6_IJSA_SA_SB_EEES9_SE_SG_Li256ELb1ELb0ELb0ELb0EEENS1_36VarlenDynamicPersistentTileSchedulerILi128ELi96ELi256ELi32ELb0ELb0ELb1ELb1ELb0ELb1EEEEEEEEEvNT_6ParamsE,"",@"SHT_CUDA_INFO"
	.sectionflags	@""
	.align	4


	//----- nvinfo : EIATTR_CUDA_API_VERSION
	.align		4
        /*0000*/ 	.byte	0x04, 0x37
        /*0002*/ 	.short	(.L_360 - .L_359)
.L_359:
        /*0004*/ 	.word	0x00000082


	//----- nvinfo : EIATTR_KPARAM_INFO
	.align		4
.L_360:
        /*0008*/ 	.byte	0x04, 0x17
        /*000a*/ 	.short	(.L_362 - .L_361)
.L_361:
        /*000c*/ 	.word	0x00000000
        /*0010*/ 	.short	0x0000
        /*0012*/ 	.short	0x0000
        /*0014*/ 	.byte	0x00, 0xf0, 0x01, 0x28


	//----- nvinfo : EIATTR_SPARSE_MMA_MASK
	.align		4
.L_362:
        /*0018*/ 	.byte	0x03, 0x50
        /*001a*/ 	.short	0x0000


	//----- nvinfo : EIATTR_MAXREG_COUNT
	.align		4
        /*001c*/ 	.byte	0x03, 0x1b
        /*001e*/ 	.short	0x00a8


	//----- nvinfo : EIATTR_MERCURY_ISA_VERSION
	.align		4
        /*0020*/ 	.byte	0x03, 0x5f
        /*0022*/ 	.short	0x0101


	//----- nvinfo : EIATTR_VRC_CTA_INIT_COUNT
	.align		4
        /*0024*/ 	.byte	0x02, 0x4a
	.zero		1
	.zero		1


	//----- nvinfo : EIATTR_EXIT_INSTR_OFFSETS
	.align		4
        /*0028*/ 	.byte	0x04, 0x1c
        /*002a*/ 	.short	(.L_364 - .L_363)


	//   ....[0]....
.L_363:
        /*002c*/ 	.word	0x00000010


	//----- nvinfo : EIATTR_MAX_THREADS
	.align		4
.L_364:
        /*0030*/ 	.byte	0x04, 0x05
        /*0032*/ 	.short	(.L_366 - .L_365)
.L_365:
        /*0034*/ 	.word	0x00000180
        /*0038*/ 	.word	0x00000001
        /*003c*/ 	.word	0x00000001


	//----- nvinfo : EIATTR_CBANK_PARAM_SIZE
	.align		4
.L_366:
        /*0040*/ 	.byte	0x03, 0x19
        /*0042*/ 	.short	0x0a00


	//----- nvinfo : EIATTR_PARAM_CBANK
	.align		4
        /*0044*/ 	.byte	0x04, 0x0a
        /*0046*/ 	.short	(.L_368 - .L_367)
	.align		4
.L_367:
        /*0048*/ 	.word	index@(.nv.constant0._ZN7cutlass13device_kernelIN5flash11enable_sm90INS1_16FlashAttnFwdSm90INS1_25CollectiveMainloopFwdSm90ILi2EN4cute5tupleIJNS5_1CILi1EEES8_S8_EEENS6_IJNS7_ILi128EEENS7_ILi96EEENS7_ILi192EEEEEELi128ENS_10bfloat16_tEfNS_4arch4Sm90ELb0ELb1ELb1ELb1ELb0ELb1ELb0ELb1ELb1ELb0ELb0ELb0EEENS1_21CollectiveEpilogueFwdINS6_IJSA_SA_SB_EEES9_SE_SG_Li256ELb1ELb0ELb0ELb0EEENS1_36VarlenDynamicPersistentTileSchedulerILi128ELi96ELi256ELi32ELb0ELb0ELb1ELb1ELb0ELb1EEEEEEEEEvNT_6ParamsE)
        /*004c*/ 	.short	0x0380
        /*004e*/ 	.short	0x0a00


	//----- nvinfo : EIATTR_SW_WAR
	.align		4
.L_368:
        /*0050*/ 	.byte	0x04, 0x36
        /*0052*/ 	.short	(.L_370 - .L_369)
.L_369:
        /*0054*/ 	.word	0x00000008
.L_370:


//--------------------- .nv.info._ZN7cutlass13device_kernelIN5flash11enable_sm90INS1_16FlashAttnFwdSm90INS1_25CollectiveMainloopFwdSm90ILi2EN4cute5tupleIJNS5_1CILi1EEES8_S8_EEENS6_IJNS7_ILi128EEESA_NS7_ILi192EEEEEELi128ENS_10bfloat16_tEfNS_4arch4Sm90ELb1ELb0ELb1ELb0ELb0ELb0ELb0ELb1ELb1ELb0ELb0ELb0EEENS1_21CollectiveEpilogueFwdINS6_IJSA_SA_SA_EEES9_SD_SF_Li256ELb0ELb0ELb0ELb0EEENS1_30DynamicPersistentTileSchedulerILi256ELi32ELb0ELb0ELb1EEEEEEEEEvNT_6ParamsE --------------------------
	.section	.nv.info._ZN7cutlass13device_kernelIN5flash11enable_sm90INS1_16FlashAttnFwdSm90INS1_25CollectiveMainloopFwdSm90ILi2EN4cute5tupleIJNS5_1CILi1EEES8_S8_EEENS6_IJNS7_ILi128EEESA_NS7_ILi192EEEEEELi128ENS_10bfloat16_tEfNS_4arch4Sm90ELb1ELb0ELb1ELb0ELb0ELb0ELb0ELb1ELb1ELb0ELb0ELb0EEENS1_21CollectiveEpilogueFwdINS6_IJSA_SA_SA_EEES9_SD_SF_Li256ELb0ELb0ELb0ELb0EEENS1_30DynamicPersistentTileSchedulerILi256ELi32ELb0ELb0ELb1EEEEEEEEEvNT_6ParamsE,"",@"SHT_CUDA_INFO"
	.sectionflags	@""
	.align	4


	//----- nvinfo : EIATTR_CUDA_API_VERSION
	.align		4
        /*0000*/ 	.byte	0x04, 0x37
        /*0002*/ 	.short	(.L_372 - .L_371)
.L_371:
        /*0004*/ 	.word	0x00000082


	//----- nvinfo : EIATTR_KPARAM_INFO
	.align		4
.L_372:
        /*0008*/ 	.byte	0x04, 0x17
        /*000a*/ 	.short	(.L_374 - .L_373)
.L_373:
        /*000c*/ 	.word	0x00000000
        /*0010*/ 	.short	0x0000
        /*0012*/ 	.short	0x0000
        /*0014*/ 	.byte	0x00, 0xf0, 0x01, 0x2e


	//----- nvinfo : EIATTR_SPARSE_MMA_MASK
	.align		4
.L_374:
        /*0018*/ 	.byte	0x03, 0x50
        /*001a*/ 	.short	0x0000


	//----- nvinfo : EIATTR_MAXREG_COUNT
	.align		4
        /*001c*/ 	.byte	0x03, 0x1b
        /*001e*/ 	.short	0x00a8


	//----- nvinfo : EIATTR_MERCURY_ISA_VERSION
	.align		4
        /*0020*/ 	.byte	0x03, 0x5f
        /*0022*/ 	.short	0x0101


	//----- nvinfo : EIATTR_VRC_CTA_INIT_COUNT
	.align		4
        /*0024*/ 	.byte	0x02, 0x4a
	.zero		1
	.zero		1


	//----- nvinfo : EIATTR_EXIT_INSTR_OFFSETS
	.align		4
        /*0028*/ 	.byte	0x04, 0x1c
        /*002a*/ 	.short	(.L_376 - .L_375)


	//   ....[0]....
.L_375:
        /*002c*/ 	.word	0x00000010


	//----- nvinfo : EIATTR_MAX_THREADS
	.align		4
.L_376:
        /*0030*/ 	.byte	0x04, 0x05
        /*0032*/ 	.short	(.L_378 - .L_377)
.L_377:
        /*0034*/ 	.word	0x00000180
        /*0038*/ 	.word	0x00000001
        /*003c*/ 	.word	0x00000001


	//----- nvinfo : EIATTR_CBANK_PARAM_SIZE
	.align		4
.L_378:
        /*0040*/ 	.byte	0x03, 0x19
        /*0042*/ 	.short	0x0b80


	//----- nvinfo : EIATTR_PARAM_CBANK
	.align		4
        /*0044*/ 	.byte	0x04, 0x0a
        /*0046*/ 	.short	(.L_380 - .L_379)
	.align		4
.L_379:
        /*0048*/ 	.word	index@(.nv.constant0._ZN7cutlass13device_kernelIN5flash11enable_sm90INS1_16FlashAttnFwdSm90INS1_25CollectiveMainloopFwdSm90ILi2EN4cute5tupleIJNS5_1CILi1EEES8_S8_EEENS6_IJNS7_ILi128EEESA_NS7_ILi192EEEEEELi128ENS_10bfloat16_tEfNS_4arch4Sm90ELb1ELb0ELb1ELb0ELb0ELb0ELb0ELb1ELb1ELb0ELb0ELb0EEENS1_21CollectiveEpilogueFwdINS6_IJSA_SA_SA_EEES9_SD_SF_Li256ELb0ELb0ELb0ELb0EEENS1_30DynamicPersistentTileSchedulerILi256ELi32ELb0ELb0ELb1EEEEEEEEEvNT_6ParamsE)
        /*004c*/ 	.short	0x0380
        /*004e*/ 	.short	0x0b80


	//----- nvinfo : EIATTR_SW_WAR
	.align		4
.L_380:
        /*0050*/ 	.byte	0x04, 0x36
        /*0052*/ 	.short	(.L_382 - .L_381)
.L_381:
        /*0054*/ 	.word	0x00000008
.L_382:


//--------------------- .nv.info._ZN7cutlass13device_kernelIN5flash11enable_sm90INS1_16FlashAttnFwdSm90INS1_25CollectiveMainloopFwdSm90ILi2EN4cute5tupleIJNS5_1CILi1EEES8_S8_EEENS6_IJNS7_ILi128EEESA_NS7_ILi192EEEEEELi128ENS_10bfloat16_tEfNS_4arch4Sm90ELb1ELb0ELb1ELb1ELb0ELb0ELb0ELb1ELb1ELb0ELb0ELb0EEENS1_21CollectiveEpilogueFwdINS6_IJSA_SA_SA_EEES9_SD_SF_Li256ELb1ELb0ELb0ELb0EEENS1_36VarlenDynamicPersistentTileSchedulerILi128ELi128ELi256ELi32ELb0ELb0ELb1ELb1ELb1ELb1EEEEEEEEEvNT_6ParamsE --------------------------
	.section	.nv.info._ZN7cutlass13device_kernelIN5flash11enable_sm90INS1_16FlashAttnFwdSm90INS1_25CollectiveMainloopFwdSm90ILi2EN4cute5tupleIJNS5_1CILi1EEES8_S8_EEENS6_IJNS7_ILi128EEESA_NS7_ILi192EEEEEELi128ENS_10bfloat16_tEfNS_4arch4Sm90ELb1ELb0ELb1ELb1ELb0ELb0ELb0ELb1ELb1ELb0ELb0ELb0EEENS1_21CollectiveEpilogueFwdINS6_IJSA_SA_SA_EEES9_SD_SF_Li256ELb1ELb0ELb0ELb0EEENS1_36VarlenDynamicPersistentTileSchedulerILi128ELi128ELi256ELi32ELb0ELb0ELb1ELb1ELb1ELb1EEEEEEEEEvNT_6ParamsE,"",@"SHT_CUDA_INFO"
	.sectionflags	@""
	.align	4


	//----- nvinfo : EIATTR_CUDA_API_VERSION
	.align		4
        /*0000*/ 	.byte	0x04, 0x37
        /*0002*/ 	.short	(.L_384 - .L_383)
.L_383:
        /*0004*/ 	.word	0x00000082


	//----- nvinfo : EIATTR_KPARAM_INFO
	.align		4
.L_384:
        /*0008*/ 	.byte	0x04, 0x17
        /*000a*/ 	.short	(.L_386 - .L_385)
.L_385:
        /*000c*/ 	.word	0x00000000
        /*0010*/ 	.short	0x0000
        /*0012*/ 	.short	0x0000
        /*0014*/ 	.byte	0x00, 0xf0, 0x01, 0x28


	//----- nvinfo : EIATTR_SPARSE_MMA_MASK
	.align		4
.L_386:
        /*0018*/ 	.byte	0x03, 0x50
        /*001a*/ 	.short	0x0000


	//----- nvinfo : EIATTR_MAXREG_COUNT
	.align		4
        /*001c*/ 	.byte	0x03, 0x1b
        /*001e*/ 	.short	0x00a8


	//----- nvinfo : EIATTR_MERCURY_ISA_VERSION
	.align		4
        /*0020*/ 	.byte	0x03, 0x5f
        /*0022*/ 	.short	0x0101


	//----- nvinfo : EIATTR_VRC_CTA_INIT_COUNT
	.align		4
        /*0024*/ 	.byte	0x02, 0x4a
	.zero		1
	.zero		1


	//----- nvinfo : EIATTR_EXIT_INSTR_OFFSETS
	.align		4
        /*0028*/ 	.byte	0x04, 0x1c
        /*002a*/ 	.short	(.L_388 - .L_387)


	//   ....[0]....
.L_387:
        /*002c*/ 	.word	0x00000010


	//----- nvinfo : EIATTR_MAX_THREADS
	.align		4
.L_388:
        /*0030*/ 	.byte	0x04, 0x05
        /*0032*/ 	.short	(.L_390 - .L_389)
.L_389:
        /*0034*/ 	.word	0x00000180
        /*0038*/ 	.word	0x00000001
        /*003c*/ 	.word	0x00000001


	//----- nvinfo : EIATTR_CBANK_PARAM_SIZE
	.align		4
.L_390:
        /*0040*/ 	.byte	0x03, 0x19
        /*0042*/ 	.short	0x0a00


	//----- nvinfo : EIATTR_PARAM_CBANK
	.align		4
        /*0044*/ 	.byte	0x04, 0x0a
        /*0046*/ 	.short	(.L_392 - .L_391)
	.align		4
.L_391:
        /*0048*/ 	.word	index@(.nv.constant0._ZN7cutlass13device_kernelIN5flash11enable_sm90INS1_16FlashAttnFwdSm90INS1_25CollectiveMainloopFwdSm90ILi2EN4cute5tupleIJNS5_1CILi1EEES8_S8_EEENS6_IJNS7_ILi128EEESA_NS7_ILi192EEEEEELi128ENS_10bfloat16_tEfNS_4arch4Sm90ELb1ELb0ELb1ELb1ELb0ELb0ELb0ELb1ELb1ELb0ELb0ELb0EEENS1_21CollectiveEpilogueFwdINS6_IJSA_SA_SA_EEES9_SD_SF_Li256ELb1ELb0ELb0ELb0EEENS1_36VarlenDynamicPersistentTileSchedulerILi128ELi128ELi256ELi32ELb0ELb0ELb1ELb1ELb1ELb1EEEEEEEEEvNT_6ParamsE)
        /*004c*/ 	.short	0x0380
        /*004e*/ 	.short	0x0a00


	//----- nvinfo : EIATTR_SW_WAR
	.align		4
.L_392:
        /*0050*/ 	.byte	0x04, 0x36
        /*0052*/ 	.short	(.L_394 - .L_393)
.L_393:
        /*0054*/ 	.word	0x00000008
.L_394:


//--------------------- .nv.info._ZN7cutlass13device_kernelIN5flash11enable_sm90INS1_16FlashAttnFwdSm90INS1_25CollectiveMainloopFwdSm90ILi2EN4cute5tupleIJNS5_1CILi1EEES8_S8_EEENS6_IJNS7_ILi128EEESA_NS7_ILi192EEEEEELi128ENS_10bfloat16_tEfNS_4arch4Sm90ELb1ELb0ELb1ELb1ELb0ELb1ELb0ELb1ELb1ELb0ELb0ELb0EEENS1_21CollectiveEpilogueFwdINS6_IJSA_SA_SA_EEES9_SD_SF_Li256ELb1ELb0ELb0ELb0EEENS1_36VarlenDynamicPersistentTileSchedulerILi128ELi128ELi256ELi32ELb0ELb0ELb1ELb1ELb1ELb1EEEEEEEEEvNT_6ParamsE --------------------------
	.section	.nv.info._ZN7cutlass13device_kernelIN5flash11enable_sm90INS1_16FlashAttnFwdSm90INS1_25CollectiveMainloopFwdSm90ILi2EN4cute5tupleIJNS5_1CILi1EEES8_S8_EEENS6_IJNS7_ILi128EEESA_NS7_ILi192EEEEEELi128ENS_10bfloat16_tEfNS_4arch4Sm90ELb1ELb0ELb1ELb1ELb0ELb1ELb0ELb1ELb1ELb0ELb0ELb0EEENS1_21CollectiveEpilogueFwdINS6_IJSA_SA_SA_EEES9_SD_SF_Li256ELb1ELb0ELb0ELb0EEENS1_36VarlenDynamicPersistentTileSchedulerILi128ELi128ELi256ELi32ELb0ELb0ELb1ELb1ELb1ELb1EEEEEEEEEvNT_6ParamsE,"",@"SHT_CUDA_INFO"
	.sectionflags	@""
	.align	4


	//----- nvinfo : EIATTR_CUDA_API_VERSION
	.align		4
        /*0000*/ 	.byte	0x04, 0x37
        /*0002*/ 	.short	(.L_396 - .L_395)
.L_395:
        /*0004*/ 	.word	0x00000082


	//----- nvinfo : EIATTR_KPARAM_INFO
	.align		4
.L_396:
        /*0008*/ 	.byte	0x04, 0x17
        /*000a*/ 	.short	(.L_398 - .L_397)
.L_397:
        /*000c*/ 	.word	0x00000000
        /*0010*/ 	.short	0x0000
        /*0012*/ 	.short	0x0000
        /*0014*/ 	.byte	0x00, 0xf0, 0x01, 0x28


	//----- nvinfo : EIATTR_SPARSE_MMA_MASK
	.align		4
.L_398:
        /*0018*/ 	.byte	0x03, 0x50
        /*001a*/ 	.short	0x0000


	//----- nvinfo : EIATTR_MAXREG_COUNT
	.align		4
        /*001c*/ 	.byte	0x03, 0x1b
        /*001e*/ 	.short	0x00a8


	//----- nvinfo : EIATTR_MERCURY_ISA_VERSION
	.align		4
        /*0020*/ 	.byte	0x03, 0x5f
        /*0022*/ 	.short	0x0101


	//----- nvinfo : EIATTR_VRC_CTA_INIT_COUNT
	.align		4
        /*0024*/ 	.byte	0x02, 0x4a
	.zero		1
	.zero		1


	//----- nvinfo : EIATTR_EXIT_INSTR_OFFSETS
	.align		4
        /*0028*/ 	.byte	0x04, 0x1c
        /*002a*/ 	.short	(.L_400 - .L_399)


	//   ....[0]....
.L_399:
        /*002c*/ 	.word	0x00000010


	//----- nvinfo : EIATTR_MAX_THREADS
	.align		4
.L_400:
        /*0030*/ 	.byte	0x04, 0x05
        /*0032*/ 	.short	(.L_402 - .L_401)
.L_401:
        /*0034*/ 	.word	0x00000180
        /*0038*/ 	.word	0x00000001
        /*003c*/ 	.word	0x00000001


	//----- nvinfo : EIATTR_CBANK_PARAM_SIZE
	.align		4
.L_402:
        /*0040*/ 	.byte	0x03, 0x19
        /*0042*/ 	.short	0x0a00


	//----- nvinfo : EIATTR_PARAM_CBANK
	.align		4
        /*0044*/ 	.byte	0x04, 0x0a
        /*0046*/ 	.short	(.L_404 - .L_403)
	.align		4
.L_403:
        /*0048*/ 	.word	index@(.nv.constant0._ZN7cutlass13device_kernelIN5flash11enable_sm90INS1_16FlashAttnFwdSm90INS1_25CollectiveMainloopFwdSm90ILi2EN4cute5tupleIJNS5_1CILi1EEES8_S8_EEENS6_IJNS7_ILi128EEESA_NS7_ILi192EEEEEELi128ENS_10bfloat16_tEfNS_4arch4Sm90ELb1ELb0ELb1ELb1ELb0ELb1ELb0ELb1ELb1ELb0ELb0ELb0EEENS1_21CollectiveEpilogueFwdINS6_IJSA_SA_SA_EEES9_SD_SF_Li256ELb1ELb0ELb0ELb0EEENS1_36VarlenDynamicPersistentTileSchedulerILi128ELi128ELi256ELi32ELb0ELb0ELb1ELb1ELb1ELb1EEEEEEEEEvNT_6ParamsE)
        /*004c*/ 	.short	0x0380
        /*004e*/ 	.short	0x0a00


	//----- nvinfo : EIATTR_SW_WAR
	.align		4
.L_404:
        /*0050*/ 	.byte	0x04, 0x36
        /*0052*/ 	.short	(.L_406 - .L_405)
.L_405:
        /*0054*/ 	.word	0x00000008
.L_406:


//--------------------- .nv.info._ZN7cutlass13device_kernelIN5flash11enable_sm90INS1_16FlashAttnFwdSm90INS1_25CollectiveMainloopFwdSm90ILi2EN4cute5tupleIJNS5_1CILi1EEES8_S8_EEENS6_IJNS7_ILi64EEESA_SA_EEELi512ENS_10bfloat16_tEfNS_4arch4Sm90ELb0ELb0ELb1ELb0ELb0ELb0ELb0ELb0ELb0ELb0ELb0ELb0EEENS1_21CollectiveEpilogueFwdINS6_IJSA_NS7_ILi512EEESA_EEES9_SC_SE_Li256ELb0ELb0ELb0ELb0EEENS1_29StaticPersistentTileSchedulerILb0EEEEEEEEEvNT_6ParamsE --------------------------
	.section	.nv.info._ZN7cutlass13device_kernelIN5flash11enable_sm90INS1_16FlashAttnFwdSm90INS1_25CollectiveMainloopFwdSm90ILi2EN4cute5tupleIJNS5_1CILi1EEES8_S8_EEENS6_IJNS7_ILi64EEESA_SA_EEELi512ENS_10bfloat16_tEfNS_4arch4Sm90ELb0ELb0ELb1ELb0ELb0ELb0ELb0ELb0ELb0ELb0ELb0ELb0EEENS1_21CollectiveEpilogueFwdINS6_IJSA_NS7_ILi512EEESA_EEES9_SC_SE_Li256ELb0ELb0ELb0ELb0EEENS1_29StaticPersistentTileSchedulerILb0EEEEEEEEEvNT_6ParamsE,"",@"SHT_CUDA_INFO"
	.sectionflags	@""
	.align	4


	//----- nvinfo : EIATTR_CUDA_API_VERSION
	.align		4
        /*0000*/ 	.byte	0x04, 0x37
        /*0002*/ 	.short	(.L_408 - .L_407)
.L_407:
        /*0004*/ 	.word	0x00000082


	//----- nvinfo : EIATTR_KPARAM_INFO
	.align		4
.L_408:
        /*0008*/ 	.byte	0x04, 0x17
        /*000a*/ 	.short	(.L_410 - .L_409)
.L_409:
        /*000c*/ 	.word	0x00000000
        /*0010*/ 	.short	0x0000
        /*0012*/ 	.short	0x0000
        /*0014*/ 	.byte	0x00, 0xf0, 0x01, 0x2e


	//----- nvinfo : EIATTR_SPARSE_MMA_MASK
	.align		4
.L_410:
        /*0018*/ 	.byte	0x03, 0x50
        /*001a*/ 	.short	0x0000


	//----- nvinfo : EIATTR_MAXREG_COUNT
	.align		4
        /*001c*/ 	.byte	0x03, 0x1b
        /*001e*/ 	.short	0x00a8


	//----- nvinfo : EIATTR_MERCURY_ISA_VERSION
	.align		4
        /*0020*/ 	.byte	0x03, 0x5f
        /*0022*/ 	.short	0x0101


	//----- nvinfo : EIATTR_VRC_CTA_INIT_COUNT
	.align		4
        /*0024*/ 	.byte	0x02, 0x4a
	.zero		1
	.zero		1


	//----- nvinfo : EIATTR_EXIT_INSTR_OFFSETS
	.align		4
        /*0028*/ 	.byte	0x04, 0x1c
        /*002a*/ 	.short	(.L_412 - .L_411)


	//   ....[0]....
.L_411:
        /*002c*/ 	.word	0x00000010


	//----- nvinfo : EIATTR_MAX_THREADS
	.align		4
.L_412:
        /*0030*/ 	.byte	0x04, 0x05
        /*0032*/ 	.short	(.L_414 - .L_413)
.L_413:
        /*0034*/ 	.word	0x00000180
        /*0038*/ 	.word	0x00000001
        /*003c*/ 	.word	0x00000001


	//----- nvinfo : EIATTR_CBANK_PARAM_SIZE
	.align		4
.L_414:
        /*0040*/ 	.byte	0x03, 0x19
        /*0042*/ 	.short	0x0b80


	//----- nvinfo : EIATTR_PARAM_CBANK
	.align		4
        /*0044*/ 	.byte	0x04, 0x0a
        /*0046*/ 	.short	(.L_416 - .L_415)
	.align		4
.L_415:
        /*0048*/ 	.word	index@(.nv.constant0._ZN7cutlass13device_kernelIN5flash11enable_sm90INS1_16FlashAttnFwdSm90INS1_25CollectiveMainloopFwdSm90ILi2EN4cute5tupleIJNS5_1CILi1EEES8_S8_EEENS6_IJNS7_ILi64EEESA_SA_EEELi512ENS_10bfloat16_tEfNS_4arch4Sm90ELb0ELb0ELb1ELb0ELb0ELb0ELb0ELb0ELb0ELb0ELb0ELb0EEENS1_21CollectiveEpilogueFwdINS6_IJSA_NS7_ILi512EEESA_EEES9_SC_SE_Li256ELb0ELb0ELb0ELb0EEENS1_29StaticPersistentTileSchedulerILb0EEEEEEEEEvNT_6ParamsE)
        /*004c*/ 	.short	0x0380
        /*004e*/ 	.short	0x0b80


	//----- nvinfo : EIATTR_SW_WAR
	.align		4
.L_416:
        /*0050*/ 	.byte	0x04, 0x36
        /*0052*/ 	.short	(.L_418 - .L_417)
.L_417:
        /*0054*/ 	.word	0x00000008
.L_418:


//--------------------- .nv.info._ZN7cutlass13device_kernelIN5flash11enable_sm90INS1_16FlashAttnFwdSm90INS1_25CollectiveMainloopFwdSm90ILi2EN4cute5tupleIJNS5_1CILi1EEES8_S8_EEENS6_IJNS7_ILi64EEESA_SA_EEELi512ENS_10bfloat16_tEfNS_4arch4Sm90ELb0ELb0ELb1ELb0ELb0ELb0ELb1ELb0ELb0ELb0ELb0ELb0EEENS1_21CollectiveEpilogueFwdINS6_IJSA_NS7_ILi512EEESA_EEES9_SC_SE_Li256ELb0ELb0ELb0ELb0EEENS1_29StaticPersistentTileSchedulerILb0EEEEEEEEEvNT_6ParamsE --------------------------
	.section	.nv.info._ZN7cutlass13device_kernelIN5flash11enable_sm90INS1_16FlashAttnFwdSm90INS1_25CollectiveMainloopFwdSm90ILi2EN4cute5tupleIJNS5_1CILi1EEES8_S8_EEENS6_IJNS7_ILi64EEESA_SA_EEELi512ENS_10bfloat16_tEfNS_4arch4Sm90ELb0ELb0ELb1ELb0ELb0ELb0ELb1ELb0ELb0ELb0ELb0ELb0EEENS1_21CollectiveEpilogueFwdINS6_IJSA_NS7_ILi512EEESA_EEES9_SC_SE_Li256ELb0ELb0ELb0ELb0EEENS1_29StaticPersistentTileSchedulerILb0EEEEEEEEEvNT_6ParamsE,"",@"SHT_CUDA_INFO"
	.sectionflags	@""
	.align	4


	//----- nvinfo : EIATTR_CUDA_API_VERSION
	.align		4
        /*0000*/ 	.byte	0x04, 0x37
        /*0002*/ 	.short	(.L_420 - .L_419)
.L_419:
        /*0004*/ 	.word	0x00000082


	//----- nvinfo : EIATTR_KPARAM_INFO
	.align		4
.L_420:
        /*0008*/ 	.byte	0x04, 0x17
        /*000a*/ 	.short	(.L_422 - .L_421)
.L_421:
        /*000c*/ 	.word	0x00000000
        /*0010*/ 	.short	0x0000
        /*0012*/ 	.short	0x0000
        /*0014*/ 	.byte	0x00, 0xf0, 0x01, 0x32


	//----- nvinfo : EIATTR_SPARSE_MMA_MASK
	.align		4
.L_422:
        /*0018*/ 	.byte	0x03, 0x50
        /*001a*/ 	.short	0x0000


	//----- nvinfo : EIATTR_MAXREG_COUNT
	.align		4
        /*001c*/ 	.byte	0x03, 0x1b
        /*001e*/ 	.short	0x00a8


	//----- nvinfo : EIATTR_MERCURY_ISA_VERSION
	.align		4
        /*0020*/ 	.byte	0x03, 0x5f
        /*0022*/ 	.short	0x0101


	//----- nvinfo : EIATTR_VRC_CTA_INIT_COUNT
	.align		4
        /*0024*/ 	.byte	0x02, 0x4a
	.zero		1
	.zero		1


	//----- nvinfo : EIATTR_EXIT_INSTR_OFFSETS
	.align		4
        /*0028*/ 	.byte	0x04, 0x1c
        /*002a*/ 	.short	(.L_424 - .L_423)


	//   ....[0]....
.L_423:
        /*002c*/ 	.word	0x00000010


	//----- nvinfo : EIATTR_MAX_THREADS
	.align		4
.L_424:
        /*0030*/ 	.byte	0x04, 0x05
        /*0032*/ 	.short	(.L_426 - .L_425)
.L_425:
        /*0034*/ 	.word	0x00000180
        /*0038*/ 	.word	0x00000001
        /*003c*/ 	.word	0x00000001


	//----- nvinfo : EIATTR_CBANK_PARAM_SIZE
	.align		4
.L_426:
        /*0040*/ 	.byte	0x03, 0x19
        /*0042*/ 	.short	0x0c80


	//----- nvinfo : EIATTR_PARAM_CBANK
	.align		4
        /*0044*/ 	.byte	0x04, 0x0a
        /*0046*/ 	.short	(.L_428 - .L_427)
	.align		4
.L_427:
        /*0048*/ 	.word	index@(.nv.constant0._ZN7cutlass13device_kernelIN5flash11enable_sm90INS1_16FlashAttnFwdSm90INS1_25CollectiveMainloopFwdSm90ILi2EN4cute5tupleIJNS5_1CILi1EEES8_S8_EEENS6_IJNS7_ILi64EEESA_SA_EEELi512ENS_10bfloat16_tEfNS_4arch4Sm90ELb0ELb0ELb1ELb0ELb0ELb0ELb1ELb0ELb0ELb0ELb0ELb0EEENS1_21CollectiveEpilogueFwdINS6_IJSA_NS7_ILi512EEESA_EEES9_SC_SE_Li256ELb0ELb0ELb0ELb0EEENS1_29StaticPersistentTileSchedulerILb0EEEEEEEEEvNT_6ParamsE)
        /*004c*/ 	.short	0x0380
        /*004e*/ 	.short	0x0c80


	//----- nvinfo : EIATTR_SW_WAR
	.align		4
.L_428:
        /*0050*/ 	.byte	0x04, 0x36
        /*0052*/ 	.short	(.L_430 - .L_429)
.L_429:
        /*0054*/ 	.word	0x00000008
.L_430:


//--------------------- .nv.info._ZN7cutlass13device_kernelIN5flash11enable_sm90INS1_16FlashAttnFwdSm90INS1_25CollectiveMainloopFwdSm90ILi2EN4cute5tupleIJNS5_1CILi1EEES8_S8_EEENS6_IJNS7_ILi64EEESA_SA_EEELi512ENS_10bfloat16_tEfNS_4arch4Sm90ELb0ELb0ELb1ELb1ELb0ELb0ELb0ELb0ELb0ELb0ELb0ELb0EEENS1_21CollectiveEpilogueFwdINS6_IJSA_NS7_ILi512EEESA_EEES9_SC_SE_Li256ELb1ELb0ELb0ELb0EEENS1_36VarlenDynamicPersistentTileSchedulerILi64ELi64ELi256ELi32ELb0ELb0ELb1ELb0ELb1ELb1EEEEEEEEEvNT_6ParamsE --------------------------
	.section	.nv.info._ZN7cutlass13device_kernelIN5flash11enable_sm90INS1_16FlashAttnFwdSm90INS1_25CollectiveMainloopFwdSm90ILi2EN4cute5tupleIJNS5_1CILi1EEES8_S8_EEENS6_IJNS7_ILi64EEESA_SA_EEELi512ENS_10bfloat16_tEfNS_4arch4Sm90ELb0ELb0ELb1ELb1ELb0ELb0ELb0ELb0ELb0ELb0ELb0ELb0EEENS1_21CollectiveEpilogueFwdINS6_IJSA_NS7_ILi512EEESA_EEES9_SC_SE_Li256ELb1ELb0ELb0ELb0EEENS1_36VarlenDynamicPersistentTileSchedulerILi64ELi64ELi256ELi32ELb0ELb0ELb1ELb0ELb1ELb1EEEEEEEEEvNT_6ParamsE,"",@"SHT_CUDA_INFO"
	.sectionflags	@""
	.align	4


	//----- nvinfo : EIATTR_CUDA_API_VERSION
	.align		4
        /*0000*/ 	.byte	0x04, 0x37
        /*0002*/ 	.short	(.L_432 - .L_431)
.L_431:
        /*0004*/ 	.word	0x00000082


	//----- nvinfo : EIATTR_KPARAM_INFO
	.align		4
.L_432:
        /*0008*/ 	.byte	0x04, 0x17
        /*000a*/ 	.short	(.L_434 - .L_433)
.L_433:
        /*000c*/ 	.word	0x00000000
        /*0010*/ 	.short	0x0000
        /*0012*/ 	.short	0x0000
        /*0014*/ 	.byte	0x00, 0xf0, 0x01, 0x28


	//----- nvinfo : EIATTR_SPARSE_MMA_MASK
	.align		4
.L_434:
        /*0018*/ 	.byte	0x03, 0x50
        /*001a*/ 	.short	0x0000


	//----- nvinfo : EIATTR_MAXREG_COUNT
	.align		4
        /*001c*/ 	.byte	0x03, 0x1b
        /*001e*/ 	.short	0x00a8


	//----- nvinfo : EIATTR_MERCURY_ISA_VERSION
	.align		4
        /*0020*/ 	.byte	0x03, 0x5f
        /*0022*/ 	.short	0x0101


	//----- nvinfo : EIATTR_VRC_CTA_INIT_COUNT
	.align		4
        /*0024*/ 	.byte	0x02, 0x4a
	.zero		1
	.zero		1


	//----- nvinfo : EIATTR_EXIT_INSTR_OFFSETS
	.align		4
        /*0028*/ 	.byte	0x04, 0x1c
        /*002a*/ 	.short	(.L_436 - .L_435)


	//   ....[0]....
.L_435:
        /*002c*/ 	.word	0x00000010


	//----- nvinfo : EIATTR_MAX_THREADS
	.align		4
.L_436:
        /*0030*/ 	.byte	0x04, 0x05
        /*0032*/ 	.short	(.L_438 - .L_437)
.L_437:
        /*0034*/ 	.word	0x00000180
        /*0038*/ 	.word	0x00000001
        /*003c*/ 	.word	0x00000001


	//----- nvinfo : EIATTR_CBANK_PARAM_SIZE
	.align		4
.L_438:
        /*0040*/ 	.byte	0x03, 0x19
        /*0042*/ 	.short	0x0a00


	//----- nvinfo : EIATTR_PARAM_CBANK
	.align		4
        /*0044*/ 	.byte	0x04, 0x0a
        /*0046*/ 	.short	(.L_440 - .L_439)
	.align		4
.L_439:
        /*0048*/ 	.word	index@(.nv.constant0._ZN7cutlass13device_kernelIN5flash11enable_sm90INS1_16FlashAttnFwdSm90INS1_25CollectiveMainloopFwdSm90ILi2EN4cute5tupleIJNS5_1CILi1EEES8_S8_EEENS6_IJNS7_ILi64EEESA_SA_EEELi512ENS_10bfloat16_tEfNS_4arch4Sm90ELb0ELb0ELb1ELb1ELb0ELb0ELb0ELb0ELb0ELb0ELb0ELb0EEENS1_21CollectiveEpilogueFwdINS6_IJSA_NS7_ILi512EEESA_EEES9_SC_SE_Li256ELb1ELb0ELb0ELb0EEENS1_36VarlenDynamicPersistentTileSchedulerILi64ELi64ELi256ELi32ELb0ELb0ELb1ELb0ELb1ELb1EEEEEEEEEvNT_6ParamsE)
        /*004c*/ 	.short	0x0380
        /*004e*/ 	.short	0x0a00


	//----- nvinfo : EIATTR_SW_WAR
	.align		4
.L_440:
        /*0050*/ 	.byte	0x04, 0x36
        /*0052*/ 	.short	(.L_442 - .L_441)
.L_441:
        /*0054*/ 	.word	0x00000008
.L_442:


//--------------------- .nv.info._ZN7cutlass13device_kernelIN5flash11enable_sm90INS1_16FlashAttnFwdSm90INS1_25CollectiveMainloopFwdSm90ILi2EN4cute5tupleIJNS5_1CILi1EEES8_S8_EEENS6_IJNS7_ILi64EEESA_SA_EEELi512ENS_10bfloat16_tEfNS_4arch4Sm90ELb0ELb0ELb1ELb1ELb0ELb1ELb0ELb0ELb0ELb0ELb0ELb0EEENS1_21CollectiveEpilogueFwdINS6_IJSA_NS7_ILi512EEESA_EEES9_SC_SE_Li256ELb1ELb0ELb0ELb0EEENS1_36VarlenDynamicPersistentTileSchedulerILi64ELi64ELi256ELi32ELb0ELb0ELb1ELb0ELb1ELb1EEEEEEEEEvNT_6ParamsE --------------------------
	.section	.nv.info._ZN7cutlass13device_kernelIN5flash11enable_sm90INS1_16FlashAttnFwdSm90INS1_25CollectiveMainloopFwdSm90ILi2EN4cute5tupleIJNS5_1CILi1EEES8_S8_EEENS6_IJNS7_ILi64EEESA_SA_EEELi512ENS_10bfloat16_tEfNS_4arch4Sm90ELb0ELb0ELb1ELb1ELb0ELb1ELb0ELb0ELb0ELb0ELb0ELb0EEENS1_21CollectiveEpilogueFwdINS6_IJSA_NS7_ILi512EEESA_EEES9_SC_SE_Li256ELb1ELb0ELb0ELb0EEENS1_36VarlenDynamicPersistentTileSchedulerILi64ELi64ELi256ELi32ELb0ELb0ELb1ELb0ELb1ELb1EEEEEEEEEvNT_6ParamsE,"",@"SHT_CUDA_INFO"
	.sectionflags	@""
	.align	4


	//----- nvinfo : EIATTR_CUDA_API_VERSION
	.align		4
        /*0000*/ 	.byte	0x04, 0x37
        /*0002*/ 	.short	(.L_444 - .L_443)
.L_443:
        /*0004*/ 	.word	0x00000082


	//----- nvinfo : EIATTR_KPARAM_INFO
	.align		4
.L_444:
        /*0008*/ 	.byte	0x04, 0x17
        /*000a*/ 	.short	(.L_446 - .L_445)
.L_445:
        /*000c*/ 	.word	0x00000000
        /*0010*/ 	.short	0x0000
        /*0012*/ 	.short	0x0000
        /*0014*/ 	.byte	0x00, 0xf0, 0x01, 0x28


	//----- nvinfo : EIATTR_SPARSE_MMA_MASK
	.align		4
.L_446:
        /*0018*/ 	.byte	0x03, 0x50
        /*001a*/ 	.short	0x0000


	//----- nvinfo : EIATTR_MAXREG_COUNT
	.align		4
        /*001c*/ 	.byte	0x03, 0x1b
        /*001e*/ 	.short	0x00a8


	//----- nvinfo : EIATTR_MERCURY_ISA_VERSION
	.align		4
        /*0020*/ 	.byte	0x03, 0x5f
        /*0022*/ 	.short	0x0101


	//----- nvinfo : EIATTR_VRC_CTA_INIT_COUNT
	.align		4
        /*0024*/ 	.byte	0x02, 0x4a
	.zero		1
	.zero		1


	//----- nvinfo : EIATTR_EXIT_INSTR_OFFSETS
	.align		4
        /*0028*/ 	.byte	0x04, 0x1c
        /*002a*/ 	.short	(.L_448 - .L_447)


	//   ....[0]....
.L_447:
        /*002c*/ 	.word	0x00000010


	//----- nvinfo : EIATTR_MAX_THREADS
	.align		4
.L_448:
        /*0030*/ 	.byte	0x04, 0x05
        /*0032*/ 	.short	(.L_450 - .L_449)
.L_449:
        /*0034*/ 	.word	0x00000180
        /*0038*/ 	.word	0x00000001
        /*003c*/ 	.word	0x00000001


	//----- nvinfo : EIATTR_CBANK_PARAM_SIZE
	.align		4
.L_450:
        /*0040*/ 	.byte	0x03, 0x19
        /*0042*/ 	.short	0x0a00


	//----- nvinfo : EIATTR_PARAM_CBANK
	.align		4
        /*0044*/ 	.byte	0x04, 0x0a
        /*0046*/ 	.short	(.L_452 - .L_451)
	.align		4
.L_451:
        /*0048*/ 	.word	index@(.nv.constant0._ZN7cutlass13device_kernelIN5flash11enable_sm90INS1_16FlashAttnFwdSm90INS1_25CollectiveMainloopFwdSm90ILi2EN4cute5tupleIJNS5_1CILi1EEES8_S8_EEENS6_IJNS7_ILi64EEESA_SA_EEELi512ENS_10bfloat16_tEfNS_4arch4Sm90ELb0ELb0ELb1ELb1ELb0ELb1ELb0ELb0ELb0ELb0ELb0ELb0EEENS1_21CollectiveEpilogueFwdINS6_IJSA_NS7_ILi512EEESA_EEES9_SC_SE_Li256ELb1ELb0ELb0ELb0EEENS1_36VarlenDynamicPersistentTileSchedulerILi64ELi64ELi256ELi32ELb0ELb0ELb1ELb0ELb1ELb1EEEEEEEEEvNT_6ParamsE)
        /*004c*/ 	.short	0x0380
        /*004e*/ 	.short	0x0a00


	//----- nvinfo : EIATTR_SW_WAR
	.align		4
.L_452:
        /*0050*/ 	.byte	0x04, 0x36
        /*0052*/ 	.short	(.L_454 - .L_453)
.L_453:
        /*0054*/ 	.word	0x00000008
.L_454:


//--------------------- .nv.info._ZN7cutlass13device_kernelIN5flash11enable_sm90INS1_16FlashAttnFwdSm90INS1_25CollectiveMainloopFwdSm90ILi2EN4cute5tupleIJNS5_1CILi1EEES8_S8_EEENS6_IJNS7_ILi64EEESA_SA_EEELi512ENS_10bfloat16_tEfNS_4arch4Sm90ELb0ELb0ELb1ELb1ELb0ELb0ELb1ELb0ELb0ELb0ELb0ELb0EEENS1_21CollectiveEpilogueFwdINS6_IJSA_NS7_ILi512EEESA_EEES9_SC_SE_Li256ELb1ELb0ELb0ELb0EEENS1_36VarlenDynamicPersistentTileSchedulerILi64ELi64ELi256ELi32ELb0ELb0ELb1ELb0ELb1ELb1EEEEEEEEEvNT_6ParamsE --------------------------
	.section	.nv.info._ZN7cutlass13device_kernelIN5flash11enable_sm90INS1_16FlashAttnFwdSm90INS1_25CollectiveMainloopFwdSm90ILi2EN4cute5tupleIJNS5_1CILi1EEES8_S8_EEENS6_IJNS7_ILi64EEESA_SA_EEELi512ENS_10bfloat16_tEfNS_4arch4Sm90ELb0ELb0ELb1ELb1ELb0ELb0ELb1ELb0ELb0ELb0ELb0ELb0EEENS1_21CollectiveEpilogueFwdINS6_IJSA_NS7_ILi512EEESA_EEES9_SC_SE_Li256ELb1ELb0ELb0ELb0EEENS1_36VarlenDynamicPersistentTileSchedulerILi64ELi64ELi256ELi32ELb0ELb0ELb1ELb0ELb1ELb1EEEEEEEEEvNT_6ParamsE,"",@"SHT_CUDA_INFO"
	.sectionflags	@""
	.align	4


	//----- nvinfo : EIATTR_CUDA_API_VERSION
	.align		4
        /*0000*/ 	.byte	0x04, 0x37
        /*0002*/ 	.short	(.L_456 - .L_455)
.L_455:
        /*0004*/ 	.word	0x00000082


	//----- nvinfo : EIATTR_KPARAM_INFO
	.align		4
.L_456:
        /*0008*/ 	.byte	0x04, 0x17
        /*000a*/ 	.short	(.L_458 - .L_457)
.L_457:
        /*000c*/ 	.word	0x00000000
        /*0010*/ 	.short	0x0000
        /*0012*/ 	.short	0x0000
        /*0014*/ 	.byte	0x00, 0xf0, 0x01, 0x2c


	//----- nvinfo : EIATTR_SPARSE_MMA_MASK
	.align		4
.L_458:
        /*0018*/ 	.byte	0x03, 0x50
        /*001a*/ 	.short	0x0000


	//----- nvinfo : EIATTR_MAXREG_COUNT
	.align		4
        /*001c*/ 	.byte	0x03, 0x1b
        /*001e*/ 	.short	0x00a8


	//----- nvinfo : EIATTR_MERCURY_ISA_VERSION
	.align		4
        /*0020*/ 	.byte	0x03, 0x5f
        /*0022*/ 	.short	0x0101


	//----- nvinfo : EIATTR_VRC_CTA_INIT_COUNT
	.align		4
        /*0024*/ 	.byte	0x02, 0x4a
	.zero		1
	.zero		1


	//----- nvinfo : EIATTR_EXIT_INSTR_OFFSETS
	.align		4
        /*0028*/ 	.byte	0x04, 0x1c
        /*002a*/ 	.short	(.L_460 - .L_459)


	//   ....[0]....
.L_459:
        /*002c*/ 	.word	0x00000010


	//----- nvinfo : EIATTR_MAX_THREADS
	.align		4
.L_460:
        /*0030*/ 	.byte	0x04, 0x05
        /*0032*/ 	.short	(.L_462 - .L_461)
.L_461:
        /*0034*/ 	.word	0x00000180
        /*0038*/ 	.word	0x00000001
        /*003c*/ 	.word	0x00000001


	//----- nvinfo : EIATTR_CBANK_PARAM_SIZE
	.align		4
.L_462:
        /*0040*/ 	.byte	0x03, 0x19
        /*0042*/ 	.short	0x0b00


	//----- nvinfo : EIATTR_PARAM_CBANK
	.align		4
        /*0044*/ 	.byte	0x04, 0x0a
        /*0046*/ 	.short	(.L_464 - .L_463)
	.align		4
.L_463:
        /*0048*/ 	.word	index@(.nv.constant0._ZN7cutlass13device_kernelIN5flash11enable_sm90INS1_16FlashAttnFwdSm90INS1_25CollectiveMainloopFwdSm90ILi2EN4cute5tupleIJNS5_1CILi1EEES8_S8_EEENS6_IJNS7_ILi64EEESA_SA_EEELi512ENS_10bfloat16_tEfNS_4arch4Sm90ELb0ELb0ELb1ELb1ELb0ELb0ELb1ELb0ELb0ELb0ELb0ELb0EEENS1_21CollectiveEpilogueFwdINS6_IJSA_NS7_ILi512EEESA_EEES9_SC_SE_Li256ELb1ELb0ELb0ELb0EEENS1_36VarlenDynamicPersistentTileSchedulerILi64ELi64ELi256ELi32ELb0ELb0ELb1ELb0ELb1ELb1EEEEEEEEEvNT_6ParamsE)
        /*004c*/ 	.short	0x0380
        /*004e*/ 	.short	0x0b00


	//----- nvinfo : EIATTR_SW_WAR
	.align		4
.L_464:
        /*0050*/ 	.byte	0x04, 0x36
        /*0052*/ 	.short	(.L_466 - .L_465)
.L_465:
        /*0054*/ 	.word	0x00000008
.L_466:


//--------------------- .nv.info._ZN7cutlass13device_kernelIN5flash11enable_sm90INS1_16FlashAttnFwdSm90INS1_25CollectiveMainloopFwdSm90ILi2EN4cute5tupleIJNS5_1CILi1EEES8_S8_EEENS6_IJNS7_ILi64EEESA_SA_EEELi512ENS_10bfloat16_tEfNS_4arch4Sm90ELb0ELb0ELb1ELb1ELb0ELb1ELb1ELb0ELb0ELb0ELb0ELb0EEENS1_21CollectiveEpilogueFwdINS6_IJSA_NS7_ILi512EEESA_EEES9_SC_SE_Li256ELb1ELb0ELb0ELb0EEENS1_36VarlenDynamicPersistentTileSchedulerILi64ELi64ELi256ELi32ELb0ELb0ELb1ELb0ELb1ELb1EEEEEEEEEvNT_6ParamsE --------------------------
	.section	.nv.info._ZN7cutlass13device_kernelIN5flash11enable_sm90INS1_16FlashAttnFwdSm90INS1_25CollectiveMainloopFwdSm90ILi2EN4cute5tupleIJNS5_1CILi1EEES8_S8_EEENS6_IJNS7_ILi64EEESA_SA_EEELi512ENS_10bfloat16_tEfNS_4arch4Sm90ELb0ELb0ELb1ELb1ELb0ELb1ELb1ELb0ELb0ELb0ELb0ELb0EEENS1_21CollectiveEpilogueFwdINS6_IJSA_NS7_ILi512EEESA_EEES9_SC_SE_Li256ELb1ELb0ELb0ELb0EEENS1_36VarlenDynamicPersistentTileSchedulerILi64ELi64ELi256ELi32ELb0ELb0ELb1ELb0ELb1ELb1EEEEEEEEEvNT_6ParamsE,"",@"SHT_CUDA_INFO"
	.sectionflags	@""
	.align	4


	//----- nvinfo : EIATTR_CUDA_API_VERSION
	.align		4
        /*0000*/ 	.byte	0x04, 0x37
        /*0002*/ 	.short	(.L_468 - .L_467)
.L_467:
        /*0004*/ 	.word	0x00000082


	//----- nvinfo : EIATTR_KPARAM_INFO
	.align		4
.L_468:
        /*0008*/ 	.byte	0x04, 0x17
        /*000a*/ 	.short	(.L_470 - .L_469)
.L_469:
        /*000c*/ 	.word	0x00000000
        /*0010*/ 	.short	0x0000
        /*0012*/ 	.short	0x0000
        /*0014*/ 	.byte	0x00, 0xf0, 0x01, 0x2c


	//----- nvinfo : EIATTR_SPARSE_MMA_MASK
	.align		4
.L_470:
        /*0018*/ 	.byte	0x03, 0x50
        /*001a*/ 	.short	0x0000


	//----- nvinfo : EIATTR_MAXREG_COUNT
	.align		4
        /*001c*/ 	.byte	0x03, 0x1b
        /*001e*/ 	.short	0x00a8


	//----- nvinfo : EIATTR_MERCURY_ISA_VERSION
	.align		4
        /*0020*/ 	.byte	0x03, 0x5f
        /*0022*/ 	.short	0x0101


	//----- nvinfo : EIATTR_VRC_CTA_INIT_COUNT
	.align		4
        /*0024*/ 	.byte	0x02, 0x4a
	.zero		1
	.zero		1


	//----- nvinfo : EIATTR_EXIT_INSTR_OFFSETS
	.align		4
        /*0028*/ 	.byte	0x04, 0x1c
        /*002a*/ 	.short	(.L_472 - .L_471)


	//   ....[0]....
.L_471:
        /*002c*/ 	.word	0x00000010


	//----- nvinfo : EIATTR_MAX_THREADS
	.align		4
.L_472:
        /*0030*/ 	.byte	0x04, 0x05
        /*0032*/ 	.short	(.L_474 - .L_473)
.L_473:
        /*0034*/ 	.word	0x00000180
        /*0038*/ 	.word	0x00000001
        /*003c*/ 	.word	0x00000001


	//----- nvinfo : EIATTR_CBANK_PARAM_SIZE
	.align		4
.L_474:
        /*0040*/ 	.byte	0x03, 0x19
        /*0042*/ 	.short	0x0b00


	//----- nvinfo : EIATTR_PARAM_CBANK
	.align		4
        /*0044*/ 	.byte	0x04, 0x0a
        /*0046*/ 	.short	(.L_476 - .L_475)
	.align		4
.L_475:
        /*0048*/ 	.word	index@(.nv.constant0._ZN7cutlass13device_kernelIN5flash11enable_sm90INS1_16FlashAttnFwdSm90INS1_25CollectiveMainloopFwdSm90ILi2EN4cute5tupleIJNS5_1CILi1EEES8_S8_EEENS6_IJNS7_ILi64EEESA_SA_EEELi512ENS_10bfloat16_tEfNS_4arch4Sm90ELb0ELb0ELb1ELb1ELb0ELb1ELb1ELb0ELb0ELb0ELb0ELb0EEENS1_21CollectiveEpilogueFwdINS6_IJSA_NS7_ILi512EEESA_EEES9_SC_SE_Li256ELb1ELb0ELb0ELb0EEENS1_36VarlenDynamicPersistentTileSchedulerILi64ELi64ELi256ELi32ELb0ELb0ELb1ELb0ELb1ELb1EEEEEEEEEvNT_6ParamsE)
        /*004c*/ 	.short	0x0380
        /*004e*/ 	.short	0x0b00


	//----- nvinfo : EIATTR_SW_WAR
	.align		4
.L_476:
        /*0050*/ 	.byte	0x04, 0x36
        /*0052*/ 	.short	(.L_478 - .L_477)
.L_477:
        /*0054*/ 	.word	0x00000008
.L_478:


//--------------------- .nv.info._ZN7cutlass13device_kernelIN5flash11enable_sm90INS1_16FlashAttnFwdSm90INS1_25CollectiveMainloopFwdSm90ILi2EN4cute5tupleIJNS5_1CILi1EEES8_S8_EEENS6_IJNS7_ILi64EEESA_SA_EEELi512ENS_10bfloat16_tEfNS_4arch4Sm90ELb0ELb1ELb1ELb0ELb0ELb0ELb0ELb0ELb0ELb0ELb0ELb0EEENS1_21CollectiveEpilogueFwdINS6_IJSA_NS7_ILi512EEESA_EEES9_SC_SE_Li256ELb0ELb0ELb0ELb0EEENS1_30DynamicPersistentTileSchedulerILi256ELi32ELb0ELb0ELb1EEEEEEEEEvNT_6ParamsE --------------------------
	.section	.nv.info._ZN7cutlass13device_kernelIN5flash11enable_sm90INS1_16FlashAttnFwdSm90INS1_25CollectiveMainloopFwdSm90ILi2EN4cute5tupleIJNS5_1CILi1EEES8_S8_EEENS6_IJNS7_ILi64EEESA_SA_EEELi512ENS_10bfloat16_tEfNS_4arch4Sm90ELb0ELb1ELb1ELb0ELb0ELb0ELb0ELb0ELb0ELb0ELb0ELb0EEENS1_21CollectiveEpilogueFwdINS6_IJSA_NS7_ILi512EEESA_EEES9_SC_SE_Li256ELb0ELb0ELb0ELb0EEENS1_30DynamicPersistentTileSchedulerILi256ELi32ELb0ELb0ELb1EEEEEEEEEvNT_6ParamsE,"",@"SHT_CUDA_INFO"
	.sectionflags	@""
	.align	4


	//----- nvinfo : EIATTR_CUDA_API_VERSION
	.align		4
        /*0000*/ 	.byte	0x04, 0x37
        /*0002*/ 	.short	(.L_480 - .L_479)
.L_479:
        /*0004*/ 	.word	0x00000082


	//----- nvinfo : EIATTR_KPARAM_INFO
	.align		4
.L_480:
        /*0008*/ 	.byte	0x04, 0x17
        /*000a*/ 	.short	(.L_482 - .L_481)
.L_481:
        /*000c*/ 	.word	0x00000000
        /*0010*/ 	.short	0x0000
        /*0012*/ 	.short	0x0000
        /*0014*/ 	.byte	0x00, 0xf0, 0x01, 0x2e


	//----- nvinfo : EIATTR_SPARSE_MMA_MASK
	.align		4
.L_482:
        /*0018*/ 	.byte	0x03, 0x50
        /*001a*/ 	.short	0x0000


	//----- nvinfo : EIATTR_MAXREG_COUNT
	.align		4
        /*001c*/ 	.byte	0x03, 0x1b
        /*001e*/ 	.short	0x00a8


	//----- nvinfo : EIATTR_MERCURY_ISA_VERSION
	.align		4
        /*0020*/ 	.byte	0x03, 0x5f
        /*0022*/ 	.short	0x0101


	//----- nvinfo : EIATTR_VRC_CTA_INIT_COUNT
	.align		4
        /*0024*/ 	.byte	0x02, 0x4a
	.zero		1
	.zero		1


	//----- nvinfo : EIATTR_EXIT_INSTR_OFFSETS
	.align		4
        /*0028*/ 	.byte	0x04, 0x1c
        /*002a*/ 	.short	(.L_484 - .L_483)


	//   ....[0]....
.L_483:
        /*002c*/ 	.word	0x00000010


	//----- nvinfo : EIATTR_MAX_THREADS
	.align		4
.L_484:
        /*0030*/ 	.byte	0x04, 0x05
        /*0032*/ 	.short	(.L_486 - .L_485)
.L_485:
        /*0034*/ 	.word	0x00000180
        /*0038*/ 	.word	0x00000001
        /*003c*/ 	.word	0x00000001


	//----- nvinfo : EIATTR_CBANK_PARAM_SIZE
	.align		4
.L_486:
        /*0040*/ 	.byte	0x03, 0x19
        /*0042*/ 	.short	0x0b80


	//----- nvinfo : EIATTR_PARAM_CBANK
	.align		4
        /*0044*/ 	.byte	0x04, 0x0a
        /*0046*/ 	.short	(.L_488 - .L_487)
	.align		4
.L_487:
        /*0048*/ 	.word	index@(.nv.constant0._ZN7cutlass13device_kernelIN5flash11enable_sm90INS1_16FlashAttnFwdSm90INS1_25CollectiveMainloopFwdSm90ILi2EN4cute5tupleIJNS5_1CILi1EEES8_S8_EEENS6_IJNS7_ILi64EEESA_SA_EEELi512ENS_10bfloat16_tEfNS_4arch4Sm90ELb0ELb1ELb1ELb0ELb0ELb0ELb0ELb0ELb0ELb0ELb0ELb0EEENS1_21CollectiveEpilogueFwdINS6_IJSA_NS7_ILi512EEESA_EEES9_SC_SE_Li256ELb0ELb0ELb0ELb0EEENS1_30DynamicPersistentTileSchedulerILi256ELi32ELb0ELb0ELb1EEEEEEEEEvNT_6ParamsE)
        /*004c*/ 	.short	0x0380
        /*004e*/ 	.short	0x0b80


	//----- nvinfo : EIATTR_SW_WAR
	.align		4
.L_488:
        /*0050*/ 	.byte	0x04, 0x36
        /*0052*/ 	.short	(.L_490 - .L_489)
.L_489:
        /*0054*/ 	.word	0x00000008
.L_490:


//--------------------- .nv.info._ZN7cutlass13device_kernelIN5flash11enable_sm90INS1_16FlashAttnFwdSm90INS1_25CollectiveMainloopFwdSm90ILi2EN4cute5tupleIJNS5_1CILi1EEES8_S8_EEENS6_IJNS7_ILi64EEESA_SA_EEELi512ENS_10bfloat16_tEfNS_4arch4Sm90ELb0ELb1ELb1ELb0ELb0ELb0ELb1ELb0ELb0ELb0ELb0ELb0EEENS1_21CollectiveEpilogueFwdINS6_IJSA_NS7_ILi512EEESA_EEES9_SC_SE_Li256ELb0ELb0ELb0ELb0EEENS1_30DynamicPersistentTileSchedulerILi256ELi32ELb0ELb0ELb1EEEEEEEEEvNT_6ParamsE --------------------------
	.section	.nv.info._ZN7cutlass13device_kernelIN5flash11enable_sm90INS1_16FlashAttnFwdSm90INS1_25CollectiveMainloopFwdSm90ILi2EN4cute5tupleIJNS5_1CILi1EEES8_S8_EEENS6_IJNS7_ILi64EEESA_SA_EEELi512ENS_10bfloat16_tEfNS_4arch4Sm90ELb0ELb1ELb1ELb0ELb0ELb0ELb1ELb0ELb0ELb0ELb0ELb0EEENS1_21CollectiveEpilogueFwdINS6_IJSA_NS7_ILi512EEESA_EEES9_SC_SE_Li256ELb0ELb0ELb0ELb0EEENS1_30DynamicPersistentTileSchedulerILi256ELi32ELb0ELb0ELb1EEEEEEEEEvNT_6ParamsE,"",@"SHT_CUDA_INFO"
	.sectionflags	@""
	.align	4


	//----- nvinfo : EIATTR_CUDA_API_VERSION
	.align		4
        /*0000*/ 	.byte	0x04, 0x37
        /*0002*/ 	.short	(.L_492 - .L_491)
.L_491:
        /*0004*/ 	.word	0x00000082


	//----- nvinfo : EIATTR_KPARAM_INFO
	.align		4
.L_492:
        /*0008*/ 	.byte	0x04, 0x17
        /*000a*/ 	.short	(.L_494 - .L_493)
.L_493:
        /*000c*/ 	.word	0x00000000
        /*0010*/ 	.short	0x0000
        /*0012*/ 	.short	0x0000
        /*0014*/ 	.byte	0x00, 0xf0, 0x01, 0x32


	//----- nvinfo : EIATTR_SPARSE_MMA_MASK
	.align		4
.L_494:
        /*0018*/ 	.byte	0x03, 0x50
        /*001a*/ 	.short	0x0000


	//----- nvinfo : EIATTR_MAXREG_COUNT
	.align		4
        /*001c*/ 	.byte	0x03, 0x1b
        /*001e*/ 	.short	0x00a8


	//----- nvinfo : EIATTR_MERCURY_ISA_VERSION
	.align		4
        /*0020*/ 	.byte	0x03, 0x5f
        /*0022*/ 	.short	0x0101


	//----- nvinfo : EIATTR_VRC_CTA_INIT_COUNT
	.align		4
        /*0024*/ 	.byte	0x02, 0x4a
	.zero		1
	.zero		1


	//----- nvinfo : EIATTR_EXIT_INSTR_OFFSETS
	.align		4
        /*0028*/ 	.byte	0x04, 0x1c
        /*002a*/ 	.short	(.L_496 - .L_495)


	//   ....[0]....
.L_495:
        /*002c*/ 	.word	0x00000010


	//----- nvinfo : EIATTR_MAX_THREADS
	.align		4
.L_496:
        /*0030*/ 	.byte	0x04, 0x05
        /*0032*/ 	.short	(.L_498 - .L_497)
.L_497:
        /*0034*/ 	.word	0x00000180
        /*0038*/ 	.word	0x00000001
        /*003c*/ 	.word	0x00000001


	//----- nvinfo : EIATTR_CBANK_PARAM_SIZE
	.align		4
.L_498:
        /*0040*/ 	.byte	0x03, 0x19
        /*0042*/ 	.short	0x0c80


	//----- nvinfo : EIATTR_PARAM_CBANK
	.align		4
        /*0044*/ 	.byte	0x04, 0x0a
        /*0046*/ 	.short	(.L_500 - .L_499)
	.align		4
.L_499:
        /*0048*/ 	.word	index@(.nv.constant0._ZN7cutlass13device_kernelIN5flash11enable_sm90INS1_16FlashAttnFwdSm90INS1_25CollectiveMainloopFwdSm90ILi2EN4cute5tupleIJNS5_1CILi1EEES8_S8_EEENS6_IJNS7_ILi64EEESA_SA_EEELi512ENS_10bfloat16_tEfNS_4arch4Sm90ELb0ELb1ELb1ELb0ELb0ELb0ELb1ELb0ELb0ELb0ELb0ELb0EEENS1_21CollectiveEpilogueFwdINS6_IJSA_NS7_ILi512EEESA_EEES9_SC_SE_Li256ELb0ELb0ELb0ELb0EEENS1_30DynamicPersistentTileSchedulerILi256ELi32ELb0ELb0ELb1EEEEEEEEEvNT_6ParamsE)
        /*004c*/ 	.short	0x0380
        /*004e*/ 	.short	0x0c80


	//----- nvinfo : EIATTR_SW_WAR
	.align		4
.L_500:
        /*0050*/ 	.byte	0x04, 0x36
        /*0052*/ 	.short	(.L_502 - .L_501)
.L_501:
        /*0054*/ 	.word	0x00000008
.L_502:


//--------------------- .nv.info._ZN7cutlass13device_kernelIN5flash11enable_sm90INS1_16FlashAttnFwdSm90INS1_25CollectiveMainloopFwdSm90ILi2EN4cute5tupleIJNS5_1CILi1EEES8_S8_EEENS6_IJNS7_ILi64EEESA_SA_EEELi512ENS_10bfloat16_tEfNS_4arch4Sm90ELb0ELb1ELb1ELb1ELb0ELb0ELb0ELb0ELb0ELb0ELb0ELb0EEENS1_21CollectiveEpilogueFwdINS6_IJSA_NS7_ILi512EEESA_EEES9_SC_SE_Li256ELb1ELb0ELb0ELb0EEENS1_36VarlenDynamicPersistentTileSchedulerILi64ELi64ELi256ELi32ELb0ELb0ELb1ELb1ELb0ELb1EEEEEEEEEvNT_6ParamsE --------------------------
	.section	.nv.info._ZN7cutlass13device_kernelIN5flash11enable_sm90INS1_16FlashAttnFwdSm90INS1_25CollectiveMainloopFwdSm90ILi2EN4cute5tupleIJNS5_1CILi1EEES8_S8_EEENS6_IJNS7_ILi64EEESA_SA_EEELi512ENS_10bfloat16_tEfNS_4arch4Sm90ELb0ELb1ELb1ELb1ELb0ELb0ELb0ELb0ELb0ELb0ELb0ELb0EEENS1_21CollectiveEpilogueFwdINS6_IJSA_NS7_ILi512EEESA_EEES9_SC_SE_Li256ELb1ELb0ELb0ELb0EEENS1_36VarlenDynamicPersistentTileSchedulerILi64ELi64ELi256ELi32ELb0ELb0ELb1ELb1ELb0ELb1EEEEEEEEEvNT_6ParamsE,"",@"SHT_CUDA_INFO"
	.sectionflags	@""
	.align	4


	//----- nvinfo : EIATTR_CUDA_API_VERSION
	.align		4
        /*0000*/ 	.byte	0x04, 0x37
        /*0002*/ 	.short	(.L_504 - .L_503)
.L_503:
        /*0004*/ 	.word	0x00000082


	//----- nvinfo : EIATTR_KPARAM_INFO
	.align		4
.L_504:
        /*0008*/ 	.byte	0x04, 0x17
        /*000a*/ 	.short	(.L_506 - .L_505)
.L_505:
        /*000c*/ 	.word	0x00000000
        /*0010*/ 	.short	0x0000
        /*0012*/ 	.short	0x0000
        /*0014*/ 	.byte	0x00, 0xf0, 0x01, 0x28


	//----- nvinfo : EIATTR_SPARSE_MMA_MASK
	.align		4
.L_506:
        /*0018*/ 	.byte	0x03, 0x50
        /*001a*/ 	.short	0x0000


	//----- nvinfo : EIATTR_MAXREG_COUNT
	.align		4
        /*001c*/ 	.byte	0x03, 0x1b
        /*001e*/ 	.short	0x00a8


	//----- nvinfo : EIATTR_MERCURY_ISA_VERSION
	.align		4
        /*0020*/ 	.byte	0x03, 0x5f
        /*0022*/ 	.short	0x0101


	//----- nvinfo : EIATTR_VRC_CTA_INIT_COUNT
	.align		4
        /*0024*/ 	.byte	0x02, 0x4a
	.zero		1
	.zero		1


	//----- nvinfo : EIATTR_EXIT_INSTR_OFFSETS
	.align		4
        /*0028*/ 	.byte	0x04, 0x1c
        /*002a*/ 	.short	(.L_508 - .L_507)


	//   ....[0]....
.L_507:
        /*002c*/ 	.word	0x00000010


	//----- nvinfo : EIATTR_MAX_THREADS
	.align		4
.L_508:
        /*0030*/ 	.byte	0x04, 0x05
        /*0032*/ 	.short	(.L_510 - .L_509)
.L_509:
        /*0034*/ 	.word	0x00000180
        /*0038*/ 	.word	0x00000001
        /*003c*/ 	.word	0x00000001


	//----- nvinfo : EIATTR_CBANK_PARAM_SIZE
	.align		4
.L_510:
        /*0040*/ 	.byte	0x03, 0x19
        /*0042*/ 	.short	0x0a00


	//----- nvinfo : EIATTR_PARAM_CBANK
	.align		4
        /*0044*/ 	.byte	0x04, 0x0a
        /*0046*/ 	.short	(.L_512 - .L_511)
	.align		4
.L_511:
        /*0048*/ 	.word	index@(.nv.constant0._ZN7cutlass13device_kernelIN5flash11enable_sm90INS1_16FlashAttnFwdSm90INS1_25CollectiveMainloopFwdSm90ILi2EN4cute5tupleIJNS5_1CILi1EEES8_S8_EEENS6_IJNS7_ILi64EEESA_SA_EEELi512ENS_10bfloat16_tEfNS_4arch4Sm90ELb0ELb1ELb1ELb1ELb0ELb0ELb0ELb0ELb0ELb0ELb0ELb0EEENS1_21CollectiveEpilogueFwdINS6_IJSA_NS7_ILi512EEESA_EEES9_SC_SE_Li256ELb1ELb0ELb0ELb0EEENS1_36VarlenDynamicPersistentTileSchedulerILi64ELi64ELi256ELi32ELb0ELb0ELb1ELb1ELb0ELb1EEEEEEEEEvNT_6ParamsE)
        /*004c*/ 	.short	0x0380
        /*004e*/ 	.short	0x0a00


	//----- nvinfo : EIATTR_SW_WAR
	.align		4
.L_512:
        /*0050*/ 	.byte	0x04, 0x36
        /*0052*/ 	.short	(.L_514 - .L_513)
.L_513:
        /*0054*/ 	.word	0x00000008
.L_514:


//--------------------- .nv.info._ZN7cutlass13device_kernelIN5flash11enable_sm90INS1_16FlashAttnFwdSm90INS1_25CollectiveMainloopFwdSm90ILi2EN4cute5tupleIJNS5_1CILi1EEES8_S8_EEENS6_IJNS7_ILi64EEESA_SA_EEELi512ENS_10bfloat16_tEfNS_4arch4Sm90ELb0ELb1ELb1ELb1ELb0ELb1ELb0ELb0ELb0ELb0ELb0ELb0EEENS1_21CollectiveEpilogueFwdINS6_IJSA_NS7_ILi512EEESA_EEES9_SC_SE_Li256ELb1ELb0ELb0ELb0EEENS1_36VarlenDynamicPersistentTileSchedulerILi64ELi64ELi256ELi32ELb0ELb0ELb1ELb1ELb0ELb1EEEEEEEEEvNT_6ParamsE --------------------------
	.section	.nv.info._ZN7cutlass13device_kernelIN5flash11enable_sm90INS1_16FlashAttnFwdSm90INS1_25CollectiveMainloopFwdSm90ILi2EN4cute5tupleIJNS5_1CILi1EEES8_S8_EEENS6_IJNS7_ILi64EEESA_SA_EEELi512ENS_10bfloat16_tEfNS_4arch4Sm90ELb0ELb1ELb1ELb1ELb0ELb1ELb0ELb0ELb0ELb0ELb0ELb0EEENS1_21CollectiveEpilogueFwdINS6_IJSA_NS7_ILi512EEESA_EEES9_SC_SE_Li256ELb1ELb0ELb0ELb0EEENS1_36VarlenDynamicPersistentTileSchedulerILi64ELi64ELi256ELi32ELb0ELb0ELb1ELb1ELb0ELb1EEEEEEEEEvNT_6ParamsE,"",@"SHT_CUDA_INFO"
	.sectionflags	@""
	.align	4


	//----- nvinfo : EIATTR_CUDA_API_VERSION
	.align		4
        /*0000*/ 	.byte	0x04, 0x37
        /*0002*/ 	.short	(.L_516 - .L_515)
.L_515:
        /*0004*/ 	.word	0x00000082


	//----- nvinfo : EIATTR_KPARAM_INFO
	.align		4
.L_516:
        /*0008*/ 	.byte	0x04, 0x17
        /*000a*/ 	.short	(.L_518 - .L_517)
.L_517:
        /*000c*/ 	.word	0x00000000
        /*0010*/ 	.short	0x0000
        /*0012*/ 	.short	0x0000
        /*0014*/ 	.byte	0x00, 0xf0, 0x01, 0x28


	//----- nvinfo : EIATTR_SPARSE_MMA_MASK
	.align		4
.L_518:
        /*0018*/ 	.byte	0x03, 0x50
        /*001a*/ 	.short	0x0000


	//----- nvinfo : EIATTR_MAXREG_COUNT
	.align		4
        /*001c*/ 	.byte	0x03, 0x1b
        /*001e*/ 	.short	0x00a8


	//----- nvinfo : EIATTR_MERCURY_ISA_VERSION
	.align		4
        /*0020*/ 	.byte	0x03, 0x5f
        /*0022*/ 	.short	0x0101


	//----- nvinfo : EIATTR_VRC_CTA_INIT_COUNT
	.align		4
        /*0024*/ 	.byte	0x02, 0x4a
	.zero		1
	.zero		1


	//----- nvinfo : EIATTR_EXIT_INSTR_OFFSETS
	.align		4
        /*0028*/ 	.byte	0x04, 0x1c
        /*002a*/ 	.short	(.L_520 - .L_519)


	//   ....[0]....
.L_519:
        /*002c*/ 	.word	0x00000010


	//----- nvinfo : EIATTR_MAX_THREADS
	.align		4
.L_520:
        /*0030*/ 	.byte	0x04, 0x05
        /*0032*/ 	.short	(.L_522 - .L_521)
.L_521:
        /*0034*/ 	.word	0x00000180
        /*0038*/ 	.word	0x00000001
        /*003c*/ 	.word	0x00000001


	//----- nvinfo : EIATTR_CBANK_PARAM_SIZE
	.align		4
.L_522:
        /*0040*/ 	.byte	0x03, 0x19
        /*0042*/ 	.short	0x0a00


	//----- nvinfo : EIATTR_PARAM_CBANK
	.align		4
        /*0044*/ 	.byte	0x04, 0x0a
        /*0046*/ 	.short	(.L_524 - .L_523)
	.align		4
.L_523:
        /*0048*/ 	.word	index@(.nv.constant0._ZN7cutlass13device_kernelIN5flash11enable_sm90INS1_16FlashAttnFwdSm90INS1_25CollectiveMainloopFwdSm90ILi2EN4cute5tupleIJNS5_1CILi1EEES8_S8_EEENS6_IJNS7_ILi64EEESA_SA_EEELi512ENS_10bfloat16_tEfNS_4arch4Sm90ELb0ELb1ELb1ELb1ELb0ELb1ELb0ELb0ELb0ELb0ELb0ELb0EEENS1_21CollectiveEpilogueFwdINS6_IJSA_NS7_ILi512EEESA_EEES9_SC_SE_Li256ELb1ELb0ELb0ELb0EEENS1_36VarlenDynamicPersistentTileSchedulerILi64ELi64ELi256ELi32ELb0ELb0ELb1ELb1ELb0ELb1EEEEEEEEEvNT_6ParamsE)
        /*004c*/ 	.short	0x0380
        /*004e*/ 	.short	0x0a00


	//----- nvinfo : EIATTR_SW_WAR
	.align		4
.L_524:
        /*0050*/ 	.byte	0x04, 0x36
        /*0052*/ 	.short	(.L_526 - .L_525)
.L_525:
        /*0054*/ 	.word	0x00000008
.L_526:


//--------------------- .nv.info._ZN7cutlass13device_kernelIN5flash11enable_sm90INS1_16FlashAttnFwdSm90INS1_25CollectiveMainloopFwdSm90ILi2EN4cute5tupleIJNS5_1CILi1EEES8_S8_EEENS6_IJNS7_ILi64EEESA_SA_EEELi512ENS_10bfloat16_tEfNS_4arch4Sm90ELb0ELb1ELb1ELb1ELb0ELb0ELb1ELb0ELb0ELb0ELb0ELb0EEENS1_21CollectiveEpilogueFwdINS6_IJSA_NS7_ILi512EEESA_EEES9_SC_SE_Li256ELb1ELb0ELb0ELb0EEENS1_36VarlenDynamicPersistentTileSchedulerILi64ELi64ELi256ELi32ELb0ELb0ELb1ELb1ELb0ELb1EEEEEEEEEvNT_6ParamsE --------------------------
	.section	.nv.info._ZN7cutlass13device_kernelIN5flash11enable_sm90INS1_16FlashAttnFwdSm90INS1_25CollectiveMainloopFwdSm90ILi2EN4cute5tupleIJNS5_1CILi1EEES8_S8_EEENS6_IJNS7_ILi64EEESA_SA_EEELi512ENS_10bfloat16_tEfNS_4arch4Sm90ELb0ELb1ELb1ELb1ELb0ELb0ELb1ELb0ELb0ELb0ELb0ELb0EEENS1_21CollectiveEpilogueFwdINS6_IJSA_NS7_ILi512EEESA_EEES9_SC_SE_Li256ELb1ELb0ELb0ELb0EEENS1_36VarlenDynamicPersistentTileSchedulerILi64ELi64ELi256ELi32ELb0ELb0ELb1ELb1ELb0ELb1EEEEEEEEEvNT_6ParamsE,"",@"SHT_CUDA_INFO"
	.sectionflags	@""
	.align	4


	//----- nvinfo : EIATTR_CUDA_API_VERSION
	.align		4
        /*0000*/ 	.byte	0x04, 0x37
        /*0002*/ 	.short	(.L_528 - .L_527)
.L_527:
        /*0004*/ 	.word	0x00000082


	//----- nvinfo : EIATTR_KPARAM_INFO
	.align		4
.L_528:
        /*0008*/ 	.byte	0x04, 0x17
        /*000a*/ 	.short	(.L_530 - .L_529)
.L_529:
        /*000c*/ 	.word	0x00000000
        /*0010*/ 	.short	0x0000
        /*0012*/ 	.short	0x0000
        /*0014*/ 	.byte	0x00, 0xf0, 0x01, 0x2c


	//----- nvinfo : EIATTR_SPARSE_MMA_MASK
	.align		4
.L_530:
        /*0018*/ 	.byte	0x03, 0x50
        /*001a*/ 	.short	0x0000


	//----- nvinfo : EIATTR_MAXREG_COUNT
	.align		4
        /*001c*/ 	.byte	0x03, 0x1b
        /*001e*/ 	.short	0x00a8


	//----- nvinfo : EIATTR_MERCURY_ISA_VERSION
	.align		4
        /*0020*/ 	.byte	0x03, 0x5f
        /*0022*/ 	.short	0x0101


	//----- nvinfo : EIATTR_VRC_CTA_INIT_COUNT
	.align		4
        /*0024*/ 	.byte	0x02, 0x4a
	.zero		1
	.zero		1


	//----- nvinfo : EIATTR_EXIT_INSTR_OFFSETS
	.align		4
        /*0028*/ 	.byte	0x04, 0x1c
        /*002a*/ 	.short	(.L_532 - .L_531)


	//   ....[0]....
.L_531:
        /*002c*/ 	.word	0x00000010


	//----- nvinfo : EIATTR_MAX_THREADS
	.align		4
.L_532:
        /*0030*/ 	.byte	0x04, 0x05
        /*0032*/ 	.short	(.L_534 - .L_533)
.L_533:
        /*0034*/ 	.word	0x00000180
        /*0038*/ 	.word	0x00000001
        /*003c*/ 	.word	0x00000001


	//----- nvinfo : EIATTR_CBANK_PARAM_SIZE
	.align		4
.L_534:
        /*0040*/ 	.byte	0x03, 0x19
        /*0042*/ 	.short	0x0b00


	//----- nvinfo : EIATTR_PARAM_CBANK
	.align		4
        /*0044*/ 	.byte	0x04, 0x0a
        /*0046*/ 	.short	(.L_536 - .L_535)
	.align		4
.L_535:
        /*0048*/ 	.word	index@(.nv.constant0._ZN7cutlass13device_kernelIN5flash11enable_sm90INS1_16FlashAttnFwdSm90INS1_25CollectiveMainloopFwdSm90ILi2EN4cute5tupleIJNS5_1CILi1EEES8_S8_EEENS6_IJNS7_ILi64EEESA_SA_EEELi512ENS_10bfloat16_tEfNS_4arch4Sm90ELb0ELb1ELb1ELb1ELb0ELb0ELb1ELb0ELb0ELb0ELb0ELb0EEENS1_21CollectiveEpilogueFwdINS6_IJSA_NS7_ILi512EEESA_EEES9_SC_SE_Li256ELb1ELb0ELb0ELb0EEENS1_36VarlenDynamicPersistentTileSchedulerILi64ELi64ELi256ELi32ELb0ELb0ELb1ELb1ELb0ELb1EEEEEEEEEvNT_6ParamsE)
        /*004c*/ 	.short	0x0380
        /*004e*/ 	.short	0x0b00


	//----- nvinfo : EIATTR_SW_WAR
	.align		4
.L_536:
        /*0050*/ 	.byte	0x04, 0x36
        /*0052*/ 	.short	(.L_538 - .L_537)
.L_537:
        /*0054*/ 	.word	0x00000008
.L_538:


//--------------------- .nv.info._ZN7cutlass13device_kernelIN5flash11enable_sm90INS1_16FlashAttnFwdSm90INS1_25CollectiveMainloopFwdSm90ILi2EN4cute5tupleIJNS5_1CILi1EEES8_S8_EEENS6_IJNS7_ILi64EEESA_SA_EEELi512ENS_10bfloat16_tEfNS_4arch4Sm90ELb0ELb1ELb1ELb1ELb0ELb1ELb1ELb0ELb0ELb0ELb0ELb0EEENS1_21CollectiveEpilogueFwdINS6_IJSA_NS7_ILi512EEESA_EEES9_SC_SE_Li256ELb1ELb0ELb0ELb0EEENS1_36VarlenDynamicPersistentTileSchedulerILi64ELi64ELi256ELi32ELb0ELb0ELb1ELb1ELb0ELb1EEEEEEEEEvNT_6ParamsE --------------------------
	.section	.nv.info._ZN7cutlass13device_kernelIN5flash11enable_sm90INS1_16FlashAttnFwdSm90INS1_25CollectiveMainloopFwdSm90ILi2EN4cute5tupleIJNS5_1CILi1EEES8_S8_EEENS6_IJNS7_ILi64EEESA_SA_EEELi512ENS_10bfloat16_tEfNS_4arch4Sm90ELb0ELb1ELb1ELb1ELb0ELb1ELb1ELb0ELb0ELb0ELb0ELb0EEENS1_21CollectiveEpilogueFwdINS6_IJSA_NS7_ILi512EEESA_EEES9_SC_SE_Li256ELb1ELb0ELb0ELb0EEENS1_36VarlenDynamicPersistentTileSchedulerILi64ELi64ELi256ELi32ELb0ELb0ELb1ELb1ELb0ELb1EEEEEEEEEvNT_6ParamsE,"",@"SHT_CUDA_INFO"
	.sectionflags	@""
	.align	4


	//----- nvinfo : EIATTR_CUDA_API_VERSION
	.align		4
        /*0000*/ 	.byte	0x04, 0x37
        /*0002*/ 	.short	(.L_540 - .L_539)
.L_539:
        /*0004*/ 	.word	0x00000082


	//----- nvinfo : EIATTR_KPARAM_INFO
	.align		4
.L_540:
        /*0008*/ 	.byte	0x04, 0x17
        /*000a*/ 	.short	(.L_542 - .L_541)
.L_541:
        /*000c*/ 	.word	0x00000000
        /*0010*/ 	.short	0x0000
        /*0012*/ 	.short	0x0000
        /*0014*/ 	.byte	0x00, 0xf0, 0x01, 0x2c


	//----- nvinfo : EIATTR_SPARSE_MMA_MASK
	.align		4
.L_542:
        /*0018*/ 	.byte	0x03, 0x50
        /*001a*/ 	.short	0x0000


	//----- nvinfo : EIATTR_MAXREG_COUNT
	.align		4
        /*001c*/ 	.byte	0x03, 0x1b
        /*001e*/ 	.short	0x00a8


	//----- nvinfo : EIATTR_MERCURY_ISA_VERSION
	.align		4
        /*0020*/ 	.byte	0x03, 0x5f
        /*0022*/ 	.short	0x0101


	//----- nvinfo : EIATTR_VRC_CTA_INIT_COUNT
	.align		4
        /*0024*/ 	.byte	0x02, 0x4a
	.zero		1
	.zero		1


	//----- nvinfo : EIATTR_EXIT_INSTR_OFFSETS
	.align		4
        /*0028*/ 	.byte	0x04, 0x1c
        /*002a*/ 	.short	(.L_544 - .L_543)


	//   ....[0]....
.L_543:
        /*002c*/ 	.word	0x00000010


	//----- nvinfo : EIATTR_MAX_THREADS
	.align		4
.L_544:
        /*0030*/ 	.byte	0x04, 0x05
        /*0032*/ 	.short	(.L_546 - .L_545)
.L_545:
        /*0034*/ 	.word	0x00000180
        /*0038*/ 	.word	0x00000001
        /*003c*/ 	.word	0x00000001


	//----- nvinfo : EIATTR_CBANK_PARAM_SIZE
	.align		4
.L_546:
        /*0040*/ 	.byte	0x03, 0x19
        /*0042*/ 	.short	0x0b00


	//----- nvinfo : EIATTR_PARAM_CBANK
	.align		4
        /*0044*/ 	.byte	0x04, 0x0a
        /*0046*/ 	.short	(.L_548 - .L_547)
	.align		4
.L_547:
        /*0048*/ 	.word	index@(.nv.constant0._ZN7cutlass13device_kernelIN5flash11enable_sm90INS1_16FlashAttnFwdSm90INS1_25CollectiveMainloopFwdSm90ILi2EN4cute5tupleIJNS5_1CILi1EEES8_S8_EEENS6_IJNS7_ILi64EEESA_SA_EEELi512ENS_10bfloat16_tEfNS_4arch4Sm90ELb0ELb1ELb1ELb1ELb0ELb1ELb1ELb0ELb0ELb0ELb0ELb0EEENS1_21CollectiveEpilogueFwdINS6_IJSA_NS7_ILi512EEESA_EEES9_SC_SE_Li256ELb1ELb0ELb0ELb0EEENS1_36VarlenDynamicPersistentTileSchedulerILi64ELi64ELi256ELi32ELb0ELb0ELb1ELb1ELb0ELb1EEEEEEEEEvNT_6ParamsE)
        /*004c*/ 	.short	0x0380
        /*004e*/ 	.short	0x0b00


	//----- nvinfo : EIATTR_SW_WAR
	.align		4
.L_548:
        /*0050*/ 	.byte	0x04, 0x36
        /*0052*/ 	.short	(.L_550 - .L_549)
.L_549:
        /*0054*/ 	.word	0x00000008
.L_550:


//--------------------- .nv.info._ZN7cutlass13device_kernelIN5flash11enable_sm90INS1_16FlashAttnFwdSm90INS1_25CollectiveMainloopFwdSm90ILi2EN4cute5tupleIJNS5_1CILi1EEES8_S8_EEENS6_IJNS7_ILi64EEESA_SA_EEELi512ENS_10bfloat16_tEfNS_4arch4Sm90ELb1ELb0ELb1ELb0ELb0ELb0ELb0ELb0ELb0ELb0ELb0ELb0EEENS1_21CollectiveEpilogueFwdINS6_IJSA_NS7_ILi512EEESA_EEES9_SC_SE_Li256ELb0ELb0ELb0ELb0EEENS1_30DynamicPersistentTileSchedulerILi256ELi32ELb0ELb0ELb1EEEEEEEEEvNT_6ParamsE --------------------------
	.section	.nv.info._ZN7cutlass13device_kernelIN5flash11enable_sm90INS1_16FlashAttnFwdSm90INS1_25CollectiveMainloopFwdSm90ILi2EN4cute5tupleIJNS5_1CILi1EEES8_S8_EEENS6_IJNS7_ILi64EEESA_SA_EEELi512ENS_10bfloat16_tEfNS_4arch4Sm90ELb1ELb0ELb1ELb0ELb0ELb0ELb0ELb0ELb0ELb0ELb0ELb0EEENS1_21CollectiveEpilogueFwdINS6_IJSA_NS7_ILi512EEESA_EEES9_SC_SE_Li256ELb0ELb0ELb0ELb0EEENS1_30DynamicPersistentTileSchedulerILi256ELi32ELb0ELb0ELb1EEEEEEEEEvNT_6ParamsE,"",@"SHT_CUDA_INFO"
	.sectionflags	@""
	.align	4


	//----- nvinfo : EIATTR_CUDA_API_VERSION
	.align		4
        /*0000*/ 	.byte	0x04, 0x37
        /*0002*/ 	.short	(.L_552 - .L_551)
.L_551:
        /*0004*/ 	.word	0x00000082


	//----- nvinfo : EIATTR_KPARAM_INFO
	.align		4
.L_552:
        /*0008*/ 	.byte	0x04, 0x17
        /*000a*/ 	.short	(.L_554 - .L_553)
.L_553:
        /*000c*/ 	.word	0x00000000
        /*0010*/ 	.short	0x0000
        /*0012*/ 	.short	0x0000
        /*0014*/ 	.byte	0x00, 0xf0, 0x01, 0x2e


	//----- nvinfo : EIATTR_SPARSE_MMA_MASK
	.align		4
.L_554:
        /*0018*/ 	.byte	0x03, 0x50
        /*001a*/ 	.short	0x0000


	//----- nvinfo : EIATTR_MAXREG_COUNT
	.align		4
        /*001c*/ 	.byte	0x03, 0x1b
        /*001e*/ 	.short	0x00a8


	//----- nvinfo : EIATTR_MERCURY_ISA_VERSION
	.align		4
        /*0020*/ 	.byte	0x03, 0x5f
        /*0022*/ 	.short	0x0101


	//----- nvinfo : EIATTR_VRC_CTA_INIT_COUNT
	.align		4
        /*0024*/ 	.byte	0x02, 0x4a
	.zero		1
	.zero		1


	//----- nvinfo : EIATTR_EXIT_INSTR_OFFSETS
	.align		4
        /*0028*/ 	.byte	0x04, 0x1c
        /*002a*/ 	.short	(.L_556 - .L_555)


	//   ....[0]....
.L_555:
        /*002c*/ 	.word	0x00000010


	//----- nvinfo : EIATTR_MAX_THREADS
	.align		4
.L_556:
        /*0030*/ 	.byte	0x04, 0x05
        /*0032*/ 	.short	(.L_558 - .L_557)
.L_557:
        /*0034*/ 	.word	0x00000180
        /*0038*/ 	.word	0x00000001
        /*003c*/ 	.word	0x00000001


	//----- nvinfo : EIATTR_CBANK_PARAM_SIZE
	.align		4
.L_558:
        /*0040*/ 	.byte	0x03, 0x19
        /*0042*/ 	.short	0x0b80


	//----- nvinfo : EIATTR_PARAM_CBANK
	.align		4
        /*0044*/ 	.byte	0x04, 0x0a
        /*0046*/ 	.short	(.L_560 - .L_559)
	.align		4
.L_559:
        /*0048*/ 	.word	index@(.nv.constant0._ZN7cutlass13device_kernelIN5flash11enable_sm90INS1_16FlashAttnFwdSm90INS1_25CollectiveMainloopFwdSm90ILi2EN4cute5tupleIJNS5_1CILi1EEES8_S8_EEENS6_IJNS7_ILi64EEESA_SA_EEELi512ENS_10bfloat16_tEfNS_4arch4Sm90ELb1ELb0ELb1ELb0ELb0ELb0ELb0ELb0ELb0ELb0ELb0ELb0EEENS1_21CollectiveEpilogueFwdINS6_IJSA_NS7_ILi512EEESA_EEES9_SC_SE_Li256ELb0ELb0ELb0ELb0EEENS1_30DynamicPersistentTileSchedulerILi256ELi32ELb0ELb0ELb1EEEEEEEEEvNT_6ParamsE)
        /*004c*/ 	.short	0x0380
        /*004e*/ 	.short	0x0b80


	//----- nvinfo : EIATTR_SW_WAR
	.align		4
.L_560:
        /*0050*/ 	.byte	0x04, 0x36
        /*0052*/ 	.short	(.L_562 - .L_561)
.L_561:
        /*0054*/ 	.word	0x00000008
.L_562:


//--------------------- .nv.info._ZN7cutlass13device_kernelIN5flash11enable_sm90INS1_16FlashAttnFwdSm90INS1_25CollectiveMainloopFwdSm90ILi2EN4cute5tupleIJNS5_1CILi1EEES8_S8_EEENS6_IJNS7_ILi64EEESA_SA_EEELi512ENS_10bfloat16_tEfNS_4arch4Sm90ELb1ELb0ELb1ELb0ELb0ELb0ELb1ELb0ELb0ELb0ELb0ELb0EEENS1_21CollectiveEpilogueFwdINS6_IJSA_NS7_ILi512EEESA_EEES9_SC_SE_Li256ELb0ELb0ELb0ELb0EEENS1_30DynamicPersistentTileSchedulerILi256ELi32ELb0ELb0ELb1EEEEEEEEEvNT_6ParamsE --------------------------
	.section	.nv.info._ZN7cutlass13device_kernelIN5flash11enable_sm90INS1_16FlashAttnFwdSm90INS1_25CollectiveMainloopFwdSm90ILi2EN4cute5tupleIJNS5_1CILi1EEES8_S8_EEENS6_IJNS7_ILi64EEESA_SA_EEELi512ENS_10bfloat16_tEfNS_4arch4Sm90ELb1ELb0ELb1ELb0ELb0ELb0ELb1ELb0ELb0ELb0ELb0ELb0EEENS1_21CollectiveEpilogueFwdINS6_IJSA_NS7_ILi512EEESA_EEES9_SC_SE_Li256ELb0ELb0ELb0ELb0EEENS1_30DynamicPersistentTileSchedulerILi256ELi32ELb0ELb0ELb1EEEEEEEEEvNT_6ParamsE,"",@"SHT_CUDA_INFO"
	.sectionflags	@""
	.align	4


	//----- nvinfo : EIATTR_CUDA_API_VERSION
	.align		4
        /*0000*/ 	.byte	0x04, 0x37
        /*0002*/ 	.short	(.L_564 - .L_563)
.L_563:
        /*0004*/ 	.word	0x00000082


	//----- nvinfo : EIATTR_KPARAM_INFO
	.align		4
.L_564:
        /*0008*/ 	.byte	0x04, 0x17
        /*000a*/ 	.short	(.L_566 - .L_565)
.L_565:
        /*000c*/ 	.word	0x00000000
        /*0010*/ 	.short	0x0000
        /*0012*/ 	.short	0x0000
        /*0014*/ 	.byte	0x00, 0xf0, 0x01, 0x32


	//----- nvinfo : EIATTR_SPARSE_MMA_MASK
	.align		4
.L_566:
        /*0018*/ 	.byte	0x03, 0x50
        /*001a*/ 	.short	0x0000


	//----- nvinfo : EIATTR_MAXREG_COUNT
	.align		4
        /*001c*/ 	.byte	0x03, 0x1b
        /*001e*/ 	.short	0x00a8


	//----- nvinfo : EIATTR_MERCURY_ISA_VERSION
	.align		4
        /*0020*/ 	.byte	0x03, 0x5f
        /*0022*/ 	.short	0x0101


	//----- nvinfo : EIATTR_VRC_CTA_INIT_COUNT
	.align		4
        /*0024*/ 	.byte	0x02, 0x4a
	.zero		1
	.zero		1


	//----- nvinfo : EIATTR_EXIT_INSTR_OFFSETS
	.align		4
        /*0028*/ 	.byte	0x04, 0x1c
        /*002a*/ 	.short	(.L_568 - .L_567)


	//   ....[0]....
.L_567:
        /*002c*/ 	.word	0x00000010


	//----- nvinfo : EIATTR_MAX_THREADS
	.align		4
.L_568:
        /*0030*/ 	.byte	0x04, 0x05
        /*0032*/ 	.short	(.L_570 - .L_569)
.L_569:
        /*0034*/ 	.word	0x00000180
        /*0038*/ 	.word	0x00000001
        /*003c*/ 	.word	0x00000001


	//----- nvinfo : EIATTR_CBANK_PARAM_SIZE
	.align		4
.L_570:
        /*0040*/ 	.byte	0x03, 0x19
        /*0042*/ 	.short	0x0c80


	//----- nvinfo : EIATTR_PARAM_CBANK
	.align		4
        /*0044*/ 	.byte	0x04, 0x0a
        /*0046*/ 	.short	(.L_572 - .L_571)
	.align		4
.L_571:
        /*0048*/ 	.word	index@(.nv.constant0._ZN7cutlass13device_kernelIN5flash11enable_sm90INS1_16FlashAttnFwdSm90INS1_25CollectiveMainloopFwdSm90ILi2EN4cute5tupleIJNS5_1CILi1EEES8_S8_EEENS6_IJNS7_ILi64EEESA_SA_EEELi512ENS_10bfloat16_tEfNS_4arch4Sm90ELb1ELb0ELb1ELb0ELb0ELb0ELb1ELb0ELb0ELb0ELb0ELb0EEENS1_21CollectiveEpilogueFwdINS6_IJSA_NS7_ILi512EEESA_EEES9_SC_SE_Li256ELb0ELb0ELb0ELb0EEENS1_30DynamicPersistentTileSchedulerILi256ELi32ELb0ELb0ELb1EEEEEEEEEvNT_6ParamsE)
        /*004c*/ 	.short	0x0380
        /*004e*/ 	.short	0x0c80


	//----- nvinfo : EIATTR_SW_WAR
	.align		4
.L_572:
        /*0050*/ 	.byte	0x04, 0x36
        /*0052*/ 	.short	(.L_574 - .L_573)
.L_573:
        /*0054*/ 	.word	0x00000008
.L_574:


//--------------------- .nv.info._ZN7cutlass13device_kernelIN5flash11enable_sm90INS1_16FlashAttnFwdSm90INS1_25CollectiveMainloopFwdSm90ILi2EN4cute5tupleIJNS5_1CILi1EEES8_S8_EEENS6_IJNS7_ILi64EEESA_SA_EEELi512ENS_10bfloat16_tEfNS_4arch4Sm90ELb1ELb0ELb1ELb1ELb0ELb0ELb0ELb0ELb0ELb0ELb0ELb0EEENS1_21CollectiveEpilogueFwdINS6_IJSA_NS7_ILi512EEESA_EEES9_SC_SE_Li256ELb1ELb0ELb0ELb0EEENS1_36VarlenDynamicPersistentTileSchedulerILi64ELi64ELi256ELi32ELb0ELb0ELb1ELb1ELb1ELb1EEEEEEEEEvNT_6ParamsE --------------------------
	.section	.nv.info._ZN7cutlass13device_kernelIN5flash11enable_sm90INS1_16FlashAttnFwdSm90INS1_25CollectiveMainloopFwdSm90ILi2EN4cute5tupleIJNS5_1CILi1EEES8_S8_EEENS6_IJNS7_ILi64EEESA_SA_EEELi512ENS_10bfloat16_tEfNS_4arch4Sm90ELb1ELb0ELb1ELb1ELb0ELb0ELb0ELb0ELb0ELb0ELb0ELb0EEENS1_21CollectiveEpilogueFwdINS6_IJSA_NS7_ILi512EEESA_EEES9_SC_SE_Li256ELb1ELb0ELb0ELb0EEENS1_36VarlenDynamicPersistentTileSchedulerILi64ELi64ELi256ELi32ELb0ELb0ELb1ELb1ELb1ELb1EEEEEEEEEvNT_6ParamsE,"",@"SHT_CUDA_INFO"
	.sectionflags	@""
	.align	4


	//----- nvinfo : EIATTR_CUDA_API_VERSION
	.align		4
        /*0000*/ 	.byte	0x04, 0x37
        /*0002*/ 	.short	(.L_576 - .L_575)
.L_575:
        /*0004*/ 	.word	0x00000082


	//----- nvinfo : EIATTR_KPARAM_INFO
	.align		4
.L_576:
        /*0008*/ 	.byte	0x04, 0x17
        /*000a*/ 	.short	(.L_578 - .L_577)
.L_577:
        /*000c*/ 	.word	0x00000000
        /*0010*/ 	.short	0x0000
        /*0012*/ 	.short	0x0000
        /*0014*/ 	.byte	0x00, 0xf0, 0x01, 0x28


	//----- nvinfo : EIATTR_SPARSE_MMA_MASK
	.align		4
.L_578:
        /*0018*/ 	.byte	0x03, 0x50
        /*001a*/ 	.short	0x0000


	//----- nvinfo : EIATTR_MAXREG_COUNT
	.align		4
        /*001c*/ 	.byte	0x03, 0x1b
        /*001e*/ 	.short	0x00a8


	//----- nvinfo : EIATTR_MERCURY_ISA_VERSION
	.align		4
        /*0020*/ 	.byte	0x03, 0x5f
        /*0022*/ 	.short	0x0101


	//----- nvinfo : EIATTR_VRC_CTA_INIT_COUNT
	.align		4
        /*0024*/ 	.byte	0x02, 0x4a
	.zero		1
	.zero		1


	//----- nvinfo : EIATTR_EXIT_INSTR_OFFSETS
	.align		4
        /*0028*/ 	.byte	0x04, 0x1c
        /*002a*/ 	.short	(.L_580 - .L_579)


	//   ....[0]....
.L_579:
        /*002c*/ 	.word	0x00000010


	//----- nvinfo : EIATTR_MAX_THREADS
	.align		4
.L_580:
        /*0030*/ 	.byte	0x04, 0x05
        /*0032*/ 	.short	(.L_582 - .L_581)
.L_581:
        /*0034*/ 	.word	0x00000180
        /*0038*/ 	.word	0x00000001
        /*003c*/ 	.word	0x00000001


	//----- nvinfo : EIATTR_CBANK_PARAM_SIZE
	.align		4
.L_582:
        /*0040*/ 	.byte	0x03, 0x19
        /*0042*/ 	.short	0x0a00


	//----- nvinfo : EIATTR_PARAM_CBANK
	.align		4
        /*0044*/ 	.byte	0x04, 0x0a
        /*0046*/ 	.short	(.L_584 - .L_583)
	.align		4
.L_583:
        /*0048*/ 	.word	index@(.nv.constant0._ZN7cutlass13device_kernelIN5flash11enable_sm90INS1_16FlashAttnFwdSm90INS1_25CollectiveMainloopFwdSm90ILi2EN4cute5tupleIJNS5_1CILi1EEES8_S8_EEENS6_IJNS7_ILi64EEESA_SA_EEELi512ENS_10bfloat16_tEfNS_4arch4Sm90ELb1ELb0ELb1ELb1ELb0ELb0ELb0ELb0ELb0ELb0ELb0ELb0EEENS1_21CollectiveEpilogueFwdINS6_IJSA_NS7_ILi512EEESA_EEES9_SC_SE_Li256ELb1ELb0ELb0ELb0EEENS1_36VarlenDynamicPersistentTileSchedulerILi64ELi64ELi256ELi32ELb0ELb0ELb1ELb1ELb1ELb1EEEEEEEEEvNT_6ParamsE)
        /*004c*/ 	.short	0x0380
        /*004e*/ 	.short	0x0a00


	//----- nvinfo : EIATTR_SW_WAR
	.align		4
.L_584:
        /*0050*/ 	.byte	0x04, 0x36
        /*0052*/ 	.short	(.L_586 - .L_585)
.L_585:
        /*0054*/ 	.word	0x00000008
.L_586:


//--------------------- .nv.info._ZN7cutlass13device_kernelIN5flash11enable_sm90INS1_16FlashAttnFwdSm90INS1_25CollectiveMainloopFwdSm90ILi2EN4cute5tupleIJNS5_1CILi1EEES8_S8_EEENS6_IJNS7_ILi64EEESA_SA_EEELi512ENS_10bfloat16_tEfNS_4arch4Sm90ELb1ELb0ELb1ELb1ELb0ELb1ELb0ELb0ELb0ELb0ELb0ELb0EEENS1_21CollectiveEpilogueFwdINS6_IJSA_NS7_ILi512EEESA_EEES9_SC_SE_Li256ELb1ELb0ELb0ELb0EEENS1_36VarlenDynamicPersistentTileSchedulerILi64ELi64ELi256ELi32ELb0ELb0ELb1ELb1ELb1ELb1EEEEEEEEEvNT_6ParamsE --------------------------
	.section	.nv.info._ZN7cutlass13device_kernelIN5flash11enable_sm90INS1_16FlashAttnFwdSm90INS1_25CollectiveMainloopFwdSm90ILi2EN4cute5tupleIJNS5_1CILi1EEES8_S8_EEENS6_IJNS7_ILi64EEESA_SA_EEELi512ENS_10bfloat16_tEfNS_4arch4Sm90ELb1ELb0ELb1ELb1ELb0ELb1ELb0ELb0ELb0ELb0ELb0ELb0EEENS1_21CollectiveEpilogueFwdINS6_IJSA_NS7_ILi512EEESA_EEES9_SC_SE_Li256ELb1ELb0ELb0ELb0EEENS1_36VarlenDynamicPersistentTileSchedulerILi64ELi64ELi256ELi32ELb0ELb0ELb1ELb1ELb1ELb1EEEEEEEEEvNT_6ParamsE,"",@"SHT_CUDA_INFO"
	.sectionflags	@""
	.align	4


	//----- nvinfo : EIATTR_CUDA_API_VERSION
	.align		4
        /*0000*/ 	.byte	0x04, 0x37
        /*0002*/ 	.short	(.L_588 - .L_587)
.L_587:
        /*0004*/ 	.word	0x00000082


	//----- nvinfo : EIATTR_KPARAM_INFO
	.align		4
.L_588:
        /*0008*/ 	.byte	0x04, 0x17
        /*000a*/ 	.short	(.L_590 - .L_589)
.L_589:
        /*000c*/ 	.word	0x00000000
        /*0010*/ 	.short	0x0000
        /*0012*/ 	.short	0x0000
        /*0014*/ 	.byte	0x00, 0xf0, 0x01, 0x28


	//----- nvinfo : EIATTR_SPARSE_MMA_MASK
	.align		4
.L_590:
        /*0018*/ 	.byte	0x03, 0x50
        /*001a*/ 	.short	0x0000


	//----- nvinfo : EIATTR_MAXREG_COUNT
	.align		4
        /*001c*/ 	.byte	0x03, 0x1b
        /*001e*/ 	.short	0x00a8


	//----- nvinfo : EIATTR_MERCURY_ISA_VERSION
	.align		4
        /*0020*/ 	.byte	0x03, 0x5f
        /*0022*/ 	.short	0x0101


	//----- nvinfo : EIATTR_VRC_CTA_INIT_COUNT
	.align		4
        /*0024*/ 	.byte	0x02, 0x4a
	.zero		1
	.zero		1


	//----- nvinfo : EIATTR_EXIT_INSTR_OFFSETS
	.align		4
        /*0028*/ 	.byte	0x04, 0x1c
        /*002a*/ 	.short	(.L_592 - .L_591)


	//   ....[0]....
.L_591:
        /*002c*/ 	.word	0x00000010


	//----- nvinfo : EIATTR_MAX_THREADS
	.align		4
.L_592:
        /*0030*/ 	.byte	0x04, 0x05
        /*0032*/ 	.short	(.L_594 - .L_593)
.L_593:
        /*0034*/ 	.word	0x00000180
        /*0038*/ 	.word	0x00000001
        /*003c*/ 	.word	0x00000001


	//----- nvinfo : EIATTR_CBANK_PARAM_SIZE
	.align		4
.L_594:
        /*0040*/ 	.byte	0x03, 0x19
        /*0042*/ 	.short	0x0a00


	//----- nvinfo : EIATTR_PARAM_CBANK
	.align		4
        /*0044*/ 	.byte	0x04, 0x0a
        /*0046*/ 	.short	(.L_596 - .L_595)
	.align		4
.L_595:
        /*0048*/ 	.word	index@(.nv.constant0._ZN7cutlass13device_kernelIN5flash11enable_sm90INS1_16FlashAttnFwdSm90INS1_25CollectiveMainloopFwdSm90ILi2EN4cute5tupleIJNS5_1CILi1EEES8_S8_EEENS6_IJNS7_ILi64EEESA_SA_EEELi512ENS_10bfloat16_tEfNS_4arch4Sm90ELb1ELb0ELb1ELb1ELb0ELb1ELb0ELb0ELb0ELb0ELb0ELb0EEENS1_21CollectiveEpilogueFwdINS6_IJSA_NS7_ILi512EEESA_EEES9_SC_SE_Li256ELb1ELb0ELb0ELb0EEENS1_36VarlenDynamicPersistentTileSchedulerILi64ELi64ELi256ELi32ELb0ELb0ELb1ELb1ELb1ELb1EEEEEEEEEvNT_6ParamsE)
        /*004c*/ 	.short	0x0380
        /*004e*/ 	.short	0x0a00


	//----- nvinfo : EIATTR_SW_WAR
	.align		4
.L_596:
        /*0050*/ 	.byte	0x04, 0x36
        /*0052*/ 	.short	(.L_598 - .L_597)
.L_597:
        /*0054*/ 	.word	0x00000008
.L_598:


//--------------------- .nv.info._ZN7cutlass13device_kernelIN5flash11enable_sm90INS1_16FlashAttnFwdSm90INS1_25CollectiveMainloopFwdSm90ILi2EN4cute5tupleIJNS5_1CILi1EEES8_S8_EEENS6_IJNS7_ILi64EEESA_SA_EEELi512ENS_10bfloat16_tEfNS_4arch4Sm90ELb1ELb0ELb1ELb1ELb0ELb0ELb1ELb0ELb0ELb0ELb0ELb0EEENS1_21CollectiveEpilogueFwdINS6_IJSA_NS7_ILi512EEESA_EEES9_SC_SE_Li256ELb1ELb0ELb0ELb0EEENS1_36VarlenDynamicPersistentTileSchedulerILi64ELi64ELi256ELi32ELb0ELb0ELb1ELb1ELb1ELb1EEEEEEEEEvNT_6ParamsE --------------------------
	.section	.nv.info._ZN7cutlass13device_kernelIN5flash11enable_sm90INS1_16FlashAttnFwdSm90INS1_25CollectiveMainloopFwdSm90ILi2EN4cute5tupleIJNS5_1CILi1EEES8_S8_EEENS6_IJNS7_ILi64EEESA_SA_EEELi512ENS_10bfloat16_tEfNS_4arch4Sm90ELb1ELb0ELb1ELb1ELb0ELb0ELb1ELb0ELb0ELb0ELb0ELb0EEENS1_21CollectiveEpilogueFwdINS6_IJSA_NS7_ILi512EEESA_EEES9_SC_SE_Li256ELb1ELb0ELb0ELb0EEENS1_36VarlenDynamicPersistentTileSchedulerILi64ELi64ELi256ELi32ELb0ELb0ELb1ELb1ELb1ELb1EEEEEEEEEvNT_6ParamsE,"",@"SHT_CUDA_INFO"
	.sectionflags	@""
	.align	4


	//----- nvinfo : EIATTR_CUDA_API_VERSION
	.align		4
        /*0000*/ 	.byte	0x04, 0x37
        /*0002*/ 	.short	(.L_600 - .L_599)
.L_599:
        /*0004*/ 	.word	0x00000082


	//----- nvinfo : EIATTR_KPARAM_INFO
	.align		4
.L_600:
        /*0008*/ 	.byte	0x04, 0x17
        /*000a*/ 	.short	(.L_602 - .L_601)
.L_601:
        /*000c*/ 	.word	0x00000000
        /*0010*/ 	.short	0x0000
        /*0012*/ 	.short	0x0000
        /*0014*/ 	.byte	0x00, 0xf0, 0x01, 0x2c


	//----- nvinfo : EIATTR_SPARSE_MMA_MASK
	.align		4
.L_602:
        /*0018*/ 	.byte	0x03, 0x50
        /*001a*/ 	.short	0x0000


	//----- nvinfo : EIATTR_MAXREG_COUNT
	.align		4
        /*001c*/ 	.byte	0x03, 0x1b
        /*001e*/ 	.short	0x00a8


	//----- nvinfo : EIATTR_MERCURY_ISA_VERSION
	.align		4
        /*0020*/ 	.byte	0x03, 0x5f
        /*0022*/ 	.short	0x0101


	//----- nvinfo : EIATTR_VRC_CTA_INIT_COUNT
	.align		4
        /*0024*/ 	.byte	0x02, 0x4a
	.zero		1
	.zero		1


	//----- nvinfo : EIATTR_EXIT_INSTR_OFFSETS
	.align		4
        /*0028*/ 	.byte	0x04, 0x1c
        /*002a*/ 	.short	(.L_604 - .L_603)


	//   ....[0]....
.L_603:
        /*002c*/ 	.word	0x00000010


	//----- nvinfo : EIATTR_MAX_THREADS
	.align		4
.L_604:
        /*0030*/ 	.byte	0x04, 0x05
        /*0032*/ 	.short	(.L_606 - .L_605)
.L_605:
        /*0034*/ 	.word	0x00000180
        /*0038*/ 	.word	0x00000001
        /*003c*/ 	.word	0x00000001


	//----- nvinfo : EIATTR_CBANK_PARAM_SIZE
	.align		4
.L_606:
        /*0040*/ 	.byte	0x03, 0x19
        /*0042*/ 	.short	0x0b00


	//----- nvinfo : EIATTR_PARAM_CBANK
	.align		4
        /*0044*/ 	.byte	0x04, 0x0a
        /*0046*/ 	.short	(.L_608 - .L_607)
	.align		4
.L_607:
        /*0048*/ 	.word	index@(.nv.constant0._ZN7cutlass13device_kernelIN5flash11enable_sm90INS1_16FlashAttnFwdSm90INS1_25CollectiveMainloopFwdSm90ILi2EN4cute5tupleIJNS5_1CILi1EEES8_S8_EEENS6_IJNS7_ILi64EEESA_SA_EEELi512ENS_10bfloat16_tEfNS_4arch4Sm90ELb1ELb0ELb1ELb1ELb0ELb0ELb1ELb0ELb0ELb0ELb0ELb0EEENS1_21CollectiveEpilogueFwdINS6_IJSA_NS7_ILi512EEESA_EEES9_SC_SE_Li256ELb1ELb0ELb0ELb0EEENS1_36VarlenDynamicPersistentTileSchedulerILi64ELi64ELi256ELi32ELb0ELb0ELb1ELb1ELb1ELb1EEEEEEEEEvNT_6ParamsE)
        /*004c*/ 	.short	0x0380
        /*004e*/ 	.short	0x0b00


	//----- nvinfo : EIATTR_SW_WAR
	.align		4
.L_608:
        /*0050*/ 	.byte	0x04, 0x36
        /*0052*/ 	.short	(.L_610 - .L_609)
.L_609:
        /*0054*/ 	.word	0x00000008
.L_610:


//--------------------- .nv.info._ZN7cutlass13device_kernelIN5flash11enable_sm90INS1_16FlashAttnFwdSm90INS1_25CollectiveMainloopFwdSm90ILi2EN4cute5tupleIJNS5_1CILi1EEES8_S8_EEENS6_IJNS7_ILi64EEESA_SA_EEELi512ENS_10bfloat16_tEfNS_4arch4Sm90ELb1ELb0ELb1ELb1ELb0ELb1ELb1ELb0ELb0ELb0ELb0ELb0EEENS1_21CollectiveEpilogueFwdINS6_IJSA_NS7_ILi512EEESA_EEES9_SC_SE_Li256ELb1ELb0ELb0ELb0EEENS1_36VarlenDynamicPersistentTileSchedulerILi64ELi64ELi256ELi32ELb0ELb0ELb1ELb1ELb1ELb1EEEEEEEEEvNT_6ParamsE --------------------------
	.section	.nv.info._ZN7cutlass13device_kernelIN5flash11enable_sm90INS1_16FlashAttnFwdSm90INS1_25CollectiveMainloopFwdSm90ILi2EN4cute5tupleIJNS5_1CILi1EEES8_S8_EEENS6_IJNS7_ILi64EEESA_SA_EEELi512ENS_10bfloat16_tEfNS_4arch4Sm90ELb1ELb0ELb1ELb1ELb0ELb1ELb1ELb0ELb0ELb0ELb0ELb0EEENS1_21CollectiveEpilogueFwdINS6_IJSA_NS7_ILi512EEESA_EEES9_SC_SE_Li256ELb1ELb0ELb0ELb0EEENS1_36VarlenDynamicPersistentTileSchedulerILi64ELi64ELi256ELi32ELb0ELb0ELb1ELb1ELb1ELb1EEEEEEEEEvNT_6ParamsE,"",@"SHT_CUDA_INFO"
	.sectionflags	@""
	.align	4


	//----- nvinfo : EIATTR_CUDA_API_VERSION
	.align		4
        /*0000*/ 	.byte	0x04, 0x37
        /*0002*/ 	.short	(.L_612 - .L_611)
.L_611:
        /*0004*/ 	.word	0x00000082


	//----- nvinfo : EIATTR_KPARAM_INFO
	.align		4
.L_612:
        /*0008*/ 	.byte	0x04, 0x17
        /*000a*/ 	.short	(.L_614 - .L_613)
.L_613:
        /*000c*/ 	.word	0x00000000
        /*0010*/ 	.short	0x0000
        /*0012*/ 	.short	0x0000
        /*0014*/ 	.byte	0x00, 0xf0, 0x01, 0x2c


	//----- nvinfo : EIATTR_SPARSE_MMA_MASK
	.align		4
.L_614:
        /*0018*/ 	.byte	0x03, 0x50
        /*001a*/ 	.short	0x0000


	//----- nvinfo : EIATTR_MAXREG_COUNT
	.align		4
        /*001c*/ 	.byte	0x03, 0x1b
        /*001e*/ 	.short	0x00a8


	//----- nvinfo : EIATTR_MERCURY_ISA_VERSION
	.align		4
        /*0020*/ 	.byte	0x03, 0x5f
        /*0022*/ 	.short	0x0101


	//----- nvinfo : EIATTR_VRC_CTA_INIT_COUNT
	.align		4
        /*0024*/ 	.byte	0x02, 0x4a
	.zero		1
	.zero		1


	//----- nvinfo : EIATTR_EXIT_INSTR_OFFSETS
	.align		4
        /*0028*/ 	.byte	0x04, 0x1c
        /*002a*/ 	.short	(.L_616 - .L_615)


	//   ....[0]....
.L_615:
        /*002c*/ 	.word	0x00000010


	//----- nvinfo : EIATTR_MAX_THREADS
	.align		4
.L_616:
        /*0030*/ 	.byte	0x04, 0x05
        /*0032*/ 	.short	(.L_618 - .L_617)
.L_617:
        /*0034*/ 	.word	0x00000180
        /*0038*/ 	.word	0x00000001
        /*003c*/ 	.word	0x00000001


	//----- nvinfo : EIATTR_CBANK_PARAM_SIZE
	.align		4
.L_618:
        /*0040*/ 	.byte	0x03, 0x19
        /*0042*/ 	.short	0x0b00


	//----- nvinfo : EIATTR_PARAM_CBANK
	.align		4
        /*0044*/ 	.byte	0x04, 0x0a
        /*0046*/ 	.short	(.L_620 - .L_619)
	.align		4
.L_619:
        /*0048*/ 	.word	index@(.nv.constant0._ZN7cutlass13device_kernelIN5flash11enable_sm90INS1_16FlashAttnFwdSm90INS1_25CollectiveMainloopFwdSm90ILi2EN4cute5tupleIJNS5_1CILi1EEES8_S8_EEENS6_IJNS7_ILi64EEESA_SA_EEELi512ENS_10bfloat16_tEfNS_4arch4Sm90ELb1ELb0ELb1ELb1ELb0ELb1ELb1ELb0ELb0ELb0ELb0ELb0EEENS1_21CollectiveEpilogueFwdINS6_IJSA_NS7_ILi512EEESA_EEES9_SC_SE_Li256ELb1ELb0ELb0ELb0EEENS1_36VarlenDynamicPersistentTileSchedulerILi64ELi64ELi256ELi32ELb0ELb0ELb1ELb1ELb1ELb1EEEEEEEEEvNT_6ParamsE)
        /*004c*/ 	.short	0x0380
        /*004e*/ 	.short	0x0b00


	//----- nvinfo : EIATTR_SW_WAR
	.align		4
.L_620:
        /*0050*/ 	.byte	0x04, 0x36
        /*0052*/ 	.short	(.L_622 - .L_621)
.L_621:
        /*0054*/ 	.word	0x00000008
.L_622:


//--------------------- .nv.info._ZN7cutlass13device_kernelIN5flash11enable_sm90INS1_16FlashAttnFwdSm90INS1_25CollectiveMainloopFwdSm90ILi2EN4cute5tupleIJNS5_1CILi1EEES8_S8_EEENS6_IJNS7_ILi128EEENS7_ILi96EEENS7_ILi64EEEEEELi256ENS_10bfloat16_tEfNS_4arch4Sm90ELb0ELb0ELb1ELb0ELb0ELb0ELb0ELb1ELb0ELb0ELb0ELb0EEENS1_21CollectiveEpilogueFwdINS6_IJSA_NS7_ILi256EEESB_EEES9_SE_SG_Li256ELb0ELb0ELb0ELb0EEENS1_29StaticPersistentTileSchedulerILb0EEEEEEEEEvNT_6ParamsE --------------------------
	.section	.nv.info._ZN7cutlass13device_kernelIN5flash11enable_sm90INS1_16FlashAttnFwdSm90INS1_25CollectiveMainloopFwdSm90ILi2EN4cute5tupleIJNS5_1CILi1EEES8_S8_EEENS6_IJNS7_ILi128EEENS7_ILi96EEENS7_ILi64EEEEEELi256ENS_10bfloat16_tEfNS_4arch4Sm90ELb0ELb0ELb1ELb0ELb0ELb0ELb0ELb1ELb0ELb0ELb0ELb0EEENS1_21CollectiveEpilogueFwdINS6_IJSA_NS7_ILi256EEESB_EEES9_SE_SG_Li256ELb0ELb0ELb0ELb0EEENS1_29StaticPersistentTileSchedulerILb0EEEEEEEEEvNT_6ParamsE,"",@"SHT_CUDA_INFO"
	.sectionflags	@""
	.align	4


	//----- nvinfo : EIATTR_CUDA_API_VERSION
	.align		4
        /*0000*/ 	.byte	0x04, 0x37
        /*0002*/ 	.short	(.L_624 - .L_623)
.L_623:
        /*0004*/ 	.word	0x00000082


	//----- nvinfo : EIATTR_KPARAM_INFO
	.align		4
.L_624:
        /*0008*/ 	.byte	0x04, 0x17
        /*000a*/ 	.short	(.L_626 - .L_625)
.L_625:
        /*000c*/ 	.word	0x00000000
        /*0010*/ 	.short	0x0000
        /*0012*/ 	.short	0x0000
        /*0014*/ 	.byte	0x00, 0xf0, 0x01, 0x2e


	//----- nvinfo : EIATTR_SPARSE_MMA_MASK
	.align		4
.L_626:
        /*0018*/ 	.byte	0x03, 0x50
        /*001a*/ 	.short	0x0000


	//----- nvinfo : EIATTR_MAXREG_COUNT
	.align		4
        /*001c*/ 	.byte	0x03, 0x1b
        /*001e*/ 	.short	0x00a8


	//----- nvinfo : EIATTR_MERCURY_ISA_VERSION
	.align		4
        /*0020*/ 	.byte	0x03, 0x5f
        /*0022*/ 	.short	0x0101


	//----- nvinfo : EIATTR_VRC_CTA_INIT_COUNT
	.align		4
        /*0024*/ 	.byte	0x02, 0x4a
	.zero		1
	.zero		1


	//----- nvinfo : EIATTR_EXIT_INSTR_OFFSETS
	.align		4
        /*0028*/ 	.byte	0x04, 0x1c
        /*002a*/ 	.short	(.L_628 - .L_627)


	//   ....[0]....
.L_627:
        /*002c*/ 	.word	0x00000010


	//----- nvinfo : EIATTR_MAX_THREADS
	.align		4
.L_628:
        /*0030*/ 	.byte	0x04, 0x05
        /*0032*/ 	.short	(.L_630 - .L_629)
.L_629:
        /*0034*/ 	.word	0x00000180
        /*0038*/ 	.word	0x00000001
        /*003c*/ 	.word	0x00000001


	//----- nvinfo : EIATTR_CBANK_PARAM_SIZE
	.align		4
.L_630:
        /*0040*/ 	.byte	0x03, 0x19
        /*0042*/ 	.short	0x0b80


	//----- nvinfo : EIATTR_PARAM_CBANK
	.align		4
        /*0044*/ 	.byte	0x04, 0x0a
        /*0046*/ 	.short	(.L_632 - .L_631)
	.align		4
.L_631:
        /*0048*/ 	.word	index@(.nv.constant0._ZN7cutlass13device_kernelIN5flash11enable_sm90INS1_16FlashAttnFwdSm90INS1_25CollectiveMainloopFwdSm90ILi2EN4cute5tupleIJNS5_1CILi1EEES8_S8_EEENS6_IJNS7_ILi128EEENS7_ILi96EEENS7_ILi64EEEEEELi256ENS_10bfloat16_tEfNS_4arch4Sm90ELb0ELb0ELb1ELb0ELb0ELb0ELb0ELb1ELb0ELb0ELb0ELb0EEENS1_21CollectiveEpilogueFwdINS6_IJSA_NS7_ILi256EEESB_EEES9_SE_SG_Li256ELb0ELb0ELb0ELb0EEENS1_29StaticPersistentTileSchedulerILb0EEEEEEEEEvNT_6ParamsE)
        /*004c*/ 	.short	0x0380
        /*004e*/ 	.short	0x0b80


	//----- nvinfo : EIATTR_SW_WAR
	.align		4
.L_632:
        /*0050*/ 	.byte	0x04, 0x36
        /*0052*/ 	.short	(.L_634 - .L_633)
.L_633:
        /*0054*/ 	.word	0x00000008
.L_634:


//--------------------- .nv.info._ZN7cutlass13device_kernelIN5flash11enable_sm90INS1_16FlashAttnFwdSm90INS1_25CollectiveMainloopFwdSm90ILi2EN4cute5tupleIJNS5_1CILi1EEES8_S8_EEENS6_IJNS7_ILi128EEENS7_ILi96EEENS7_ILi64EEEEEELi256ENS_10bfloat16_tEfNS_4arch4Sm90ELb0ELb0ELb1ELb0ELb0ELb0ELb1ELb1ELb0ELb0ELb0ELb0EEENS1_21CollectiveEpilogueFwdINS6_IJSA_NS7_ILi256EEESB_EEES9_SE_SG_Li256ELb0ELb0ELb0ELb0EEENS1_29StaticPersistentTileSchedulerILb0EEEEEEEEEvNT_6ParamsE --------------------------
	.section	.nv.info._ZN7cutlass13device_kernelIN5flash11enable_sm90INS1_16FlashAttnFwdSm90INS1_25CollectiveMainloopFwdSm90ILi2EN4cute5tupleIJNS5_1CILi1EEES8_S8_EEENS6_IJNS7_ILi128EEENS7_ILi96EEENS7_ILi64EEEEEELi256ENS_10bfloat16_tEfNS_4arch4Sm90ELb0ELb0ELb1ELb0ELb0ELb0ELb1ELb1ELb0ELb0ELb0ELb0EEENS1_21CollectiveEpilogueFwdINS6_IJSA_NS7_ILi256EEESB_EEES9_SE_SG_Li256ELb0ELb0ELb0ELb0EEENS1_29StaticPersistentTileSchedulerILb0EEEEEEEEEvNT_6ParamsE,"",@"SHT_CUDA_INFO"
	.sectionflags	@""
	.align	4


	//----- nvinfo : EIATTR_CUDA_API_VERSION
	.align		4
        /*0000*/ 	.byte	0x04, 0x37
        /*0002*/ 	.short	(.L_636 - .L_635)
.L_635:
        /*0004*/ 	.word	0x00000082


	//----- nvinfo : EIATTR_KPARAM_INFO
	.align		4
.L_636:
        /*0008*/ 	.byte	0x04, 0x17
        /*000a*/ 	.short	(.L_638 - .L_637)
.L_637:
        /*000c*/ 	.word	0x00000000
        /*0010*/ 	.short	0x0000
        /*0012*/ 	.short	0x0000
        /*0014*/ 	.byte	0x00, 0xf0, 0x01, 0x32


	//----- nvinfo : EIATTR_SPARSE_MMA_MASK
	.align		4
.L_638:
        /*0018*/ 	.byte	0x03, 0x50
        /*001a*/ 	.short	0x0000


	//----- nvinfo : EIATTR_MAXREG_COUNT
	.align		4
        /*001c*/ 	.byte	0x03, 0x1b
        /*001e*/ 	.short	0x00a8


	//----- nvinfo : EIATTR_MERCURY_ISA_VERSION
	.align		4
        /*0020*/ 	.byte	0x03, 0x5f
        /*0022*/ 	.short	0x0101


	//----- nvinfo : EIATTR_VRC_CTA_INIT_COUNT
	.align		4
        /*0024*/ 	.byte	0x02, 0x4a
	.zero		1
	.zero		1


	//----- nvinfo : EIATTR_EXIT_INSTR_OFFSETS
	.align		4
        /*0028*/ 	.byte	0x04, 0x1c
        /*002a*/ 	.short	(.L_640 - .L_639)


	//   ....[0]....
.L_639:
        /*002c*/ 	.word	0x00000010


	//----- nvinfo : EIATTR_MAX_THREADS
	.align		4
.L_640:
        /*0030*/ 	.byte	0x04, 0x05
        /*0032*/ 	.short	(.L_642 - .L_641)
.L_641:
        /*0034*/ 	.word	0x00000180
        /*0038*/ 	.word	0x00000001
        /*003c*/ 	.word	0x00000001


	//----- nvinfo : EIATTR_CBANK_PARAM_SIZE
	.align		4
.L_642:
        /*0040*/ 	.byte	0x03, 0x19
        /*0042*/ 	.short	0x0c80


	//----- nvinfo : EIATTR_PARAM_CBANK
	.align		4
        /*0044*/ 	.byte	0x04, 0x0a
        /*0046*/ 	.short	(.L_644 - .L_643)
	.align		4
.L_643:
        /*0048*/ 	.word	index@(.nv.constant0._ZN7cutlass13device_kernelIN5flash11enable_sm90INS1_16FlashAttnFwdSm90INS1_25CollectiveMainloopFwdSm90ILi2EN4cute5tupleIJNS5_1CILi1EEES8_S8_EEENS6_IJNS7_ILi128EEENS7_ILi96EEENS7_ILi64EEEEEELi256ENS_10bfloat16_tEfNS_4arch4Sm90ELb0ELb0ELb1ELb0ELb0ELb0ELb1ELb1ELb0ELb0ELb0ELb0EEENS1_21CollectiveEpilogueFwdINS6_IJSA_NS7_ILi256EEESB_EEES9_SE_SG_Li256ELb0ELb0ELb0ELb0EEENS1_29StaticPersistentTileSchedulerILb0EEEEEEEEEvNT_6ParamsE)
        /*004c*/ 	.short	0x0380
        /*004e*/ 	.short	0x0c80


	//----- nvinfo : EIATTR_SW_WAR
	.align		4
.L_644:
        /*0050*/ 	.byte	0x04, 0x36
        /*0052*/ 	.short	(.L_646 - .L_645)
.L_645:
        /*0054*/ 	.word	0x00000008
.L_646:


//--------------------- .nv.info._ZN7cutlass13device_kernelIN5flash11enable_sm90INS1_16FlashAttnFwdSm90INS1_25CollectiveMainloopFwdSm90ILi2EN4cute5tupleIJNS5_1CILi1EEES8_S8_EEENS6_IJNS7_ILi128EEENS7_ILi96EEENS7_ILi64EEEEEELi256ENS_10bfloat16_tEfNS_4arch4Sm90ELb0ELb0ELb1ELb1ELb0ELb0ELb0ELb1ELb0ELb0ELb0ELb0EEENS1_21CollectiveEpilogueFwdINS6_IJSA_NS7_ILi256EEESB_EEES9_SE_SG_Li256ELb1ELb0ELb0ELb0EEENS1_36VarlenDynamicPersistentTileSchedulerILi128ELi96ELi256ELi32ELb0ELb0ELb1ELb0ELb1ELb1EEEEEEEEEvNT_6ParamsE --------------------------
	.section	.nv.info._ZN7cutlass13device_kernelIN5flash11enable_sm90INS1_16FlashAttnFwdSm90INS1_25CollectiveMainloopFwdSm90ILi2EN4cute5tupleIJNS5_1CILi1EEES8_S8_EEENS6_IJNS7_ILi128EEENS7_ILi96EEENS7_ILi64EEEEEELi256ENS_10bfloat16_tEfNS_4arch4Sm90ELb0ELb0ELb1ELb1ELb0ELb0ELb0ELb1ELb0ELb0ELb0ELb0EEENS1_21CollectiveEpilogueFwdINS6_IJSA_NS7_ILi256EEESB_EEES9_SE_SG_Li256ELb1ELb0ELb0ELb0EEENS1_36VarlenDynamicPersistentTileSchedulerILi128ELi96ELi256ELi32ELb0ELb0ELb1ELb0ELb1ELb1EEEEEEEEEvNT_6ParamsE,"",@"SHT_CUDA_INFO"
	.sectionflags	@""
	.align	4


	//----- nvinfo : EIATTR_CUDA_API_VERSION
	.align		4
        /*0000*/ 	.byte	0x04, 0x37
        /*0002*/ 	.short	(.L_648 - .L_647)
.L_647:
        /*0004*/ 	.word	0x00000082


	//----- nvinfo : EIATTR_KPARAM_INFO
	.align		4
.L_648:
        /*0008*/ 	.byte	0x04, 0x17
        /*000a*/ 	.short	(.L_650 - .L_649)
.L_649:
        /*000c*/ 	.word	0x00000000
        /*0010*/ 	.short	0x0000
        /*0012*/ 	.short	0x0000
        /*0014*/ 	.byte	0x00, 0xf0, 0x01, 0x28


	//----- nvinfo : EIATTR_SPARSE_MMA_MASK
	.align		4
.L_650:
        /*0018*/ 	.byte	0x03, 0x50
        /*001a*/ 	.short	0x0000


	//----- nvinfo : EIATTR_MAXREG_COUNT
	.align		4
        /*001c*/ 	.byte	0x03, 0x1b
        /*001e*/ 	.short	0x00a8


	//----- nvinfo : EIATTR_MERCURY_ISA_VERSION
	.align		4
        /*0020*/ 	.byte	0x03, 0x5f
        /*0022*/ 	.short	0x0101


	//----- nvinfo : EIATTR_VRC_CTA_INIT_COUNT
	.align		4
        /*0024*/ 	.byte	0x02, 0x4a
	.zero		1
	.zero		1


	//----- nvinfo : EIATTR_EXIT_INSTR_OFFSETS
	.align		4
        /*0028*/ 	.byte	0x04, 0x1c
        /*002a*/ 	.short	(.L_652 - .L_651)


	//   ....[0]....
.L_651:
        /*002c*/ 	.word	0x00000010


	//----- nvinfo : EIATTR_MAX_THREADS
	.align		4
.L_652:
        /*0030*/ 	.byte	0x04, 0x05
        /*0032*/ 	.short	(.L_654 - .L_653)
.L_653:
        /*0034*/ 	.word	0x00000180
        /*0038*/ 	.word	0x00000001
        /*003c*/ 	.word	0x00000001


	//----- nvinfo : EIATTR_CBANK_PARAM_SIZE
	.align		4
.L_654:
        /*0040*/ 	.byte	0x03, 0x19
        /*0042*/ 	.short	0x0a00


	//----- nvinfo : EIATTR_PARAM_CBANK
	.align		4
        /*0044*/ 	.byte	0x04, 0x0a
        /*0046*/ 	.short	(.L_656 - .L_655)
	.align		4
.L_655:
        /*0048*/ 	.word	index@(.nv.constant0._ZN7cutlass13device_kernelIN5flash11enable_sm90INS1_16FlashAttnFwdSm90INS1_25CollectiveMainloopFwdSm90ILi2EN4cute5tupleIJNS5_1CILi1EEES8_S8_EEENS6_IJNS7_ILi128EEENS7_ILi96EEENS7_ILi64EEEEEELi256ENS_10bfloat16_tEfNS_4arch4Sm90ELb0ELb0ELb1ELb1ELb0ELb0ELb0ELb1ELb0ELb0ELb0ELb0EEENS1_21CollectiveEpilogueFwdINS6_IJSA_NS7_ILi256EEESB_EEES9_SE_SG_Li256ELb1ELb0ELb0ELb0EEENS1_36VarlenDynamicPersistentTileSchedulerILi128ELi96ELi256ELi32ELb0ELb0ELb1ELb0ELb1ELb1EEEEEEEEEvNT_6ParamsE)
        /*004c*/ 	.short	0x0380
        /*004e*/ 	.short	0x0a00


	//----- nvinfo : EIATTR_SW_WAR
	.align		4
.L_656:
        /*0050*/ 	.byte	0x04, 0x36
        /*0052*/ 	.short	(.L_658 - .L_657)
.L_657:
        /*0054*/ 	.word	0x00000008
.L_658:


//--------------------- .nv.info._ZN7cutlass13device_kernelIN5flash11enable_sm90INS1_16FlashAttnFwdSm90INS1_25CollectiveMainloopFwdSm90ILi2EN4cute5tupleIJNS5_1CILi1EEES8_S8_EEENS6_IJNS7_ILi128EEENS7_ILi96EEENS7_ILi64EEEEEELi256ENS_10bfloat16_tEfNS_4arch4Sm90ELb0ELb0ELb1ELb1ELb0ELb1ELb0ELb1ELb0ELb0ELb0ELb0EEENS1_21CollectiveEpilogueFwdINS6_IJSA_NS7_ILi256EEESB_EEES9_SE_SG_Li256ELb1ELb0ELb0ELb0EEENS1_36VarlenDynamicPersistentTileSchedulerILi128ELi96ELi256ELi32ELb0ELb0ELb1ELb0ELb1ELb1EEEEEEEEEvNT_6ParamsE --------------------------
	.section	.nv.info._ZN7cutlass13device_kernelIN5flash11enable_sm90INS1_16FlashAttnFwdSm90INS1_25CollectiveMainloopFwdSm90ILi2EN4cute5tupleIJNS5_1CILi1EEES8_S8_EEENS6_IJNS7_ILi128EEENS7_ILi96EEENS7_ILi64EEEEEELi256ENS_10bfloat16_tEfNS_4arch4Sm90ELb0ELb0ELb1ELb1ELb0ELb1ELb0ELb1ELb0ELb0ELb0ELb0EEENS1_21CollectiveEpilogueFwdINS6_IJSA_NS7_ILi256EEESB_EEES9_SE_SG_Li256ELb1ELb0ELb0ELb0EEENS1_36VarlenDynamicPersistentTileSchedulerILi128ELi96ELi256ELi32ELb0ELb0ELb1ELb0ELb1ELb1EEEEEEEEEvNT_6ParamsE,"",@"SHT_CUDA_INFO"
	.sectionflags	@""
	.align	4


	//----- nvinfo : EIATTR_CUDA_API_VERSION
	.align		4
        /*0000*/ 	.byte	0x04, 0x37
        /*0002*/ 	.short	(.L_660 - .L_659)
.L_659:
        /*0004*/ 	.word	0x00000082


	//----- nvinfo : EIATTR_KPARAM_INFO
	.align		4
.L_660:
        /*0008*/ 	.byte	0x04, 0x17
        /*000a*/ 	.short	(.L_662 - .L_661)
.L_661:
        /*000c*/ 	.word	0x00000000
        /*0010*/ 	.short	0x0000
        /*0012*/ 	.short	0x0000
        /*0014*/ 	.byte	0x00, 0xf0, 0x01, 0x28


	//----- nvinfo : EIATTR_SPARSE_MMA_MASK
	.align		4
.L_662:
        /*0018*/ 	.byte	0x03, 0x50
        /*001a*/ 	.short	0x0000


	//----- nvinfo : EIATTR_MAXREG_COUNT
	.align		4
        /*001c*/ 	.byte	0x03, 0x1b
        /*001e*/ 	.short	0x00a8


	//----- nvinfo : EIATTR_MERCURY_ISA_VERSION
	.align		4
        /*0020*/ 	.byte	0x03, 0x5f
        /*0022*/ 	.short	0x0101


	//----- nvinfo : EIATTR_VRC_CTA_INIT_COUNT
	.align		4
        /*0024*/ 	.byte	0x02, 0x4a
	.zero		1
	.zero		1


	//----- nvinfo : EIATTR_EXIT_INSTR_OFFSETS
	.align		4
        /*0028*/ 	.byte	0x04, 0x1c
        /*002a*/ 	.short	(.L_664 - .L_663)


	//   ....[0]....
.L_663:
        /*002c*/ 	.word	0x00000010


	//----- nvinfo : EIATTR_MAX_THREADS
	.align		4
.L_664:
        /*0030*/ 	.byte	0x04, 0x05
        /*0032*/ 	.short	(.L_666 - .L_665)
.L_665:
        /*0034*/ 	.word	0x00000180
        /*0038*/ 	.word	0x00000001
        /*003c*/ 	.word	0x00000001


	//----- nvinfo : EIATTR_CBANK_PARAM_SIZE
	.align		4
.L_666:
        /*0040*/ 	.byte	0x03, 0x19
        /*0042*/ 	.short	0x0a00


	//----- nvinfo : EIATTR_PARAM_CBANK
	.align		4
        /*0044*/ 	.byte	0x04, 0x0a
        /*0046*/ 	.short	(.L_668 - .L_667)
	.align		4
.L_667:
        /*0048*/ 	.word	index@(.nv.constant0._ZN7cutlass13device_kernelIN5flash11enable_sm90INS1_16FlashAttnFwdSm90INS1_25CollectiveMainloopFwdSm90ILi2EN4cute5tupleIJNS5_1CILi1EEES8_S8_EEENS6_IJNS7_ILi128EEENS7_ILi96EEENS7_ILi64EEEEEELi256ENS_10bfloat16_tEfNS_4arch4Sm90ELb0ELb0ELb1ELb1ELb0ELb1ELb0ELb1ELb0ELb0ELb0ELb0EEENS1_21CollectiveEpilogueFwdINS6_IJSA_NS7_ILi256EEESB_EEES9_SE_SG_Li256ELb1ELb0ELb0ELb0EEENS1_36VarlenDynamicPersistentTileSchedulerILi128ELi96ELi256ELi32ELb0ELb0ELb1ELb0ELb1ELb1EEEEEEEEEvNT_6ParamsE)
        /*004c*/ 	.short	0x0380
        /*004e*/ 	.short	0x0a00


	//----- nvinfo : EIATTR_SW_WAR
	.align		4
.L_668:
        /*0050*/ 	.byte	0x04, 0x36
        /*0052*/ 	.short	(.L_670 - .L_669)
.L_669:
        /*0054*/ 	.word	0x00000008
.L_670:


//--------------------- .nv.info._ZN7cutlass13device_kernelIN5flash11enable_sm90INS1_16FlashAttnFwdSm90INS1_25CollectiveMainloopFwdSm90ILi2EN4cute5tupleIJNS5_1CILi1EEES8_S8_EEENS6_IJNS7_ILi128EEENS7_ILi96EEENS7_ILi64EEEEEELi256ENS_10bfloat16_tEfNS_4arch4Sm90ELb0ELb0ELb1ELb1ELb0ELb0ELb1ELb1ELb0ELb0ELb0ELb0EEENS1_21CollectiveEpilogueFwdINS6_IJSA_NS7_ILi256EEESB_EEES9_SE_SG_Li256ELb1ELb0ELb0ELb0EEENS1_36VarlenDynamicPersistentTileSchedulerILi128ELi96ELi256ELi32ELb0ELb0ELb1ELb0ELb1ELb1EEEEEEEEEvNT_6ParamsE --------------------------
	.section	.nv.info._ZN7cutlass13device_kernelIN5flash11enable_sm90INS1_16FlashAttnFwdSm90INS1_25CollectiveMainloopFwdSm90ILi2EN4cute5tupleIJNS5_1CILi1EEES8_S8_EEENS6_IJNS7_ILi128EEENS7_ILi96EEENS7_ILi64EEEEEELi256ENS_10bfloat16_tEfNS_4arch4Sm90ELb0ELb0ELb1ELb1ELb0ELb0ELb1ELb1ELb0ELb0ELb0ELb0EEENS1_21CollectiveEpilogueFwdINS6_IJSA_NS7_ILi256EEESB_EEES9_SE_SG_Li256ELb1ELb0ELb0ELb0EEENS1_36VarlenDynamicPersistentTileSchedulerILi128ELi96ELi256ELi32ELb0ELb0ELb1ELb0ELb1ELb1EEEEEEEEEvNT_6ParamsE,"",@"SHT_CUDA_INFO"
	.sectionflags	@""
	.align	4


	//----- nvinfo : EIATTR_CUDA_API_VERSION
	.align		4
        /*0000*/ 	.byte	0x04, 0x37
        /*0002*/ 	.short	(.L_672 - .L_671)
.L_671:
        /*0004*/ 	.word	0x00000082


	//----- nvinfo : EIATTR_KPARAM_INFO
	.align		4
.L_672:
        /*0008*/ 	.byte	0x04, 0x17
        /*000a*/ 	.short	(.L_674 - .L_673)
.L_673:
        /*000c*/ 	.word	0x00000000
        /*0010*/ 	.short	0x0000
        /*0012*/ 	.short	0x0000
        /*0014*/ 	.byte	0x00, 0xf0, 0x01, 0x2c


	//----- nvinfo : EIATTR_SPARSE_MMA_MASK
	.align		4
.L_674:
        /*0018*/ 	.byte	0x03, 0x50
        /*001a*/ 	.short	0x0000


	//----- nvinfo : EIATTR_MAXREG_COUNT
	.align		4
        /*001c*/ 	.byte	0x03, 0x1b
        /*001e*/ 	.short	0x00a8


	//----- nvinfo : EIATTR_MERCURY_ISA_VERSION
	.align		4
        /*0020*/ 	.byte	0x03, 0x5f
        /*0022*/ 	.short	0x0101


	//----- nvinfo : EIATTR_VRC_CTA_INIT_COUNT
	.align		4
        /*0024*/ 	.byte	0x02, 0x4a
	.zero		1
	.zero		1


	//----- nvinfo : EIATTR_EXIT_INSTR_OFFSETS
	.align		4
        /*0028*/ 	.byte	0x04, 0x1c
        /*002a*/ 	.short	(.L_676 - .L_675)


	//   ....[0]....
.L_675:
        /*002c*/ 	.word	0x00000010


	//----- nvinfo : EIATTR_MAX_THREADS
	.align		4
.L_676:
        /*0030*/ 	.byte	0x04, 0x05
        /*0032*/ 	.short	(.L_678 - .L_677)
.L_677:
        /*0034*/ 	.word	0x00000180
        /*0038*/ 	.word	0x00000001
        /*003c*/ 	.word	0x00000001


	//----- nvinfo : EIATTR_CBANK_PARAM_SIZE
	.align		4
.L_678:
        /*0040*/ 	.byte	0x03, 0x19
        /*0042*/ 	.short	0x0b00


	//----- nvinfo : EIATTR_PARAM_CBANK
	.align		4
        /*0044*/ 	.byte	0x04, 0x0a
        /*0046*/ 	.short	(.L_680 - .L_679)
	.align		4
.L_679:
        /*0048*/ 	.word	index@(.nv.constant0._ZN7cutlass13device_kernelIN5flash11enable_sm90INS1_16FlashAttnFwdSm90INS1_25CollectiveMainloopFwdSm90ILi2EN4cute5tupleIJNS5_1CILi1EEES8_S8_EEENS6_IJNS7_ILi128EEENS7_ILi96EEENS7_ILi64EEEEEELi256ENS_10bfloat16_tEfNS_4arch4Sm90ELb0ELb0ELb1ELb1ELb0ELb0ELb1ELb1ELb0ELb0ELb0ELb0EEENS1_21CollectiveEpilogueFwdINS6_IJSA_NS7_ILi256EEESB_EEES9_SE_SG_Li256ELb1ELb0ELb0ELb0EEENS1_36VarlenDynamicPersistentTileSchedulerILi128ELi96ELi256ELi32ELb0ELb0ELb1ELb0ELb1ELb1EEEEEEEEEvNT_6ParamsE)
        /*004c*/ 	.short	0x0380
        /*004e*/ 	.short	0x0b00


	//----- nvinfo : EIATTR_SW_WAR
	.align		4
.L_680:
        /*0050*/ 	.byte	0x04, 0x36
        /*0052*/ 	.short	(.L_682 - .L_681)
.L_681:
        /*0054*/ 	.word	0x00000008
.L_682:


//--------------------- .nv.info._ZN7cutlass13device_kernelIN5flash11enable_sm90INS1_16FlashAttnFwdSm90INS1_25CollectiveMainloopFwdSm90ILi2EN4cute5tupleIJNS5_1CILi1EEES8_S8_EEENS6_IJNS7_ILi128EEENS7_ILi96EEENS7_ILi64EEEEEELi256ENS_10bfloat16_tEfNS_4arch4Sm90ELb0ELb0ELb1ELb1ELb0ELb1ELb1ELb1ELb0ELb0ELb0ELb0EEENS1_21CollectiveEpilogueFwdINS6_IJSA_NS7_ILi256EEESB_EEES9_SE_SG_Li256ELb1ELb0ELb0ELb0EEENS1_36VarlenDynamicPersistentTileSchedulerILi128ELi96ELi256ELi32ELb0ELb0ELb1ELb0ELb1ELb1EEEEEEEEEvNT_6ParamsE --------------------------
	.section	.nv.info._ZN7cutlass13device_kernelIN5flash11enable_sm90INS1_16FlashAttnFwdSm90INS1_25CollectiveMainloopFwdSm90ILi2EN4cute5tupleIJNS5_1CILi1EEES8_S8_EEENS6_IJNS7_ILi128EEENS7_ILi96EEENS7_ILi64EEEEEELi256ENS_10bfloat16_tEfNS_4arch4Sm90ELb0ELb0ELb1ELb1ELb0ELb1ELb1ELb1ELb0ELb0ELb0ELb0EEENS1_21CollectiveEpilogueFwdINS6_IJSA_NS7_ILi256EEESB_EEES9_SE_SG_Li256ELb1ELb0ELb0ELb0EEENS1_36VarlenDynamicPersistentTileSchedulerILi128ELi96ELi256ELi32ELb0ELb0ELb1ELb0ELb1ELb1EEEEEEEEEvNT_6ParamsE,"",@"SHT_CUDA_INFO"
	.sectionflags	@""
	.align	4


	//----- nvinfo : EIATTR_CUDA_API_VERSION
	.align		4
        /*0000*/ 	.byte	0x04, 0x37
        /*0002*/ 	.short	(.L_684 - .L_683)
.L_683:
        /*0004*/ 	.word	0x00000082


	//----- nvinfo : EIATTR_KPARAM_INFO
	.align		4
.L_684:
        /*0008*/ 	.byte	0x04, 0x17
        /*000a*/ 	.short	(.L_686 - .L_685)
.L_685:
        /*000c*/ 	.word	0x00000000
        /*0010*/ 	.short	0x0000
        /*0012*/ 	.short	0x0000
        /*0014*/ 	.byte	0x00, 0xf0, 0x01, 0x2c


	//----- nvinfo : EIATTR_SPARSE_MMA_MASK
	.align		4
.L_686:
        /*0018*/ 	.byte	0x03, 0x50
        /*001a*/ 	.short	0x0000


	//----- nvinfo : EIATTR_MAXREG_COUNT
	.align		4
        /*001c*/ 	.byte	0x03, 0x1b
        /*001e*/ 	.short	0x00a8


	//----- nvinfo : EIATTR_MERCURY_ISA_VERSION
	.align		4
        /*0020*/ 	.byte	0x03, 0x5f
        /*0022*/ 	.short	0x0101


	//----- nvinfo : EIATTR_VRC_CTA_INIT_COUNT
	.align		4
        /*0024*/ 	.byte	0x02, 0x4a
	.zero		1
	.zero		1


	//----- nvinfo : EIATTR_EXIT_INSTR_OFFSETS
	.align		4
        /*0028*/ 	.byte	0x04, 0x1c
        /*002a*/ 	.short	(.L_688 - .L_687)


	//   ....[0]....
.L_687:
        /*002c*/ 	.word	0x00000010


	//----- nvinfo : EIATTR_MAX_THREADS
	.align		4
.L_688:
        /*0030*/ 	.byte	0x04, 0x05
        /*0032*/ 	.short	(.L_690 - .L_689)
.L_689:
        /*0034*/ 	.word	0x00000180
        /*0038*/ 	.word	0x00000001
        /*003c*/ 	.word	0x00000001


	//----- nvinfo : EIATTR_CBANK_PARAM_SIZE
	.align		4
.L_690:
        /*0040*/ 	.byte	0x03, 0x19
        /*0042*/ 	.short	0x0b00


	//----- nvinfo : EIATTR_PARAM_CBANK
	.align		4
        /*0044*/ 	.byte	0x04, 0x0a
        /*0046*/ 	.short	(.L_692 - .L_691)
	.align		4
.L_691:
        /*0048*/ 	.word	index@(.nv.constant0._ZN7cutlass13device_kernelIN5flash11enable_sm90INS1_16FlashAttnFwdSm90INS1_25CollectiveMainloopFwdSm90ILi2EN4cute5tupleIJNS5_1CILi1EEES8_S8_EEENS6_IJNS7_ILi128EEENS7_ILi96EEENS7_ILi64EEEEEELi256ENS_10bfloat16_tEfNS_4arch4Sm90ELb0ELb0ELb1ELb1ELb0ELb1ELb1ELb1ELb0ELb0ELb0ELb0EEENS1_21CollectiveEpilogueFwdINS6_IJSA_NS7_ILi256EEESB_EEES9_SE_SG_Li256ELb1ELb0ELb0ELb0EEENS1_36VarlenDynamicPersistentTileSchedulerILi128ELi96ELi256ELi32ELb0ELb0ELb1ELb0ELb1ELb1EEEEEEEEEvNT_6ParamsE)
        /*004c*/ 	.short	0x0380
        /*004e*/ 	.short	0x0b00


	//----- nvinfo : EIATTR_SW_WAR
	.align		4
.L_692:
        /*0050*/ 	.byte	0x04, 0x36
        /*0052*/ 	.short	(.L_694 - .L_693)
.L_693:
        /*0054*/ 	.word	0x00000008
.L_694:


//--------------------- .nv.info._ZN7cutlass13device_kernelIN5flash11enable_sm90INS1_16FlashAttnFwdSm90INS1_25CollectiveMainloopFwdSm90ILi2EN4cute5tupleIJNS5_1CILi1EEES8_S8_EEENS6_IJNS7_ILi128EEENS7_ILi96EEENS7_ILi64EEEEEELi256ENS_10bfloat16_tEfNS_4arch4Sm90ELb0ELb1ELb1ELb0ELb0ELb0ELb0ELb1ELb0ELb0ELb0ELb0EEENS1_21CollectiveEpilogueFwdINS6_IJSA_NS7_ILi256EEESB_EEES9_SE_SG_Li256ELb0ELb0ELb0ELb0EEENS1_30DynamicPersistentTileSchedulerILi256ELi32ELb0ELb0ELb1EEEEEEEEEvNT_6ParamsE --------------------------
	.section	.nv.info._ZN7cutlass13device_kernelIN5flash11enable_sm90INS1_16FlashAttnFwdSm90INS1_25CollectiveMainloopFwdSm90ILi2EN4cute5tupleIJNS5_1CILi1EEES8_S8_EEENS6_IJNS7_ILi128EEENS7_ILi96EEENS7_ILi64EEEEEELi256ENS_10bfloat16_tEfNS_4arch4Sm90ELb0ELb1ELb1ELb0ELb0ELb0ELb0ELb1ELb0ELb0ELb0ELb0EEENS1_21CollectiveEpilogueFwdINS6_IJSA_NS7_ILi256EEESB_EEES9_SE_SG_Li256ELb0ELb0ELb0ELb0EEENS1_30DynamicPersistentTileSchedulerILi256ELi32ELb0ELb0ELb1EEEEEEEEEvNT_6ParamsE,"",@"SHT_CUDA_INFO"
	.sectionflags	@""
	.align	4


	//----- nvinfo : EIATTR_CUDA_API_VERSION
	.align		4
        /*0000*/ 	.byte	0x04, 0x37
        /*0002*/ 	.short	(.L_696 - .L_695)
.L_695:
        /*0004*/ 	.word	0x00000082


	//----- nvinfo : EIATTR_KPARAM_INFO
	.align		4
.L_696:
        /*0008*/ 	.byte	0x04, 0x17
        /*000a*/ 	.short	(.L_698 - .L_697)
.L_697:
        /*000c*/ 	.word	0x00000000
        /*0010*/ 	.short	0x0000
        /*0012*/ 	.short	0x0000
        /*0014*/ 	.byte	0x00, 0xf0, 0x01, 0x2e


	//----- nvinfo : EIATTR_SPARSE_MMA_MASK
	.align		4
.L_698:
        /*0018*/ 	.byte	0x03, 0x50
        /*001a*/ 	.short	0x0000


	//----- nvinfo : EIATTR_MAXREG_COUNT
	.align		4
        /*001c*/ 	.byte	0x03, 0x1b
        /*001e*/ 	.short	0x00a8


	//----- nvinfo : EIATTR_MERCURY_ISA_VERSION
	.align		4
        /*0020*/ 	.byte	0x03, 0x5f
        /*0022*/ 	.short	0x0101


	//----- nvinfo : EIATTR_VRC_CTA_INIT_COUNT
	.align		4
        /*0024*/ 	.byte	0x02, 0x4a
	.zero		1
	.zero		1


	//----- nvinfo : EIATTR_EXIT_INSTR_OFFSETS
	.align		4
        /*0028*/ 	.byte	0x04, 0x1c
        /*002a*/ 	.short	(.L_700 - .L_699)


	//   ....[0]....
.L_699:
        /*002c*/ 	.word	0x00000010


	//----- nvinfo : EIATTR_MAX_THREADS
	.align		4
.L_700:
        /*0030*/ 	.byte	0x04, 0x05
        /*0032*/ 	.short	(.L_702 - .L_701)
.L_701:
        /*0034*/ 	.word	0x00000180
        /*0038*/ 	.word	0x00000001
        /*003c*/ 	.word	0x00000001


	//----- nvinfo : EIATTR_CBANK_PARAM_SIZE
	.align		4
.L_702:
        /*0040*/ 	.byte	0x03, 0x19
        /*0042*/ 	.short	0x0b80


	//----- nvinfo : EIATTR_PARAM_CBANK
	.align		4
        /*0044*/ 	.byte	0x04, 0x0a
        /*0046*/ 	.short	(.L_704 - .L_703)
	.align		4
.L_703:
        /*0048*/ 	.word	index@(.nv.constant0._ZN7cutlass13device_kernelIN5flash11enable_sm90INS1_16FlashAttnFwdSm90INS1_25CollectiveMainloopFwdSm90ILi2EN4cute5tupleIJNS5_1CILi1EEES8_S8_EEENS6_IJNS7_ILi128EEENS7_ILi96EEENS7_ILi64EEEEEELi256ENS_10bfloat16_tEfNS_4arch4Sm90ELb0ELb1ELb1ELb0ELb0ELb0ELb0ELb1ELb0ELb0ELb0ELb0EEENS1_21CollectiveEpilogueFwdINS6_IJSA_NS7_ILi256EEESB_EEES9_SE_SG_Li256ELb0ELb0ELb0ELb0EEENS1_30DynamicPersistentTileSchedulerILi256ELi32ELb0ELb0ELb1EEEEEEEEEvNT_6ParamsE)
        /*004c*/ 	.short	0x0380
        /*004e*/ 	.short	0x0b80


	//----- nvinfo : EIATTR_SW_WAR
	.align		4
.L_704:
        /*0050*/ 	.byte	0x04, 0x36
        /*0052*/ 	.short	(.L_706 - .L_705)
.L_705:
        /*0054*/ 	.word	0x00000008
.L_706:


//--------------------- .nv.info._ZN7cutlass13device_kernelIN5flash11enable_sm90INS1_16FlashAttnFwdSm90INS1_25CollectiveMainloopFwdSm90ILi2EN4cute5tupleIJNS5_1CILi1EEES8_S8_EEENS6_IJNS7_ILi128EEENS7_ILi96EEENS7_ILi64EEEEEELi256ENS_10bfloat16_tEfNS_4arch4Sm90ELb0ELb1ELb1ELb0ELb0ELb0ELb1ELb1ELb0ELb0ELb0ELb0EEENS1_21CollectiveEpilogueFwdINS6_IJSA_NS7_ILi256EEESB_EEES9_SE_SG_Li256ELb0ELb0ELb0ELb0EEENS1_30DynamicPersistentTileSchedulerILi256ELi32ELb0ELb0ELb1EEEEEEEEEvNT_6ParamsE --------------------------
	.section	.nv.info._ZN7cutlass13device_kernelIN5flash11enable_sm90INS1_16FlashAttnFwdSm90INS1_25CollectiveMainloopFwdSm90ILi2EN4cute5tupleIJNS5_1CILi1EEES8_S8_EEENS6_IJNS7_ILi128EEENS7_ILi96EEENS7_ILi64EEEEEELi256ENS_10bfloat16_tEfNS_4arch4Sm90ELb0ELb1ELb1ELb0ELb0ELb0ELb1ELb1ELb0ELb0ELb0ELb0EEENS1_21CollectiveEpilogueFwdINS6_IJSA_NS7_ILi256EEESB_EEES9_SE_SG_Li256ELb0ELb0ELb0ELb0EEENS1_30DynamicPersistentTileSchedulerILi256ELi32ELb0ELb0ELb1EEEEEEEEEvNT_6ParamsE,"",@"SHT_CUDA_INFO"
	.sectionflags	@""
	.align	4


	//----- nvinfo : EIATTR_CUDA_API_VERSION
	.align		4
        /*0000*/ 	.byte	0x04, 0x37
        /*0002*/ 	.short	(.L_708 - .L_707)
.L_707:
        /*0004*/ 	.word	0x00000082


	//----- nvinfo : EIATTR_KPARAM_INFO
	.align		4
.L_708:
        /*0008*/ 	.byte	0x04, 0x17
        /*000a*/ 	.short	(.L_710 - .L_709)
.L_709:
        /*000c*/ 	.word	0x00000000
        /*0010*/ 	.short	0x0000
        /*0012*/ 	.short	0x0000
        /*0014*/ 	.byte	0x00, 0xf0, 0x01, 0x32


	//----- nvinfo : EIATTR_SPARSE_MMA_MASK
	.align		4
.L_710:
        /*0018*/ 	.byte	0x03, 0x50
        /*001a*/ 	.short	0x0000


	//----- nvinfo : EIATTR_MAXREG_COUNT
	.align		4
        /*001c*/ 	.byte	0x03, 0x1b
        /*001e*/ 	.short	0x00a8


	//----- nvinfo : EIATTR_MERCURY_ISA_VERSION
	.align		4
        /*0020*/ 	.byte	0x03, 0x5f
        /*0022*/ 	.short	0x0101


	//----- nvinfo : EIATTR_VRC_CTA_INIT_COUNT
	.align		4
        /*0024*/ 	.byte	0x02, 0x4a
	.zero		1
	.zero		1


	//----- nvinfo : EIATTR_EXIT_INSTR_OFFSETS
	.align		4
        /*0028*/ 	.byte	0x04, 0x1c
        /*002a*/ 	.short	(.L_712 - .L_711)


	//   ....[0]....
.L_711:
        /*002c*/ 	.word	0x00000010


	//----- nvinfo : EIATTR_MAX_THREADS
	.align		4
.L_712:
        /*0030*/ 	.byte	0x04, 0x05
        /*0032*/ 	.short	(.L_714 - .L_713)
.L_713:
        /*0034*/ 	.word	0x00000180
        /*0038*/ 	.word	0x00000001
        /*003c*/ 	.word	0x00000001


	//----- nvinfo : EIATTR_CBANK_PARAM_SIZE
	.align		4
.L_714:
        /*0040*/ 	.byte	0x03, 0x19
        /*0042*/ 	.short	0x0c80


	//----- nvinfo : EIATTR_PARAM_CBANK
	.align		4
        /*0044*/ 	.byte	0x04, 0x0a
        /*0046*/ 	.short	(.L_716 - .L_715)
	.align		4
.L_715:
        /*0048*/ 	.word	index@(.nv.constant0._ZN7cutlass13device_kernelIN5flash11enable_sm90INS1_16FlashAttnFwdSm90INS1_25CollectiveMainloopFwdSm90ILi2EN4cute5tupleIJNS5_1CILi1EEES8_S8_EEENS6_IJNS7_ILi128EEENS7_ILi96EEENS7_ILi64EEEEEELi256ENS_10bfloat16_tEfNS_4arch4Sm90ELb0ELb1ELb1ELb0ELb0ELb0ELb1ELb1ELb0ELb0ELb0ELb0EEENS1_21CollectiveEpilogueFwdINS6_IJSA_NS7_ILi256EEESB_EEES9_SE_SG_Li256ELb0ELb0ELb0ELb0EEENS1_30DynamicPersistentTileSchedulerILi256ELi32ELb0ELb0ELb1EEEEEEEEEvNT_6ParamsE)
        /*004c*/ 	.short	0x0380
        /*004e*/ 	.short	0x0c80


	//----- nvinfo : EIATTR_SW_WAR
	.align		4
.L_716:
        /*0050*/ 	.byte	0x04, 0x36
        /*0052*/ 	.short	(.L_718 - .L_717)
.L_717:
        /*0054*/ 	.word	0x00000008
.L_718:


//--------------------- .nv.info._ZN7cutlass13device_kernelIN5flash11enable_sm90INS1_16FlashAttnFwdSm90INS1_25CollectiveMainloopFwdSm90ILi2EN4cute5tupleIJNS5_1CILi1EEES8_S8_EEENS6_IJNS7_ILi128EEENS7_ILi96EEENS7_ILi64EEEEEELi256ENS_10bfloat16_tEfNS_4arch4Sm90ELb0ELb1ELb1ELb1ELb0ELb0ELb0ELb1ELb0ELb0ELb0ELb0EEENS1_21CollectiveEpilogueFwdINS6_IJSA_NS7_ILi256EEESB_EEES9_SE_SG_Li256ELb1ELb0ELb0ELb0EEENS1_36VarlenDynamicPersistentTileSchedulerILi128ELi96ELi256ELi32ELb0ELb0ELb1ELb1ELb0ELb1EEEEEEEEEvNT_6ParamsE --------------------------
	.section	.nv.info._ZN7cutlass13device_kernelIN5flash11enable_sm90INS1_16FlashAttnFwdSm90INS1_25CollectiveMainloopFwdSm90ILi2EN4cute5tupleIJNS5_1CILi1EEES8_S8_EEENS6_IJNS7_ILi128EEENS7_ILi96EEENS7_ILi64EEEEEELi256ENS_10bfloat16_tEfNS_4arch4Sm90ELb0ELb1ELb1ELb1ELb0ELb0ELb0ELb1ELb0ELb0ELb0ELb0EEENS1_21CollectiveEpilogueFwdINS6_IJSA_NS7_ILi256EEESB_EEES9_SE_SG_Li256ELb1ELb0ELb0ELb0EEENS1_36VarlenDynamicPersistentTileSchedulerILi128ELi96ELi256ELi32ELb0ELb0ELb1ELb1ELb0ELb1EEEEEEEEEvNT_6ParamsE,"",@"SHT_CUDA_INFO"
	.sectionflags	@""
	.align	4


	//----- nvinfo : EIATTR_CUDA_API_VERSION
	.align		4
        /*0000*/ 	.byte	0x04, 0x37
        /*0002*/ 	.short	(.L_720 - .L_719)
.L_719:
        /*0004*/ 	.word	0x00000082


	//----- nvinfo : EIATTR_KPARAM_INFO
	.align		4
.L_720:
        /*0008*/ 	.byte	0x04, 0x17
        /*000a*/ 	.short	(.L_722 - .L_721)
.L_721:
        /*000c*/ 	.word	0x00000000
        /*0010*/ 	.short	0x0000
        /*0012*/ 	.short	0x0000
        /*0014*/ 	.byte	0x00, 0xf0, 0x01, 0x28


	//----- nvinfo : EIATTR_SPARSE_MMA_MASK
	.align		4
.L_722:
        /*0018*/ 	.byte	0x03, 0x50
        /*001a*/ 	.short	0x0000


	//----- nvinfo : EIATTR_MAXREG_COUNT
	.align		4
        /*001c*/ 	.byte	0x03, 0x1b
        /*001e*/ 	.short	0x00a8


	//----- nvinfo : EIATTR_MERCURY_ISA_VERSION
	.align		4
        /*0020*/ 	.byte	0x03, 0x5f
        /*0022*/ 	.short	0x0101


	//----- nvinfo : EIATTR_VRC_CTA_INIT_COUNT
	.align		4
        /*0024*/ 	.byte	0x02, 0x4a
	.zero		1
	.zero		1


	//----- nvinfo : EIATTR_EXIT_INSTR_OFFSETS
	.align		4
        /*0028*/ 	.byte	0x04, 0x1c
        /*002a*/ 	.short	(.L_724 - .L_723)


	//   ....[0]....
.L_723:
        /*002c*/ 	.word	0x00000010


	//----- nvinfo : EIATTR_MAX_THREADS
	.align		4
.L_724:
        /*0030*/ 	.byte	0x04, 0x05
        /*0032*/ 	.short	(.L_726 - .L_725)
.L_725:
        /*0034*/ 	.word	0x00000180
        /*0038*/ 	.word	0x00000001
        /*003c*/ 	.word	0x00000001


	//----- nvinfo : EIATTR_CBANK_PARAM_SIZE
	.align		4
.L_726:
        /*0040*/ 	.byte	0x03, 0x19
        /*0042*/ 	.short	0x0a00


	//----- nvinfo : EIATTR_PARAM_CBANK
	.align		4
        /*0044*/ 	.byte	0x04, 0x0a
        /*0046*/ 	.short	(.L_728 - .L_727)
	.align		4
.L_727:
        /*0048*/ 	.word	index@(.nv.constant0._ZN7cutlass13device_kernelIN5flash11enable_sm90INS1_16FlashAttnFwdSm90INS1_25CollectiveMainloopFwdSm90ILi2EN4cute5tupleIJNS5_1CILi1EEES8_S8_EEENS6_IJNS7_ILi128EEENS7_ILi96EEENS7_ILi64EEEEEELi256ENS_10bfloat16_tEfNS_4arch4Sm90ELb0ELb1ELb1ELb1ELb0ELb0ELb0ELb1ELb0ELb0ELb0ELb0EEENS1_21CollectiveEpilogueFwdINS6_IJSA_NS7_ILi256EEESB_EEES9_SE_SG_Li256ELb1ELb0ELb0ELb0EEENS1_36VarlenDynamicPersistentTileSchedulerILi128ELi96ELi256ELi32ELb0ELb0ELb1ELb1ELb0ELb1EEEEEEEEEvNT_6ParamsE)
        /*004c*/ 	.short	0x0380
        /*004e*/ 	.short	0x0a00


	//----- nvinfo : EIATTR_SW_WAR
	.align		4
.L_728:
        /*0050*/ 	.byte	0x04, 0x36
        /*0052*/ 	.short	(.L_730 - .L_729)
.L_729:
        /*0054*/ 	.word	0x00000008
.L_730:


//--------------------- .nv.info._ZN7cutlass13device_kernelIN5flash11enable_sm90INS1_16FlashAttnFwdSm90INS1_25CollectiveMainloopFwdSm90ILi2EN4cute5tupleIJNS5_1CILi1EEES8_S8_EEENS6_IJNS7_ILi128EEENS7_ILi96EEENS7_ILi64EEEEEELi256ENS_10bfloat16_tEfNS_4arch4Sm90ELb0ELb1ELb1ELb1ELb0ELb1ELb0ELb1ELb0ELb0ELb0ELb0EEENS1_21CollectiveEpilogueFwdINS6_IJSA_NS7_ILi256EEESB_EEES9_SE_SG_Li256ELb1ELb0ELb0ELb0EEENS1_36VarlenDynamicPersistentTileSchedulerILi128ELi96ELi256ELi32ELb0ELb0ELb1ELb1ELb0ELb1EEEEEEEEEvNT_6ParamsE --------------------------
	.section	.nv.info._ZN7cutlass13device_kernelIN5flash11enable_sm90INS1_16FlashAttnFwdSm90INS1_25CollectiveMainloopFwdSm90ILi2EN4cute5tupleIJNS5_1CILi1EEES8_S8_EEENS6_IJNS7_ILi128EEENS7_ILi96EEENS7_ILi64EEEEEELi256ENS_10bfloat16_tEfNS_4arch4Sm90ELb0ELb1ELb1ELb1ELb0ELb1ELb0ELb1ELb0ELb0ELb0ELb0EEENS1_21CollectiveEpilogueFwdINS6_IJSA_NS7_ILi256EEESB_EEES9_SE_SG_Li256ELb1ELb0ELb0ELb0EEENS1_36VarlenDynamicPersistentTileSchedulerILi128ELi96ELi256ELi32ELb0ELb0ELb1ELb1ELb0ELb1EEEEEEEEEvNT_6ParamsE,"",@"SHT_CUDA_INFO"
	.sectionflags	@""
	.align	4


	//----- nvinfo : EIATTR_CUDA_API_VERSION
	.align		4
        /*0000*/ 	.byte	0x04, 0x37
        /*0002*/ 	.short	(.L_732 - .L_731)
.L_731:
        /*0004*/ 	.word	0x00000082


	//----- nvinfo : EIATTR_KPARAM_INFO
	.align		4
.L_732:
        /*0008*/ 	.byte	0x04, 0x17
        /*000a*/ 	.short	(.L_734 - .L_733)
.L_733:
        /*000c*/ 	.word	0x00000000
        /*0010*/ 	.short	0x0000
        /*0012*/ 	.short	0x0000
        /*0014*/ 	.byte	0x00, 0xf0, 0x01, 0x28


	//----- nvinfo : EIATTR_SPARSE_MMA_MASK
	.align		4
.L_734:
        /*0018*/ 	.byte	0x03, 0x50
        /*001a*/ 	.short	0x0000


	//----- nvinfo : EIATTR_MAXREG_COUNT
	.align		4
        /*001c*/ 	.byte	0x03, 0x1b
        /*001e*/ 	.short	0x00a8


	//----- nvinfo : EIATTR_MERCURY_ISA_VERSION
	.align		4
        /*0020*/ 	.byte	0x03, 0x5f
        /*0022*/ 	.short	0x0101


	//----- nvinfo : EIATTR_VRC_CTA_INIT_COUNT
	.align		4
        /*0024*/ 	.byte	0x02, 0x4a
	.zero		1
	.zero		1


	//----- nvinfo : EIATTR_EXIT_INSTR_OFFSETS
	.align		4
        /*0028*/ 	.byte	0x04, 0x1c
        /*002a*/ 	.short	(.L_736 - .L_735)


	//   ....[0]....
.L_735:
        /*002c*/ 	.word	0x00000010


	//----- nvinfo : EIATTR_MAX_THREADS
	.align		4
.L_736:
        /*0030*/ 	.byte	0x04, 0x05
        /*0032*/ 	.short	(.L_738 - .L_737)
.L_737:
        /*0034*/ 	.word	0x00000180
        /*0038*/ 	.word	0x00000001
        /*003c*/ 	.word	0x00000001


	//----- nvinfo : EIATTR_CBANK_PARAM_SIZE
	.align		4
.L_738:
        /*0040*/ 	.byte	0x03, 0x19
        /*0042*/ 	.short	0x0a00


	//----- nvinfo : EIATTR_PARAM_CBANK
	.align		4
        /*0044*/ 	.byte	0x04, 0x0a
        /*0046*/ 	.short	(.L_740 - .L_739)
	.align		4
.L_739:
        /*0048*/ 	.word	index@(.nv.constant0._ZN7cutlass13device_kernelIN5flash11enable_sm90INS1_16FlashAttnFwdSm90INS1_25CollectiveMainloopFwdSm90ILi2EN4cute5tupleIJNS5_1CILi1EEES8_S8_EEENS6_IJNS7_ILi128EEENS7_ILi96EEENS7_ILi64EEEEEELi256ENS_10bfloat16_tEfNS_4arch4Sm90ELb0ELb1ELb1ELb1ELb0ELb1ELb0ELb1ELb0ELb0ELb0ELb0EEENS1_21CollectiveEpilogueFwdINS6_IJSA_NS7_ILi256EEESB_EEES9_SE_SG_Li256ELb1ELb0ELb0ELb0EEENS1_36VarlenDynamicPersistentTileSchedulerILi128ELi96ELi256ELi32ELb0ELb0ELb1ELb1ELb0ELb1EEEEEEEEEvNT_6ParamsE)
        /*004c*/ 	.short	0x0380
        /*004e*/ 	.short	0x0a00


	//----- nvinfo : EIATTR_SW_WAR
	.align		4
.L_740:
        /*0050*/ 	.byte	0x04, 0x36
        /*0052*/ 	.short	(.L_742 - .L_741)
.L_741:
        /*0054*/ 	.word	0x00000008
.L_742:


//--------------------- .nv.info._ZN7cutlass13device_kernelIN5flash11enable_sm90INS1_16FlashAttnFwdSm90INS1_25CollectiveMainloopFwdSm90ILi2EN4cute5tupleIJNS5_1CILi1EEES8_S8_EEENS6_IJNS7_ILi128EEENS7_ILi96EEENS7_ILi64EEEEEELi256ENS_10bfloat16_tEfNS_4arch4Sm90ELb0ELb1ELb1ELb1ELb0ELb0ELb1ELb1ELb0ELb0ELb0ELb0EEENS1_21CollectiveEpilogueFwdINS6_IJSA_NS7_ILi256EEESB_EEES9_SE_SG_Li256ELb1ELb0ELb0ELb0EEENS1_36VarlenDynamicPersistentTileSchedulerILi128ELi96ELi256ELi32ELb0ELb0ELb1ELb1ELb0ELb1EEEEEEEEEvNT_6ParamsE --------------------------
	.section	.nv.info._ZN7cutlass13device_kernelIN5flash11enable_sm90INS1_16FlashAttnFwdSm90INS1_25CollectiveMainloopFwdSm90ILi2EN4cute5tupleIJNS5_1CILi1EEES8_S8_EEENS6_IJNS7_ILi128EEENS7_ILi96EEENS7_ILi64EEEEEELi256ENS_10bfloat16_tEfNS_4arch4Sm90ELb0ELb1ELb1ELb1ELb0ELb0ELb1ELb1ELb0ELb0ELb0ELb0EEENS1_21CollectiveEpilogueFwdINS6_IJSA_NS7_ILi256EEESB_EEES9_SE_SG_Li256ELb1ELb0ELb0ELb0EEENS1_36VarlenDynamicPersistentTileSchedulerILi128ELi96ELi256ELi32ELb0ELb0ELb1ELb1ELb0ELb1EEEEEEEEEvNT_6ParamsE,"",@"SHT_CUDA_INFO"
	.sectionflags	@""
	.align	4


	//----- nvinfo : EIATTR_CUDA_API_VERSION
	.align		4
        /*0000*/ 	.byte	0x04, 0x37
        /*0002*/ 	.short	(.L_744 - .L_743)
.L_743:
        /*0004*/ 	.word	0x00000082


	//----- nvinfo : EIATTR_KPARAM_INFO
	.align		4
.L_744:
        /*0008*/ 	.byte	0x04, 0x17
        /*000a*/ 	.short	(.L_746 - .L_745)
.L_745:
        /*000c*/ 	.word	0x00000000
        /*0010*/ 	.short	0x0000
        /*0012*/ 	.short	0x0000
        /*0014*/ 	.byte	0x00, 0xf0, 0x01, 0x2c


	//----- nvinfo : EIATTR_SPARSE_MMA_MASK
	.align		4
.L_746:
        /*0018*/ 	.byte	0x03, 0x50
        /*001a*/ 	.short	0x0000


	//----- nvinfo : EIATTR_MAXREG_COUNT
	.align		4
        /*001c*/ 	.byte	0x03, 0x1b
        /*001e*/ 	.short	0x00a8


	//----- nvinfo : EIATTR_MERCURY_ISA_VERSION
	.align		4
        /*0020*/ 	.byte	0x03, 0x5f
        /*0022*/ 	.short	0x0101


	//----- nvinfo : EIATTR_VRC_CTA_INIT_COUNT
	.align		4
        /*0024*/ 	.byte	0x02, 0x4a
	.zero		1
	.zero		1


	//----- nvinfo : EIATTR_EXIT_INSTR_OFFSETS
	.align		4
        /*0028*/ 	.byte	0x04, 0x1c
        /*002a*/ 	.short	(.L_748 - .L_747)


	//   ....[0]....
.L_747:
        /*002c*/ 	.word	0x00000010


	//----- nvinfo : EIATTR_MAX_THREADS
	.align		4
.L_748:
        /*0030*/ 	.byte	0x04, 0x05
        /*0032*/ 	.short	(.L_750 - .L_749)
.L_749:
        /*0034*/ 	.word	0x00000180
        /*0038*/ 	.word	0x00000001
        /*003c*/ 	.word	0x00000001


	//----- nvinfo : EIATTR_CBANK_PARAM_SIZE
	.align		4
.L_750:
        /*0040*/ 	.byte	0x03, 0x19
        /*0042*/ 	.short	0x0b00


	//----- nvinfo : EIATTR_PARAM_CBANK
	.align		4
        /*0044*/ 	.byte	0x04, 0x0a
        /*0046*/ 	.short	(.L_752 - .L_751)
	.align		4
.L_751:
        /*0048*/ 	.word	index@(.nv.constant0._ZN7cutlass13device_kernelIN5flash11enable_sm90INS1_16FlashAttnFwdSm90INS1_25CollectiveMainloopFwdSm90ILi2EN4cute5tupleIJNS5_1CILi1EEES8_S8_EEENS6_IJNS7_ILi128EEENS7_ILi96EEENS7_ILi64EEEEEELi256ENS_10bfloat16_tEfNS_4arch4Sm90ELb0ELb1ELb1ELb1ELb0ELb0ELb1ELb1ELb0ELb0ELb0ELb0EEENS1_21CollectiveEpilogueFwdINS6_IJSA_NS7_ILi256EEESB_EEES9_SE_SG_Li256ELb1ELb0ELb0ELb0EEENS1_36VarlenDynamicPersistentTileSchedulerILi128ELi96ELi256ELi32ELb0ELb0ELb1ELb1ELb0ELb1EEEEEEEEEvNT_6ParamsE)
        /*004c*/ 	.short	0x0380
        /*004e*/ 	.short	0x0b00


	//----- nvinfo : EIATTR_SW_WAR
	.align		4
.L_752:
        /*0050*/ 	.byte	0x04, 0x36
        /*0052*/ 	.short	(.L_754 - .L_753)
.L_753:
        /*0054*/ 	.word	0x00000008
.L_754:


//--------------------- .nv.info._ZN7cutlass13device_kernelIN5flash11enable_sm90INS1_16FlashAttnFwdSm90INS1_25CollectiveMainloopFwdSm90ILi2EN4cute5tupleIJNS5_1CILi1EEES8_S8_EEENS6_IJNS7_ILi128EEENS7_ILi96EEENS7_ILi64EEEEEELi256ENS_10bfloat16_tEfNS_4arch4Sm90ELb0ELb1ELb1ELb1ELb0ELb1ELb1ELb1ELb0ELb0ELb0ELb0EEENS1_21CollectiveEpilogueFwdINS6_IJSA_NS7_ILi256EEESB_EEES9_SE_SG_Li256ELb1ELb0ELb0ELb0EEENS1_36VarlenDynamicPersistentTileSchedulerILi128ELi96ELi256ELi32ELb0ELb0ELb1ELb1ELb0ELb1EEEEEEEEEvNT_6ParamsE --------------------------
	.section	.nv.info._ZN7cutlass13device_kernelIN5flash11enable_sm90INS1_16FlashAttnFwdSm90INS1_25CollectiveMainloopFwdSm90ILi2EN4cute5tupleIJNS5_1CILi1EEES8_S8_EEENS6_IJNS7_ILi128EEENS7_ILi96EEENS7_ILi64EEEEEELi256ENS_10bfloat16_tEfNS_4arch4Sm90ELb0ELb1ELb1ELb1ELb0ELb1ELb1ELb1ELb0ELb0ELb0ELb0EEENS1_21CollectiveEpilogueFwdINS6_IJSA_NS7_ILi256EEESB_EEES9_SE_SG_Li256ELb1ELb0ELb0ELb0EEENS1_36VarlenDynamicPersistentTileSchedulerILi128ELi96ELi256ELi32ELb0ELb0ELb1ELb1ELb0ELb1EEEEEEEEEvNT_6ParamsE,"",@"SHT_CUDA_INFO"
	.sectionflags	@""
	.align	4


	//----- nvinfo : EIATTR_CUDA_API_VERSION
	.align		4
        /*0000*/ 	.byte	0x04, 0x37
        /*0002*/ 	.short	(.L_756 - .L_755)
.L_755:
        /*0004*/ 	.word	0x00000082


	//----- nvinfo : EIATTR_KPARAM_INFO
	.align		4
.L_756:
        /*0008*/ 	.byte	0x04, 0x17
        /*000a*/ 	.short	(.L_758 - .L_757)
.L_757:
        /*000c*/ 	.word	0x00000000
        /*0010*/ 	.short	0x0000
        /*0012*/ 	.short	0x0000
        /*0014*/ 	.byte	0x00, 0xf0, 0x01, 0x2c


	//----- nvinfo : EIATTR_SPARSE_MMA_MASK
	.align		4
.L_758:
        /*0018*/ 	.byte	0x03, 0x50
        /*001a*/ 	.short	0x0000


	//----- nvinfo : EIATTR_MAXREG_COUNT
	.align		4
        /*001c*/ 	.byte	0x03, 0x1b
        /*001e*/ 	.short	0x00a8


	//----- nvinfo : EIATTR_MERCURY_ISA_VERSION
	.align		4
        /*0020*/ 	.byte	0x03, 0x5f
        /*0022*/ 	.short	0x0101


	//----- nvinfo : EIATTR_VRC_CTA_INIT_COUNT
	.align		4
        /*0024*/ 	.byte	0x02, 0x4a
	.zero		1
	.zero		1


	//----- nvinfo : EIATTR_EXIT_INSTR_OFFSETS
	.align		4
        /*0028*/ 	.byte	0x04, 0x1c
        /*002a*/ 	.short	(.L_760 - .L_759)


	//   ....[0]....
.L_759:
        /*002c*/ 	.word	0x00000010


	//----- nvinfo : EIATTR_MAX_THREADS
	.align		4
.L_760:
        /*0030*/ 	.byte	0x04, 0x05
        /*0032*/ 	.short	(.L_762 - .L_761)
.L_761:
        /*0034*/ 	.word	0x00000180
        /*0038*/ 	.word	0x00000001
        /*003c*/ 	.word	0x00000001


	//----- nvinfo : EIATTR_CBANK_PARAM_SIZE
	.align		4
.L_762:
        /*0040*/ 	.byte	0x03, 0x19
        /*0042*/ 	.short	0x0b00


	//----- nvinfo : EIATTR_PARAM_CBANK
	.align		4
        /*0044*/ 	.byte	0x04, 0x0a
        /*0046*/ 	.short	(.L_764 - .L_763)
	.align		4
.L_763:
        /*0048*/ 	.word	index@(.nv.constant0._ZN7cutlass13device_kernelIN5flash11enable_sm90INS1_16FlashAttnFwdSm90INS1_25CollectiveMainloopFwdSm90ILi2EN4cute5tupleIJNS5_1CILi1EEES8_S8_EEENS6_IJNS7_ILi128EEENS7_ILi96EEENS7_ILi64EEEEEELi256ENS_10bfloat16_tEfNS_4arch4Sm90ELb0ELb1ELb1ELb1ELb0ELb1ELb1ELb1ELb0ELb0ELb0ELb0EEENS1_21CollectiveEpilogueFwdINS6_IJSA_NS7_ILi256EEESB_EEES9_SE_SG_Li256ELb1ELb0ELb0ELb0EEENS1_36VarlenDynamicPersistentTileSchedulerILi128ELi96ELi256ELi32ELb0ELb0ELb1ELb1ELb0ELb1EEEEEEEEEvNT_6ParamsE)
        /*004c*/ 	.short	0x0380
        /*004e*/ 	.short	0x0b00


	//----- nvinfo : EIATTR_SW_WAR
	.align		4
.L_764:
        /*0050*/ 	.byte	0x04, 0x36
        /*0052*/ 	.short	(.L_766 - .L_765)
.L_765:
        /*0054*/ 	.word	0x00000008
.L_766:


//--------------------- .nv.info._ZN7cutlass13device_kernelIN5flash11enable_sm90INS1_16FlashAttnFwdSm90INS1_25CollectiveMainloopFwdSm90ILi2EN4cute5tupleIJNS5_1CILi1EEES8_S8_EEENS6_IJNS7_ILi128EEENS7_ILi96EEENS7_ILi64EEEEEELi256ENS_10bfloat16_tEfNS_4arch4Sm90ELb1ELb0ELb1ELb0ELb0ELb0ELb0ELb1ELb0ELb0ELb0ELb0EEENS1_21CollectiveEpilogueFwdINS6_IJSA_NS7_ILi256EEESB_EEES9_SE_SG_Li256ELb0ELb0ELb0ELb0EEENS1_30DynamicPersistentTileSchedulerILi256ELi32ELb0ELb0ELb1EEEEEEEEEvNT_6ParamsE --------------------------
	.section	.nv.info._ZN7cutlass13device_kernelIN5flash11enable_sm90INS1_16FlashAttnFwdSm90INS1_25CollectiveMainloopFwdSm90ILi2EN4cute5tupleIJNS5_1CILi1EEES8_S8_EEENS6_IJNS7_ILi128EEENS7_ILi96EEENS7_ILi64EEEEEELi256ENS_10bfloat16_tEfNS_4arch4Sm90ELb1ELb0ELb1ELb0ELb0ELb0ELb0ELb1ELb0ELb0ELb0ELb0EEENS1_21CollectiveEpilogueFwdINS6_IJSA_NS7_ILi256EEESB_EEES9_SE_SG_Li256ELb0ELb0ELb0ELb0EEENS1_30DynamicPersistentTileSchedulerILi256ELi32ELb0ELb0ELb1EEEEEEEEEvNT_6ParamsE,"",@"SHT_CUDA_INFO"
	.sectionflags	@""
	.align	4


	//----- nvinfo : EIATTR_CUDA_API_VERSION
	.align		4
        /*0000*/ 	.byte	0x04, 0x37
        /*0002*/ 	.short	(.L_768 - .L_767)
.L_767:
        /*0004*/ 	.word	0x00000082


	//----- nvinfo : EIATTR_KPARAM_INFO
	.align		4
.L_768:
        /*0008*/ 	.byte	0x04, 0x17
        /*000a*/ 	.short	(.L_770 - .L_769)
.L_769:
        /*000c*/ 	.word	0x00000000
        /*0010*/ 	.short	0x0000
        /*0012*/ 	.short	0x0000
        /*0014*/ 	.byte	0x00, 0xf0, 0x01, 0x2e


	//----- nvinfo : EIATTR_SPARSE_MMA_MASK
	.align		4
.L_770:
        /*0018*/ 	.byte	0x03, 0x50
        /*001a*/ 	.short	0x0000


	//----- nvinfo : EIATTR_MAXREG_COUNT
	.align		4
        /*001c*/ 	.byte	0x03, 0x1b
        /*001e*/ 	.short	0x00a8


	//----- nvinfo : EIATTR_MERCURY_ISA_VERSION
	.align		4
        /*0020*/ 	.byte	0x03, 0x5f
        /*0022*/ 	.short	0x0101


	//----- nvinfo : EIATTR_VRC_CTA_INIT_COUNT
	.align		4
        /*0024*/ 	.byte	0x02, 0x4a
	.zero		1
	.zero		1


	//----- nvinfo : EIATTR_EXIT_INSTR_OFFSETS
	.align		4
        /*0028*/ 	.byte	0x04, 0x1c
        /*002a*/ 	.short	(.L_772 - .L_771)


	//   ....[0]....
.L_771:
        /*002c*/ 	.word	0x00000010


	//----- nvinfo : EIATTR_MAX_THREADS
	.align		4
.L_772:
        /*0030*/ 	.byte	0x04, 0x05
        /*0032*/ 	.short	(.L_774 - .L_773)
.L_773:
        /*0034*/ 	.word	0x00000180
        /*0038*/ 	.word	0x00000001
        /*003c*/ 	.word	0x00000001


	//----- nvinfo : EIATTR_CBANK_PARAM_SIZE
	.align		4
.L_774:
        /*0040*/ 	.byte	0x03, 0x19
        /*0042*/ 	.short	0x0b80


	//----- nvinfo : EIATTR_PARAM_CBANK
	.align		4
        /*0044*/ 	.byte	0x04, 0x0a
        /*0046*/ 	.short	(.L_776 - .L_775)
	.align		4
.L_775:
        /*0048*/ 	.word	index@(.nv.constant0._ZN7cutlass13device_kernelIN5flash11enable_sm90INS1_16FlashAttnFwdSm90INS1_25CollectiveMainloopFwdSm90ILi2EN4cute5tupleIJNS5_1CILi1EEES8_S8_EEENS6_IJNS7_ILi128EEENS7_ILi96EEENS7_ILi64EEEEEELi256ENS_10bfloat16_tEfNS_4arch4Sm90ELb1ELb0ELb1ELb0ELb0ELb0ELb0ELb1ELb0ELb0ELb0ELb0EEENS1_21CollectiveEpilogueFwdINS6_IJSA_NS7_ILi256EEESB_EEES9_SE_SG_Li256ELb0ELb0ELb0ELb0EEENS1_30DynamicPersistentTileSchedulerILi256ELi32ELb0ELb0ELb1EEEEEEEEEvNT_6ParamsE)
        /*004c*/ 	.short	0x0380
        /*004e*/ 	.short	0x0b80


	//----- nvinfo : EIATTR_SW_WAR
	.align		4
.L_776:
        /*0050*/ 	.byte	0x04, 0x36
        /*0052*/ 	.short	(.L_778 - .L_777)
.L_777:
        /*0054*/ 	.word	0x00000008
.L_778:


//--------------------- .nv.info._ZN7cutlass13device_kernelIN5flash11enable_sm90INS1_16FlashAttnFwdSm90INS1_25CollectiveMainloopFwdSm90ILi2EN4cute5tupleIJNS5_1CILi1EEES8_S8_EEENS6_IJNS7_ILi128EEENS7_ILi96EEENS7_ILi64EEEEEELi256ENS_10bfloat16_tEfNS_4arch4Sm90ELb1ELb0ELb1ELb0ELb0ELb0ELb1ELb1ELb0ELb0ELb0ELb0EEENS1_21CollectiveEpilogueFwdINS6_IJSA_NS7_ILi256EEESB_EEES9_SE_SG_Li256ELb0ELb0ELb0ELb0EEENS1_30DynamicPersistentTileSchedulerILi256ELi32ELb0ELb0ELb1EEEEEEEEEvNT_6ParamsE --------------------------
	.section	.nv.info._ZN7cutlass13device_kernelIN5flash11enable_sm90INS1_16FlashAttnFwdSm90INS1_25CollectiveMainloopFwdSm90ILi2EN4cute5tupleIJNS5_1CILi1EEES8_S8_EEENS6_IJNS7_ILi128EEENS7_ILi96EEENS7_ILi64EEEEEELi256ENS_10bfloat16_tEfNS_4arch4Sm90ELb1ELb0ELb1ELb0ELb0ELb0ELb1ELb1ELb0ELb0ELb0ELb0EEENS1_21CollectiveEpilogueFwdINS6_IJSA_NS7_ILi256EEESB_EEES9_SE_SG_Li256ELb0ELb0ELb0ELb0EEENS1_30DynamicPersistentTileSchedulerILi256ELi32ELb0ELb0ELb1EEEEEEEEEvNT_6ParamsE,"",@"SHT_CUDA_INFO"
	.sectionflags	@""
	.align	4


	//----- nvinfo : EIATTR_CUDA_API_VERSION
	.align		4
        /*0000*/ 	.byte	0x04, 0x37
        /*0002*/ 	.short	(.L_780 - .L_779)
.L_779:
        /*0004*/ 	.word	0x00000082


	//----- nvinfo : EIATTR_KPARAM_INFO
	.align		4
.L_780:
        /*0008*/ 	.byte	0x04, 0x17
        /*000a*/ 	.short	(.L_782 - .L_781)
.L_781:
        /*000c*/ 	.word	0x00000000
        /*0010*/ 	.short	0x0000
        /*0012*/ 	.short	0x0000
        /*0014*/ 	.byte	0x00, 0xf0, 0x01, 0x32


	//----- nvinfo : EIATTR_SPARSE_MMA_MASK
	.align		4
.L_782:
        /*0018*/ 	.byte	0x03, 0x50
        /*001a*/ 	.short	0x0000


	//----- nvinfo : EIATTR_MAXREG_COUNT
	.align		4
        /*001c*/ 	.byte	0x03, 0x1b
        /*001e*/ 	.short	0x00a8


	//----- nvinfo : EIATTR_MERCURY_ISA_VERSION
	.align		4
        /*0020*/ 	.byte	0x03, 0x5f
        /*0022*/ 	.short	0x0101


	//----- nvinfo : EIATTR_VRC_CTA_INIT_COUNT
	.align		4
        /*0024*/ 	.byte	0x02, 0x4a
	.zero		1
	.zero		1


	//----- nvinfo : EIATTR_EXIT_INSTR_OFFSETS
	.align		4
        /*0028*/ 	.byte	0x04, 0x1c
        /*002a*/ 	.short	(.L_784 - .L_783)


	//   ....[0]....
.L_783:
        /*002c*/ 	.word	0x00000010


	//----- nvinfo : EIATTR_MAX_THREADS
	.align		4
.L_784:
        /*0030*/ 	.byte	0x04, 0x05
        /*0032*/ 	.short	(.L_786 - .L_785)
.L_785:
        /*0034*/ 	.word	0x00000180
        /*0038*/ 	.word	0x00000001
        /*003c*/ 	.word	0x00000001


	//----- nvinfo : EIATTR_CBANK_PARAM_SIZE
	.align		4
.L_786:
        /*0040*/ 	.byte	0x03, 0x19
        /*0042*/ 	.short	0x0c80


	//----- nvinfo : EIATTR_PARAM_CBANK
	.align		4
        /*0044*/ 	.byte	0x04, 0x0a
        /*0046*/ 	.short	(.L_788 - .L_787)
	.align		4
.L_787:
        /*0048*/ 	.word	index@(.nv.constant0._ZN7cutlass13device_kernelIN5flash11enable_sm90INS1_16FlashAttnFwdSm90INS1_25CollectiveMainloopFwdSm90ILi2EN4cute5tupleIJNS5_1CILi1EEES8_S8_EEENS6_IJNS7_ILi128EEENS7_ILi96EEENS7_ILi64EEEEEELi256ENS_10bfloat16_tEfNS_4arch4Sm90ELb1ELb0ELb1ELb0ELb0ELb0ELb1ELb1ELb0ELb0ELb0ELb0EEENS1_21CollectiveEpilogueFwdINS6_IJSA_NS7_ILi256EEESB_EEES9_SE_SG_Li256ELb0ELb0ELb0ELb0EEENS1_30DynamicPersistentTileSchedulerILi256ELi32ELb0ELb0ELb1EEEEEEEEEvNT_6ParamsE)
        /*004c*/ 	.short	0x0380
        /*004e*/ 	.short	0x0c80


	//----- nvinfo : EIATTR_SW_WAR
	.align		4
.L_788:
        /*0050*/ 	.byte	0x04, 0x36
        /*0052*/ 	.short	(.L_790 - .L_789)
.L_789:
        /*0054*/ 	.word	0x00000008
.L_790:


//--------------------- .nv.info._ZN7cutlass13device_kernelIN5flash11enable_sm90INS1_16FlashAttnFwdSm90INS1_25CollectiveMainloopFwdSm90ILi2EN4cute5tupleIJNS5_1CILi1EEES8_S8_EEENS6_IJNS7_ILi128EEENS7_ILi96EEENS7_ILi64EEEEEELi256ENS_10bfloat16_tEfNS_4arch4Sm90ELb1ELb0ELb1ELb1ELb0ELb0ELb0ELb1ELb0ELb0ELb0ELb0EEENS1_21CollectiveEpilogueFwdINS6_IJSA_NS7_ILi256EEESB_EEES9_SE_SG_Li256ELb1ELb0ELb0ELb0EEENS1_36VarlenDynamicPersistentTileSchedulerILi128ELi96ELi256ELi32ELb0ELb0ELb1ELb1ELb1ELb1EEEEEEEEEvNT_6ParamsE --------------------------
	.section	.nv.info._ZN7cutlass13device_kernelIN5flash11enable_sm90INS1_16FlashAttnFwdSm90INS1_25CollectiveMainloopFwdSm90ILi2EN4cute5tupleIJNS5_1CILi1EEES8_S8_EEENS6_IJNS7_ILi128EEENS7_ILi96EEENS7_ILi64EEEEEELi256ENS_10bfloat16_tEfNS_4arch4Sm90ELb1ELb0ELb1ELb1ELb0ELb0ELb0ELb1ELb0ELb0ELb0ELb0EEENS1_21CollectiveEpilogueFwdINS6_IJSA_NS7_ILi256EEESB_EEES9_SE_SG_Li256ELb1ELb0ELb0ELb0EEENS1_36VarlenDynamicPersistentTileSchedulerILi128ELi96ELi256ELi32ELb0ELb0ELb1ELb1ELb1ELb1EEEEEEEEEvNT_6ParamsE,"",@"SHT_CUDA_INFO"
	.sectionflags	@""
	.align	4


	//----- nvinfo : EIATTR_CUDA_API_VERSION
	.align		4
        /*0000*/ 	.byte	0x04, 0x37
        /*0002*/ 	.short	(.L_792 - .L_791)
.L_791:
        /*0004*/ 	.word	0x00000082


	//----- nvinfo : EIATTR_KPARAM_INFO
	.align		4
.L_792:
        /*0008*/ 	.byte	0x04, 0x17
        /*000a*/ 	.short	(.L_794 - .L_793)
.L_793:
        /*000c*/ 	.word	0x00000000
        /*0010*/ 	.short	0x0000
        /*0012*/ 	.short	0x0000
        /*0014*/ 	.byte	0x00, 0xf0, 0x01, 0x28


	//----- nvinfo : EIATTR_SPARSE_MMA_MASK
	.align		4
.L_794:
        /*0018*/ 	.byte	0x03, 0x50
        /*001a*/ 	.short	0x0000


	//----- nvinfo : EIATTR_MAXREG_COUNT
	.align		4
        /*001c*/ 	.byte	0x03, 0x1b
        /*001e*/ 	.short	0x00a8


	//----- nvinfo : EIATTR_MERCURY_ISA_VERSION
	.align		4
        /*0020*/ 	.byte	0x03, 0x5f
        /*0022*/ 	.short	0x0101


	//----- nvinfo : EIATTR_VRC_CTA_INIT_COUNT
	.align		4
        /*0024*/ 	.byte	0x02, 0x4a
	.zero		1
	.zero		1


	//----- nvinfo : EIATTR_EXIT_INSTR_OFFSETS
	.align		4
        /*0028*/ 	.byte	0x04, 0x1c
        /*002a*/ 	.short	(.L_796 - .L_795)


	//   ....[0]....
.L_795:
        /*002c*/ 	.word	0x00000010


	//----- nvinfo : EIATTR_MAX_THREADS
	.align		4
.L_796:
        /*0030*/ 	.byte	0x04, 0x05
        /*0032*/ 	.short	(.L_798 - .L_797)
.L_797:
        /*0034*/ 	.word	0x00000180
        /*0038*/ 	.word	0x00000001
        /*003c*/ 	.word	0x00000001


	//----- nvinfo : EIATTR_CBANK_PARAM_SIZE
	.align		4
.L_798:
        /*0040*/ 	.byte	0x03, 0x19
        /*0042*/ 	.short	0x0a00


	//----- nvinfo : EIATTR_PARAM_CBANK
	.align		4
        /*0044*/ 	.byte	0x04, 0x0a
        /*0046*/ 	.short	(.L_800 - .L_799)
	.align		4
.L_799:
        /*0048*/ 	.word	index@(.nv.constant0._ZN7cutlass13device_kernelIN5flash11enable_sm90INS1_16FlashAttnFwdSm90INS1_25CollectiveMainloopFwdSm90ILi2EN4cute5tupleIJNS5_1CILi1EEES8_S8_EEENS6_IJNS7_ILi128EEENS7_ILi96EEENS7_ILi64EEEEEELi256ENS_10bfloat16_tEfNS_4arch4Sm90ELb1ELb0ELb1ELb1ELb0ELb0ELb0ELb1ELb0ELb0ELb0ELb0EEENS1_21CollectiveEpilogueFwdINS6_IJSA_NS7_ILi256EEESB_EEES9_SE_SG_Li256ELb1ELb0ELb0ELb0EEENS1_36VarlenDynamicPersistentTileSchedulerILi128ELi96ELi256ELi32ELb0ELb0ELb1ELb1ELb1ELb1EEEEEEEEEvNT_6ParamsE)
        /*004c*/ 	.short	0x0380
        /*004e*/ 	.short	0x0a00


	//----- nvinfo : EIATTR_SW_WAR
	.align		4
.L_800:
        /*0050*/ 	.byte	0x04, 0x36
        /*0052*/ 	.short	(.L_802 - .L_801)
.L_801:
        /*0054*/ 	.word	0x00000008
.L_802:


//--------------------- .nv.info._ZN7cutlass13device_kernelIN5flash11enable_sm90INS1_16FlashAttnFwdSm90INS1_25CollectiveMainloopFwdSm90ILi2EN4cute5tupleIJNS5_1CILi1EEES8_S8_EEENS6_IJNS7_ILi128EEENS7_ILi96EEENS7_ILi64EEEEEELi256ENS_10bfloat16_tEfNS_4arch4Sm90ELb1ELb0ELb1ELb1ELb0ELb1ELb0ELb1ELb0ELb0ELb0ELb0EEENS1_21CollectiveEpilogueFwdINS6_IJSA_NS7_ILi256EEESB_EEES9_SE_SG_Li256ELb1ELb0ELb0ELb0EEENS1_36VarlenDynamicPersistentTileSchedulerILi128ELi96ELi256ELi32ELb0ELb0ELb1ELb1ELb1ELb1EEEEEEEEEvNT_6ParamsE --------------------------
	.section	.nv.info._ZN7cutlass13device_kernelIN5flash11enable_sm90INS1_16FlashAttnFwdSm90INS1_25CollectiveMainloopFwdSm90ILi2EN4cute5tupleIJNS5_1CILi1EEES8_S8_EEENS6_IJNS7_ILi128EEENS7_ILi96EEENS7_ILi64EEEEEELi256ENS_10bfloat16_tEfNS_4arch4Sm90ELb1ELb0ELb1ELb1ELb0ELb1ELb0ELb1ELb0ELb0ELb0ELb0EEENS1_21CollectiveEpilogueFwdINS6_IJSA_NS7_ILi256EEESB_EEES9_SE_SG_Li256ELb1ELb0ELb0ELb0EEENS1_36VarlenDynamicPersistentTileSchedulerILi128ELi96ELi256ELi32ELb0ELb0ELb1ELb1ELb1ELb1EEEEEEEEEvNT_6ParamsE,"",@"SHT_CUDA_INFO"
	.sectionflags	@""
	.align	4


	//----- nvinfo : EIATTR_CUDA_API_VERSION
	.align		4
        /*0000*/ 	.byte	0x04, 0x37
        /*0002*/ 	.short	(.L_804 - .L_803)
.L_803:
        /*0004*/ 	.word	0x00000082


	//----- nvinfo : EIATTR_KPARAM_INFO
	.align		4
.L_804:
        /*0008*/ 	.byte	0x04, 0x17
        /*000a*/ 	.short	(.L_806 - .L_805)
.L_805:
        /*000c*/ 	.word	0x00000000
        /*0010*/ 	.short	0x0000
        /*0012*/ 	.short	0x0000
        /*0014*/ 	.byte	0x00, 0xf0, 0x01, 0x28


	//----- nvinfo : EIATTR_SPARSE_MMA_MASK
	.align		4
.L_806:
        /*0018*/ 	.byte	0x03, 0x50
        /*001a*/ 	.short	0x0000


	//----- nvinfo : EIATTR_MAXREG_COUNT
	.align		4
        /*001c*/ 	.byte	0x03, 0x1b
        /*001e*/ 	.short	0x00a8


	//----- nvinfo : EIATTR_MERCURY_ISA_VERSION
	.align		4
        /*0020*/ 	.byte	0x03, 0x5f
        /*0022*/ 	.short	0x0101


	//----- nvinfo : EIATTR_VRC_CTA_INIT_COUNT
	.align		4
        /*0024*/ 	.byte	0x02, 0x4a
	.zero		1
	.zero		1


	//----- nvinfo : EIATTR_EXIT_INSTR_OFFSETS
	.align		4
        /*0028*/ 	.byte	0x04, 0x1c
        /*002a*/ 	.short	(.L_808 - .L_807)


	//   ....[0]....
.L_807:
        /*002c*/ 	.word	0x00000010


	//----- nvinfo : EIATTR_MAX_THREADS
	.align		4
.L_808:
        /*0030*/ 	.byte	0x04, 0x05
        /*0032*/ 	.short	(.L_810 - .L_809)
.L_809:
        /*0034*/ 	.word	0x00000180
        /*0038*/ 	.word	0x00000001
        /*003c*/ 	.word	0x00000001


	//----- nvinfo : EIATTR_CBANK_PARAM_SIZE
	.align		4
.L_810:
        /*0040*/ 	.byte	0x03, 0x19
        /*0042*/ 	.short	0x0a00


	//----- nvinfo : EIATTR_PARAM_CBANK
	.align		4
        /*0044*/ 	.byte	0x04, 0x0a
        /*0046*/ 	.short	(.L_812 - .L_811)
	.align		4
.L_811:
        /*0048*/ 	.word	index@(.nv.constant0._ZN7cutlass13device_kernelIN5flash11enable_sm90INS1_16FlashAttnFwdSm90INS1_25CollectiveMainloopFwdSm90ILi2EN4cute5tupleIJNS5_1CILi1EEES8_S8_EEENS6_IJNS7_ILi128EEENS7_ILi96EEENS7_ILi64EEEEEELi256ENS_10bfloat16_tEfNS_4arch4Sm90ELb1ELb0ELb1ELb1ELb0ELb1ELb0ELb1ELb0ELb0ELb0ELb0EEENS1_21CollectiveEpilogueFwdINS6_IJSA_NS7_ILi256EEESB_EEES9_SE_SG_Li256ELb1ELb0ELb0ELb0EEENS1_36VarlenDynamicPersistentTileSchedulerILi128ELi96ELi256ELi32ELb0ELb0ELb1ELb1ELb1ELb1EEEEEEEEEvNT_6ParamsE)
        /*004c*/ 	.short	0x0380
        /*004e*/ 	.short	0x0a00


	//----- nvinfo : EIATTR_SW_WAR
	.align		4
.L_812:
        /*0050*/ 	.byte	0x04, 0x36
        /*0052*/ 	.short	(.L_814 - .L_813)
.L_813:
        /*0054*/ 	.word	0x00000008
.L_814:


//--------------------- .nv.info._ZN7cutlass13device_kernelIN5flash11enable_sm90INS1_16FlashAttnFwdSm90INS1_25CollectiveMainloopFwdSm90ILi2EN4cute5tupleIJNS5_1CILi1EEES8_S8_EEENS6_IJNS7_ILi128EEENS7_ILi96EEENS7_ILi64EEEEEELi256ENS_10bfloat16_tEfNS_4arch4Sm90ELb1ELb0ELb1ELb1ELb0ELb0ELb1ELb1ELb0ELb0ELb0ELb0EEENS1_21CollectiveEpilogueFwdINS6_IJSA_NS7_ILi256EEESB_EEES9_SE_SG_Li256ELb1ELb0ELb0ELb0EEENS1_36VarlenDynamicPersistentTileSchedulerILi128ELi96ELi256ELi32ELb0ELb0ELb1ELb1ELb1ELb1EEEEEEEEEvNT_6ParamsE --------------------------
	.section	.nv.info._ZN7cutlass13device_kernelIN5flash11enable_sm90INS1_16FlashAttnFwdSm90INS1_25CollectiveMainloopFwdSm90ILi2EN4cute5tupleIJNS5_1CILi1EEES8_S8_EEENS6_IJNS7_ILi128EEENS7_ILi96EEENS7_ILi64EEEEEELi256ENS_10bfloat16_tEfNS_4arch4Sm90ELb1ELb0ELb1ELb1ELb0ELb0ELb1ELb1ELb0ELb0ELb0ELb0EEENS1_21CollectiveEpilogueFwdINS6_IJSA_NS7_ILi256EEESB_EEES9_SE_SG_Li256ELb1ELb0ELb0ELb0EEENS1_36VarlenDynamicPersistentTileSchedulerILi128ELi96ELi256ELi32ELb0ELb0ELb1ELb1ELb1ELb1EEEEEEEEEvNT_6ParamsE,"",@"SHT_CUDA_INFO"
	.sectionflags	@""
	.align	4


	//----- nvinfo : EIATTR_CUDA_API_VERSION
	.align		4
        /*0000*/ 	.byte	0x04, 0x37
        /*0002*/ 	.short	(.L_816 - .L_815)
.L_815:
        /*0004*/ 	.word	0x00000082


	//----- nvinfo : EIATTR_KPARAM_INFO
	.align		4
.L_816:
        /*0008*/ 	.byte	0x04, 0x17
        /*000a*/ 	.short	(.L_818 - .L_817)
.L_817:
        /*000c*/ 	.word	0x00000000
        /*0010*/ 	.short	0x0000
        /*0012*/ 	.short	0x0000
        /*0014*/ 	.byte	0x00, 0xf0, 0x01, 0x2c


	//----- nvinfo : EIATTR_SPARSE_MMA_MASK
	.align		4
.L_818:
        /*0018*/ 	.byte	0x03, 0x50
        /*001a*/ 	.short	0x0000


	//----- nvinfo : EIATTR_MAXREG_COUNT
	.align		4
        /*001c*/ 	.byte	0x03, 0x1b
        /*001e*/ 	.short	0x00a8


	//----- nvinfo : EIATTR_MERCURY_ISA_VERSION
	.align		4
        /*0020*/ 	.byte	0x03, 0x5f
        /*0022*/ 	.short	0x0101


	//----- nvinfo : EIATTR_VRC_CTA_INIT_COUNT
	.align		4
        /*0024*/ 	.byte	0x02, 0x4a
	.zero		1
	.zero		1


	//----- nvinfo : EIATTR_EXIT_INSTR_OFFSETS
	.align		4
        /*0028*/ 	.byte	0x04, 0x1c
        /*002a*/ 	.short	(.L_820 - .L_819)


	//   ....[0]....
.L_819:
        /*002c*/ 	.word	0x00000010


	//----- nvinfo : EIATTR_MAX_THREADS
	.align		4
.L_820:
        /*0030*/ 	.byte	0x04, 0x05
        /*0032*/ 	.short	(.L_822 - .L_821)
.L_821:
        /*0034*/ 	.word	0x00000180
        /*0038*/ 	.word	0x00000001
        /*003c*/ 	.word	0x00000001


	//----- nvinfo : EIATTR_CBANK_PARAM_SIZE
	.align		4
.L_822:
        /*0040*/ 	.byte	0x03, 0x19
        /*0042*/ 	.short	0x0b00


	//----- nvinfo : EIATTR_PARAM_CBANK
	.align		4
        /*0044*/ 	.byte	0x04, 0x0a
        /*0046*/ 	.short	(.L_824 - .L_823)
	.align		4
.L_823:
        /*0048*/ 	.word	index@(.nv.constant0._ZN7cutlass13device_kernelIN5flash11enable_sm90INS1_16FlashAttnFwdSm90INS1_25CollectiveMainloopFwdSm90ILi2EN4cute5tupleIJNS5_1CILi1EEES8_S8_EEENS6_IJNS7_ILi128EEENS7_ILi96EEENS7_ILi64EEEEEELi256ENS_10bfloat16_tEfNS_4arch4Sm90ELb1ELb0ELb1ELb1ELb0ELb0ELb1ELb1ELb0ELb0ELb0ELb0EEENS1_21CollectiveEpilogueFwdINS6_IJSA_NS7_ILi256EEESB_EEES9_SE_SG_Li256ELb1ELb0ELb0ELb0EEENS1_36VarlenDynamicPersistentTileSchedulerILi128ELi96ELi256ELi32ELb0ELb0ELb1ELb1ELb1ELb1EEEEEEEEEvNT_6ParamsE)
        /*004c*/ 	.short	0x0380
        /*004e*/ 	.short	0x0b00


	//----- nvinfo : EIATTR_SW_WAR
	.align		4
.L_824:
        /*0050*/ 	.byte	0x04, 0x36
        /*0052*/ 	.short	(.L_826 - .L_825)
.L_825:
        /*0054*/ 	.word	0x00000008
.L_826:


//--------------------- .nv.info._ZN7cutlass13device_kernelIN5flash11enable_sm90INS1_16FlashAttnFwdSm90INS1_25CollectiveMainloopFwdSm90ILi2EN4cute5tupleIJNS5_1CILi1EEES8_S8_EEENS6_IJNS7_ILi128EEENS7_ILi96EEENS7_ILi64EEEEEELi256ENS_10bfloat16_tEfNS_4arch4Sm90ELb1ELb0ELb1ELb1ELb0ELb1ELb1ELb1ELb0ELb0ELb0ELb0EEENS1_21CollectiveEpilogueFwdINS6_IJSA_NS7_ILi256EEESB_EEES9_SE_SG_Li256ELb1ELb0ELb0ELb0EEENS1_36VarlenDynamicPersistentTileSchedulerILi128ELi96ELi256ELi32ELb0ELb0ELb1ELb1ELb1ELb1EEEEEEEEEvNT_6ParamsE --------------------------
	.section	.nv.info._ZN7cutlass13device_kernelIN5flash11enable_sm90INS1_16FlashAttnFwdSm90INS1_25CollectiveMainloopFwdSm90ILi2EN4cute5tupleIJNS5_1CILi1EEES8_S8_EEENS6_IJNS7_ILi128EEENS7_ILi96EEENS7_ILi64EEEEEELi256ENS_10bfloat16_tEfNS_4arch4Sm90ELb1ELb0ELb1ELb1ELb0ELb1ELb1ELb1ELb0ELb0ELb0ELb0EEENS1_21CollectiveEpilogueFwdINS6_IJSA_NS7_ILi256EEESB_EEES9_SE_SG_Li256ELb1ELb0ELb0ELb0EEENS1_36VarlenDynamicPersistentTileSchedulerILi128ELi96ELi256ELi32ELb0ELb0ELb1ELb1ELb1ELb1EEEEEEEEEvNT_6ParamsE,"",@"SHT_CUDA_INFO"
	.sectionflags	@""
	.align	4


	//----- nvinfo : EIATTR_CUDA_API_VERSION
	.align		4
        /*0000*/ 	.byte	0x04, 0x37
        /*0002*/ 	.short	(.L_828 - .L_827)
.L_827:
        /*0004*/ 	.word	0x00000082


	//----- nvinfo : EIATTR_KPARAM_INFO
	.align		4
.L_828:
        /*0008*/ 	.byte	0x04, 0x17
        /*000a*/ 	.short	(.L_830 - .L_829)
.L_829:
        /*000c*/ 	.word	0x00000000
        /*0010*/ 	.short	0x0000
        /*0012*/ 	.short	0x0000
        /*0014*/ 	.byte	0x00, 0xf0, 0x01, 0x2c


	//----- nvinfo : EIATTR_SPARSE_MMA_MASK
	.align		4
.L_830:
        /*0018*/ 	.byte	0x03, 0x50
        /*001a*/ 	.short	0x0000


	//----- nvinfo : EIATTR_MAXREG_COUNT
	.align		4
        /*001c*/ 	.byte	0x03, 0x1b
        /*001e*/ 	.short	0x00a8


	//----- nvinfo : EIATTR_MERCURY_ISA_VERSION
	.align		4
        /*0020*/ 	.byte	0x03, 0x5f
        /*0022*/ 	.short	0x0101


	//----- nvinfo : EIATTR_VRC_CTA_INIT_COUNT
	.align		4
        /*0024*/ 	.byte	0x02, 0x4a
	.zero		1
	.zero		1


	//----- nvinfo : EIATTR_EXIT_INSTR_OFFSETS
	.align		4
        /*0028*/ 	.byte	0x04, 0x1c
        /*002a*/ 	.short	(.L_832 - .L_831)


	//   ....[0]....
.L_831:
        /*002c*/ 	.word	0x00000010


	//----- nvinfo : EIATTR_MAX_THREADS
	.align		4
.L_832:
        /*0030*/ 	.byte	0x04, 0x05
        /*0032*/ 	.short	(.L_834 - .L_833)
.L_833:
        /*0034*/ 	.word	0x00000180
        /*0038*/ 	.word	0x00000001
        /*003c*/ 	.word	0x00000001


	//----- nvinfo : EIATTR_CBANK_PARAM_SIZE
	.align		4
.L_834:
        /*0040*/ 	.byte	0x03, 0x19
        /*0042*/ 	.short	0x0b00


	//----- nvinfo : EIATTR_PARAM_CBANK
	.align		4
        /*0044*/ 	.byte	0x04, 0x0a
        /*0046*/ 	.short	(.L_836 - .L_835)
	.align		4
.L_835:
        /*0048*/ 	.word	index@(.nv.constant0._ZN7cutlass13device_kernelIN5flash11enable_sm90INS1_16FlashAttnFwdSm90INS1_25CollectiveMainloopFwdSm90ILi2EN4cute5tupleIJNS5_1CILi1EEES8_S8_EEENS6_IJNS7_ILi128EEENS7_ILi96EEENS7_ILi64EEEEEELi256ENS_10bfloat16_tEfNS_4arch4Sm90ELb1ELb0ELb1ELb1ELb0ELb1ELb1ELb1ELb0ELb0ELb0ELb0EEENS1_21CollectiveEpilogueFwdINS6_IJSA_NS7_ILi256EEESB_EEES9_SE_SG_Li256ELb1ELb0ELb0ELb0EEENS1_36VarlenDynamicPersistentTileSchedulerILi128ELi96ELi256ELi32ELb0ELb0ELb1ELb1ELb1ELb1EEEEEEEEEvNT_6ParamsE)
        /*004c*/ 	.short	0x0380
        /*004e*/ 	.short	0x0b00


	//----- nvinfo : EIATTR_SW_WAR
	.align		4
.L_836:
        /*0050*/ 	.byte	0x04, 0x36
        /*0052*/ 	.short	(.L_838 - .L_837)
.L_837:
        /*0054*/ 	.word	0x00000008
.L_838:


//--------------------- .nv.callgraph             --------------------------
	.section	.nv.callgraph,"",@"SHT_CUDA_CALLGRAPH"
	.align	4
	.sectionentsize	8
	.align		4
        /*0000*/ 	.word	0x00000000
	.align		4
        /*0004*/ 	.word	0xffffffff
	.align		4
        /*0008*/ 	.word	0x00000000
	.align		4
        /*000c*/ 	.word	0xfffffffe
	.align		4
        /*0010*/ 	.word	0x00000000
	.align		4
        /*0014*/ 	.word	0xfffffffd
	.align		4
        /*0018*/ 	.word	0x00000000
	.align		4
        /*001c*/ 	.word	0xfffffffc


//--------------------- .nv.constant4             --------------------------
	.section	.nv.constant4,"a",@progbits
	.align	8
	.align		8
.nv.constant4:
        /*0000*/ 	.dword	_ZN75_INTERNAL_905f0d3e_39_flash_fwd_hdimdiff_bf16_softcap_sm90_cu_e763cb1e_34284cuda3std3__45__cpo5beginE
	.align		8
        /*0008*/ 	.dword	_ZN75_INTERNAL_905f0d3e_39_flash_fwd_hdimdiff_bf16_softcap_sm90_cu_e763cb1e_34284cuda3std3__45__cpo3endE
	.align		8
        /*0010*/ 	.dword	_ZN75_INTERNAL_905f0d3e_39_flash_fwd_hdimdiff_bf16_softcap_sm90_cu_e763cb1e_34284cuda3std3__45__cpo6cbeginE
	.align		8
        /*0018*/ 	.dword	_ZN75_INTERNAL_905f0d3e_39_flash_fwd_hdimdiff_bf16_softcap_sm90_cu_e763cb1e_34284cuda3std3__45__cpo4cendE
	.align		8
        /*0020*/ 	.dword	_ZN75_INTERNAL_905f0d3e_39_flash_fwd_hdimdiff_bf16_softcap_sm90_cu_e763cb1e_34284cuda3std3__477_GLOBAL__N__905f0d3e_39_flash_fwd_hdimdiff_bf16_softcap_sm90_cu_e763cb1e_34286ignoreE
	.align		8
        /*0028*/ 	.dword	_ZN75_INTERNAL_905f0d3e_39_flash_fwd_hdimdiff_bf16_softcap_sm90_cu_e763cb1e_34284cuda3std3__419piecewise_constructE
	.align		8
        /*0030*/ 	.dword	_ZN75_INTERNAL_905f0d3e_39_flash_fwd_hdimdiff_bf16_softcap_sm90_cu_e763cb1e_34284cuda3std3__48in_placeE
	.align		8
        /*0038*/ 	.dword	_ZN75_INTERNAL_905f0d3e_39_flash_fwd_hdimdiff_bf16_softcap_sm90_cu_e763cb1e_34284cuda3std6ranges3__45__cpo4swapE
	.align		8
        /*0040*/ 	.dword	_ZN75_INTERNAL_905f0d3e_39_flash_fwd_hdimdiff_bf16_softcap_sm90_cu_e763cb1e_34284cuda3std6ranges3__45__cpo9iter_moveE
	.align		8
        /*0048*/ 	.dword	_ZN75_INTERNAL_905f0d3e_39_flash_fwd_hdimdiff_bf16_softcap_sm90_cu_e763cb1e_34284cute7productE
	.align		8
        /*0050*/ 	.dword	_ZN75_INTERNAL_905f0d3e_39_flash_fwd_hdimdiff_bf16_softcap_sm90_cu_e763cb1e_34284cute1_E


//--------------------- .text._ZN7cutlass13device_kernelIN5flash11enable_sm90INS1_16FlashAttnFwdSm90INS1_25CollectiveMainloopFwdSm90ILi2EN4cute5tupleIJNS5_1CILi1EEES8_S8_EEENS6_IJNS7_ILi128EEESA_NS7_ILi192EEEEEELi128ENS_10bfloat16_tEfNS_4arch4Sm90ELb0ELb0ELb1ELb0ELb0ELb0ELb0ELb1ELb1ELb0ELb0ELb0EEENS1_21CollectiveEpilogueFwdINS6_IJSA_SA_SA_EEES9_SD_SF_Li256ELb0ELb0ELb0ELb0EEENS1_29StaticPersistentTileSchedulerILb0EEEEEEEEEvNT_6ParamsE --------------------------
	.section	.text._ZN7cutlass13device_kernelIN5flash11enable_sm90INS1_16FlashAttnFwdSm90INS1_25CollectiveMainloopFwdSm90ILi2EN4cute5tupleIJNS5_1CILi1EEES8_S8_EEENS6_IJNS7_ILi128EEESA_NS7_ILi192EEEEEELi128ENS_10bfloat16_tEfNS_4arch4Sm90ELb0ELb0ELb1ELb0ELb0ELb0ELb0ELb1ELb1ELb0ELb0ELb0EEENS1_21CollectiveEpilogueFwdINS6_IJSA_SA_SA_EEES9_SD_SF_Li256ELb0ELb0ELb0ELb0EEENS1_29StaticPersistentTileSchedulerILb0EEEEEEEEEvNT_6ParamsE,"ax",@progbits
	.align	128
.text._ZN7cutlass13device_kernelIN5flash11enable_sm90INS1_16FlashAttnFwdSm90INS1_25CollectiveMainloopFwdSm90ILi2EN4cute5tupleIJNS5_1CILi1EEES8_S8_EEENS6_IJNS7_ILi128EEESA_NS7_ILi192EEEEEELi128ENS_10bfloat16_tEfNS_4arch4Sm90ELb0ELb0ELb1ELb0ELb0ELb0ELb0ELb1ELb1ELb0ELb0ELb0EEENS1_21CollectiveEpilogueFwdINS6_IJSA_SA_SA_EEES9_SD_SF_Li256ELb0ELb0ELb0ELb0EEENS1_29StaticPersistentTileSchedulerILb0EEEEEEEEEvNT_6ParamsE:
        .type           _ZN7cutlass13device_kernelIN5flash11enable_sm90INS1_16FlashAttnFwdSm90INS1_25CollectiveMainloopFwdSm90ILi2EN4cute5tupleIJNS5_1CILi1EEES8_S8_EEENS6_IJNS7_ILi128EEESA_NS7_ILi192EEEEEELi128ENS_10bfloat16_tEfNS_4arch4Sm90ELb0ELb0ELb1ELb0ELb0ELb0ELb0ELb1ELb1ELb0ELb0ELb0EEENS1_21CollectiveEpilogueFwdINS6_IJSA_SA_SA_EEES9_SD_SF_Li256ELb0ELb0ELb0ELb0EEENS1_29StaticPersistentTileSchedulerILb0EEEEEEEEEvNT_6ParamsE,@function
        .size           _ZN7cutlass13device_kernelIN5flash11enable_sm90INS1_16FlashAttnFwdSm90INS1_25CollectiveMainloopFwdSm90ILi2EN4cute5tupleIJNS5_1CILi1EEES8_S8_EEENS6_IJNS7_ILi128EEESA_NS7_ILi192EEEEEELi128ENS_10bfloat16_tEfNS_4arch4Sm90ELb0ELb0ELb1ELb0ELb0ELb0ELb0ELb1ELb1ELb0ELb0ELb0EEENS1_21CollectiveEpilogueFwdINS6_IJSA_SA_SA_EEES9_SD_SF_Li256ELb0ELb0ELb0ELb0EEENS1_29StaticPersistentTileSchedulerILb0EEEEEEEEEvNT_6ParamsE,(.L_x_46 - _ZN7cutlass13device_kernelIN5flash11enable_sm90INS1_16FlashAttnFwdSm90INS1_25CollectiveMainloopFwdSm90ILi2EN4cute5tupleIJNS5_1CILi1EEES8_S8_EEENS6_IJNS7_ILi128EEESA_NS7_ILi192EEEEEELi128ENS_10bfloat16_tEfNS_4arch4Sm90ELb0ELb0ELb1ELb0ELb0ELb0ELb0ELb1ELb1ELb0ELb0ELb0EEENS1_21CollectiveEpilogueFwdINS6_IJSA_SA_SA_EEES9_SD_SF_Li256ELb0ELb0ELb0ELb0EEENS1_29StaticPersistentTileSchedulerILb0EEEEEEEEEvNT_6ParamsE)
        .other          _ZN7cutlass13device_kernelIN5flash11enable_sm90INS1_16FlashAttnFwdSm90INS1_25CollectiveMainloopFwdSm90ILi2EN4cute5tupleIJNS5_1CILi1EEES8_S8_EEENS6_IJNS7_ILi128EEESA_NS7_ILi192EEEEEELi128ENS_10bfloat16_tEfNS_4arch4Sm90ELb0ELb0ELb1ELb0ELb0ELb0ELb0ELb1ELb1ELb0ELb0ELb0EEENS1_21CollectiveEpilogueFwdINS6_IJSA_SA_SA_EEES9_SD_SF_Li256ELb0ELb0ELb0ELb0EEENS1_29StaticPersistentTileSchedulerILb0EEEEEEEEEvNT_6ParamsE,@"STO_CUDA_ENTRY STV_DEFAULT"
_ZN7cutlass13device_kernelIN5flash11enable_sm90INS1_16FlashAttnFwdSm90INS1_25CollectiveMainloopFwdSm90ILi2EN4cute5tupleIJNS5_1CILi1EEES8_S8_EEENS6_IJNS7_ILi128EEESA_NS7_ILi192EEEEEELi128ENS_10bfloat16_tEfNS_4arch4Sm90ELb0ELb0ELb1ELb0ELb0ELb0ELb0ELb1ELb1ELb0ELb0ELb0EEENS1_21CollectiveEpilogueFwdINS6_IJSA_SA_SA_EEES9_SD_SF_Li256ELb0ELb0ELb0ELb0EEENS1_29StaticPersistentTileSchedulerILb0EEEEEEEEEvNT_6ParamsE:
[----:B------:R-:W-:Y:S01]  /*0000*/  LDC R1, c[0x0][0x37c] ;  /* 0x0000df00ff017b82 */ /* 0x000fe20000000800 */
[----:B------:R-:W-:Y:S05]  /*0010*/  EXIT ;  /* 0x000000000000794d */ /* 0x000fea0003800000 */
.L_x_0:
[----:B------:R-:W-:-:S00]  /*0020*/  BRA `(.L_x_0) ;  /* 0xfffffffc00fc7947 */ /* 0x000fc0000383ffff */
[----:B------:R-:W-:-:S00]  /*0030*/  NOP ;  /* 0x0000000000007918 */ /* 0x000fc00000000000 */
        /* <DEDUP_REMOVED lines=12> */
.L_x_46:


//--------------------- .text._ZN7cutlass13device_kernelIN5flash11enable_sm90INS1_16FlashAttnFwdSm90INS1_25CollectiveMainloopFwdSm90ILi2EN4cute5tupleIJNS5_1CILi2EEENS7_ILi1EEES9_EEENS6_IJNS7_ILi128EEESB_NS7_ILi192EEEEEELi128ENS_10bfloat16_tEfNS_4arch4Sm90ELb0ELb0ELb1ELb0ELb0ELb0ELb0ELb1ELb1ELb0ELb0ELb0EEENS1_21CollectiveEpilogueFwdINS6_IJSB_SB_SB_EEESA_SE_SG_Li256ELb0ELb0ELb0ELb0EEENS1_29StaticPersistentTileSchedulerILb0EEEEEEEEEvNT_6ParamsE --------------------------
	.section	.text._ZN7cutlass13device_kernelIN5flash11enable_sm90INS1_16FlashAttnFwdSm90INS1_25CollectiveMainloopFwdSm90ILi2EN4cute5tupleIJNS5_1CILi2EEENS7_ILi1EEES9_EEENS6_IJNS7_ILi128EEESB_NS7_ILi192EEEEEELi128ENS_10bfloat16_tEfNS_4arch4Sm90ELb0ELb0ELb1ELb0ELb0ELb0ELb0ELb1ELb1ELb0ELb0ELb0EEENS1_21CollectiveEpilogueFwdINS6_IJSB_SB_SB_EEESA_SE_SG_Li256ELb0ELb0ELb0ELb0EEENS1_29StaticPersistentTileSchedulerILb0EEEEEEEEEvNT_6ParamsE,"ax",@progbits
	.align	128
.text._ZN7cutlass13device_kernelIN5flash11enable_sm90INS1_16FlashAttnFwdSm90INS1_25CollectiveMainloopFwdSm90ILi2EN4cute5tupleIJNS5_1CILi2EEENS7_ILi1EEES9_EEENS6_IJNS7_ILi128EEESB_NS7_ILi192EEEEEELi128ENS_10bfloat16_tEfNS_4arch4Sm90ELb0ELb0ELb1ELb0ELb0ELb0ELb0ELb1ELb1ELb0ELb0ELb0EEENS1_21CollectiveEpilogueFwdINS6_IJSB_SB_SB_EEESA_SE_SG_Li256ELb0ELb0ELb0ELb0EEENS1_29StaticPersistentTileSchedulerILb0EEEEEEEEEvNT_6ParamsE:
        .type           _ZN7cutlass13device_kernelIN5flash11enable_sm90INS1_16FlashAttnFwdSm90INS1_25CollectiveMainloopFwdSm90ILi2EN4cute5tupleIJNS5_1CILi2EEENS7_ILi1EEES9_EEENS6_IJNS7_ILi128EEESB_NS7_ILi192EEEEEELi128ENS_10bfloat16_tEfNS_4arch4Sm90ELb0ELb0ELb1ELb0ELb0ELb0ELb0ELb1ELb1ELb0ELb0ELb0EEENS1_21CollectiveEpilogueFwdINS6_IJSB_SB_SB_EEESA_SE_SG_Li256ELb0ELb0ELb0ELb0EEENS1_29StaticPersistentTileSchedulerILb0EEEEEEEEEvNT_6ParamsE,@function
        .size           _ZN7cutlass13device_kernelIN5flash11enable_sm90INS1_16FlashAttnFwdSm90INS1_25CollectiveMainloopFwdSm90ILi2EN4cute5tupleIJNS5_1CILi2EEENS7_ILi1EEES9_EEENS6_IJNS7_ILi128EEESB_NS7_ILi192EEEEEELi128ENS_10bfloat16_tEfNS_4arch4Sm90ELb0ELb0ELb1ELb0ELb0ELb0ELb0ELb1ELb1ELb0ELb0ELb0EEENS1_21CollectiveEpilogueFwdINS6_IJSB_SB_SB_EEESA_SE_SG_Li256ELb0ELb0ELb0ELb0EEENS1_29StaticPersistentTileSchedulerILb0EEEEEEEEEvNT_6ParamsE,(.L_x_47 - _ZN7cutlass13device_kernelIN5flash11enable_sm90INS1_16FlashAttnFwdSm90INS1_25CollectiveMainloopFwdSm90ILi2EN4cute5tupleIJNS5_1CILi2EEENS7_ILi1EEES9_EEENS6_IJNS7_ILi128EEESB_NS7_ILi192EEEEEELi128ENS_10bfloat16_tEfNS_4arch4Sm90ELb0ELb0ELb1ELb0ELb0ELb0ELb0ELb1ELb1ELb0ELb0ELb0EEENS1_21CollectiveEpilogueFwdINS6_IJSB_SB_SB_EEESA_SE_SG_Li256ELb0ELb0ELb0ELb0EEENS1_29StaticPersistentTileSchedulerILb0EEEEEEEEEvNT_6ParamsE)
        .other          _ZN7cutlass13device_kernelIN5flash11enable_sm90INS1_16FlashAttnFwdSm90INS1_25CollectiveMainloopFwdSm90ILi2EN4cute5tupleIJNS5_1CILi2EEENS7_ILi1EEES9_EEENS6_IJNS7_ILi128EEESB_NS7_ILi192EEEEEELi128ENS_10bfloat16_tEfNS_4arch4Sm90ELb0ELb0ELb1ELb0ELb0ELb0ELb0ELb1ELb1ELb0ELb0ELb0EEENS1_21CollectiveEpilogueFwdINS6_IJSB_SB_SB_EEESA_SE_SG_Li256ELb0ELb0ELb0ELb0EEENS1_29StaticPersistentTileSchedulerILb0EEEEEEEEEvNT_6ParamsE,@"STO_CUDA_ENTRY STV_DEFAULT"
_ZN7cutlass13device_kernelIN5flash11enable_sm90INS1_16FlashAttnFwdSm90INS1_25CollectiveMainloopFwdSm90ILi2EN4cute5tupleIJNS5_1CILi2EEENS7_ILi1EEES9_EEENS6_IJNS7_ILi128EEESB_NS7_ILi192EEEEEELi128ENS_10bfloat16_tEfNS_4arch4Sm90ELb0ELb0ELb1ELb0ELb0ELb0ELb0ELb1ELb1ELb0ELb0ELb0EEENS1_21CollectiveEpilogueFwdINS6_IJSB_SB_SB_EEESA_SE_SG_Li256ELb0ELb0ELb0ELb0EEENS1_29StaticPersistentTileSchedulerILb0EEEEEEEEEvNT_6ParamsE:
[----:B------:R-:W-:Y:S01]  /*0000*/  LDC R1, c[0x0][0x37c] ;  /* 0x0000df00ff017b82 */ /* 0x000fe20000000800 */
[----:B------:R-:W-:Y:S05]  /*0010*/  EXIT ;  /* 0x000000000000794d */ /* 0x000fea0003800000 */
.L_x_1:
        /* <DEDUP_REMOVED lines=14> */
.L_x_47:


//--------------------- .text._ZN7cutlass13device_kernelIN5flash11enable_sm90INS1_16FlashAttnFwdSm90INS1_25CollectiveMainloopFwdSm90ILi2EN4cute5tupleIJNS5_1CILi1EEES8_S8_EEENS6_IJNS7_ILi128EEESA_NS7_ILi192EEEEEELi128ENS_10bfloat16_tEfNS_4arch4Sm90ELb0ELb0ELb1ELb1ELb0ELb0ELb0ELb1ELb1ELb0ELb0ELb0EEENS1_21CollectiveEpilogueFwdINS6_IJSA_SA_SA_EEES9_SD_SF_Li256ELb1ELb0ELb0ELb0EEENS1_36VarlenDynamicPersistentTileSchedulerILi128ELi128ELi256ELi32ELb0ELb0ELb1ELb0ELb1ELb1EEEEEEEEEvNT_6ParamsE --------------------------
	.section	.text._ZN7cutlass13device_kernelIN5flash11enable_sm90INS1_16FlashAttnFwdSm90INS1_25CollectiveMainloopFwdSm90ILi2EN4cute5tupleIJNS5_1CILi1EEES8_S8_EEENS6_IJNS7_ILi128EEESA_NS7_ILi192EEEEEELi128ENS_10bfloat16_tEfNS_4arch4Sm90ELb0ELb0ELb1ELb1ELb0ELb0ELb0ELb1ELb1ELb0ELb0ELb0EEENS1_21CollectiveEpilogueFwdINS6_IJSA_SA_SA_EEES9_SD_SF_Li256ELb1ELb0ELb0ELb0EEENS1_36VarlenDynamicPersistentTileSchedulerILi128ELi128ELi256ELi32ELb0ELb0ELb1ELb0ELb1ELb1EEEEEEEEEvNT_6ParamsE,"ax",@progbits
	.align	128
.text._ZN7cutlass13device_kernelIN5flash11enable_sm90INS1_16FlashAttnFwdSm90INS1_25CollectiveMainloopFwdSm90ILi2EN4cute5tupleIJNS5_1CILi1EEES8_S8_EEENS6_IJNS7_ILi128EEESA_NS7_ILi192EEEEEELi128ENS_10bfloat16_tEfNS_4arch4Sm90ELb0ELb0ELb1ELb1ELb0ELb0ELb0ELb1ELb1ELb0ELb0ELb0EEENS1_21CollectiveEpilogueFwdINS6_IJSA_SA_SA_EEES9_SD_SF_Li256ELb1ELb0ELb0ELb0EEENS1_36VarlenDynamicPersistentTileSchedulerILi128ELi128ELi256ELi32ELb0ELb0ELb1ELb0ELb1ELb1EEEEEEEEEvNT_6ParamsE:
        .type           _ZN7cutlass13device_kernelIN5flash11enable_sm90INS1_16FlashAttnFwdSm90INS1_25CollectiveMainloopFwdSm90ILi2EN4cute5tupleIJNS5_1CILi1EEES8_S8_EEENS6_IJNS7_ILi128EEESA_NS7_ILi192EEEEEELi128ENS_10bfloat16_tEfNS_4arch4Sm90ELb0ELb0ELb1ELb1ELb0ELb0ELb0ELb1ELb1ELb0ELb0ELb0EEENS1_21CollectiveEpilogueFwdINS6_IJSA_SA_SA_EEES9_SD_SF_Li256ELb1ELb0ELb0ELb0EEENS1_36VarlenDynamicPersistentTileSchedulerILi128ELi128ELi256ELi32ELb0ELb0ELb1ELb0ELb1ELb1EEEEEEEEEvNT_6ParamsE,@function
        .size           _ZN7cutlass13device_kernelIN5flash11enable_sm90INS1_16FlashAttnFwdSm90INS1_25CollectiveMainloopFwdSm90ILi2EN4cute5tupleIJNS5_1CILi1EEES8_S8_EEENS6_IJNS7_ILi128EEESA_NS7_ILi192EEEEEELi128ENS_10bfloat16_tEfNS_4arch4Sm90ELb0ELb0ELb1ELb1ELb0ELb0ELb0ELb1ELb1ELb0ELb0ELb0EEENS1_21CollectiveEpilogueFwdINS6_IJSA_SA_SA_EEES9_SD_SF_Li256ELb1ELb0ELb0ELb0EEENS1_36VarlenDynamicPersistentTileSchedulerILi128ELi128ELi256ELi32ELb0ELb0ELb1ELb0ELb1ELb1EEEEEEEEEvNT_6ParamsE,(.L_x_48 - _ZN7cutlass13device_kernelIN5flash11enable_sm90INS1_16FlashAttnFwdSm90INS1_25CollectiveMainloopFwdSm90ILi2EN4cute5tupleIJNS5_1CILi1EEES8_S8_EEENS6_IJNS7_ILi128EEESA_NS7_ILi192EEEEEELi128ENS_10bfloat16_tEfNS_4arch4Sm90ELb0ELb0ELb1ELb1ELb0ELb0ELb0ELb1ELb1ELb0ELb0ELb0EEENS1_21CollectiveEpilogueFwdINS6_IJSA_SA_SA_EEES9_SD_SF_Li256ELb1ELb0ELb0ELb0EEENS1_36VarlenDynamicPersistentTileSchedulerILi128ELi128ELi256ELi32ELb0ELb0ELb1ELb0ELb1ELb1EEEEEEEEEvNT_6ParamsE)
        .other          _ZN7cutlass13device_kernelIN5flash11enable_sm90INS1_16FlashAttnFwdSm90INS1_25CollectiveMainloopFwdSm90ILi2EN4cute5tupleIJNS5_1CILi1EEES8_S8_EEENS6_IJNS7_ILi128EEESA_NS7_ILi192EEEEEELi128ENS_10bfloat16_tEfNS_4arch4Sm90ELb0ELb0ELb1ELb1ELb0ELb0ELb0ELb1ELb1ELb0ELb0ELb0EEENS1_21CollectiveEpilogueFwdINS6_IJSA_SA_SA_EEES9_SD_SF_Li256ELb1ELb0ELb0ELb0EEENS1_36VarlenDynamicPersistentTileSchedulerILi128ELi128ELi256ELi32ELb0ELb0ELb1ELb0ELb1ELb1EEEEEEEEEvNT_6ParamsE,@"STO_CUDA_ENTRY STV_DEFAULT"
_ZN7cutlass13device_kernelIN5flash11enable_sm90INS1_16FlashAttnFwdSm90INS1_25CollectiveMainloopFwdSm90ILi2EN4cute5tupleIJNS5_1CILi1EEES8_S8_EEENS6_IJNS7_ILi128EEESA_NS7_ILi192EEEEEELi128ENS_10bfloat16_tEfNS_4arch4Sm90ELb0ELb0ELb1ELb1ELb0ELb0ELb0ELb1ELb1ELb0ELb0ELb0EEENS1_21CollectiveEpilogueFwdINS6_IJSA_SA_SA_EEES9_SD_SF_Li256ELb1ELb0ELb0ELb0EEENS1_36VarlenDynamicPersistentTileSchedulerILi128ELi128ELi256ELi32ELb0ELb0ELb1ELb0ELb1ELb1EEEEEEEEEvNT_6ParamsE:
[----:B------:R-:W-:Y:S01]  /*0000*/  LDC R1, c[0x0][0x37c] ;  /* 0x0000df00ff017b82 */ /* 0x000fe20000000800 */
[----:B------:R-:W-:Y:S05]  /*0010*/  EXIT ;  /* 0x000000000000794d */ /* 0x000fea0003800000 */
.L_x_2:
        /* <DEDUP_REMOVED lines=14> */
.L_x_48:


//--------------------- .text._ZN7cutlass13device_kernelIN5flash11enable_sm90INS1_16FlashAttnFwdSm90INS1_25CollectiveMainloopFwdSm90ILi2EN4cute5tupleIJNS5_1CILi1EEES8_S8_EEENS6_IJNS7_ILi128EEESA_NS7_ILi192EEEEEELi128ENS_10bfloat16_tEfNS_4arch4Sm90ELb0ELb0ELb1ELb1ELb0ELb1ELb0ELb1ELb1ELb0ELb0ELb0EEENS1_21CollectiveEpilogueFwdINS6_IJSA_SA_SA_EEES9_SD_SF_Li256ELb1ELb0ELb0ELb0EEENS1_36VarlenDynamicPersistentTileSchedulerILi128ELi128ELi256ELi32ELb0ELb0ELb1ELb0ELb1ELb1EEEEEEEEEvNT_6ParamsE --------------------------
	.section	.text._ZN7cutlass13device_kernelIN5flash11enable_sm90INS1_16FlashAttnFwdSm90INS1_25CollectiveMainloopFwdSm90ILi2EN4cute5tupleIJNS5_1CILi1EEES8_S8_EEENS6_IJNS7_ILi128EEESA_NS7_ILi192EEEEEELi128ENS_10bfloat16_tEfNS_4arch4Sm90ELb0ELb0ELb1ELb1ELb0ELb1ELb0ELb1ELb1ELb0ELb0ELb0EEENS1_21CollectiveEpilogueFwdINS6_IJSA_SA_SA_EEES9_SD_SF_Li256ELb1ELb0ELb0ELb0EEENS1_36VarlenDynamicPersistentTileSchedulerILi128ELi128ELi256ELi32ELb0ELb0ELb1ELb0ELb1ELb1EEEEEEEEEvNT_6ParamsE,"ax",@progbits
	.align	128
.text._ZN7cutlass13device_kernelIN5flash11enable_sm90INS1_16FlashAttnFwdSm90INS1_25CollectiveMainloopFwdSm90ILi2EN4cute5tupleIJNS5_1CILi1EEES8_S8_EEENS6_IJNS7_ILi128EEESA_NS7_ILi192EEEEEELi128ENS_10bfloat16_tEfNS_4arch4Sm90ELb0ELb0ELb1ELb1ELb0ELb1ELb0ELb1ELb1ELb0ELb0ELb0EEENS1_21CollectiveEpilogueFwdINS6_IJSA_SA_SA_EEES9_SD_SF_Li256ELb1ELb0ELb0ELb0EEENS1_36VarlenDynamicPersistentTileSchedulerILi128ELi128ELi256ELi32ELb0ELb0ELb1ELb0ELb1ELb1EEEEEEEEEvNT_6ParamsE:
        .type           _ZN7cutlass13device_kernelIN5flash11enable_sm90INS1_16FlashAttnFwdSm90INS1_25CollectiveMainloopFwdSm90ILi2EN4cute5tupleIJNS5_1CILi1EEES8_S8_EEENS6_IJNS7_ILi128EEESA_NS7_ILi192EEEEEELi128ENS_10bfloat16_tEfNS_4arch4Sm90ELb0ELb0ELb1ELb1ELb0ELb1ELb0ELb1ELb1ELb0ELb0ELb0EEENS1_21CollectiveEpilogueFwdINS6_IJSA_SA_SA_EEES9_SD_SF_Li256ELb1ELb0ELb0ELb0EEENS1_36VarlenDynamicPersistentTileSchedulerILi128ELi128ELi256ELi32ELb0ELb0ELb1ELb0ELb1ELb1EEEEEEEEEvNT_6ParamsE,@function
        .size           _ZN7cutlass13device_kernelIN5flash11enable_sm90INS1_16FlashAttnFwdSm90INS1_25CollectiveMainloopFwdSm90ILi2EN4cute5tupleIJNS5_1CILi1EEES8_S8_EEENS6_IJNS7_ILi128EEESA_NS7_ILi192EEEEEELi128ENS_10bfloat16_tEfNS_4arch4Sm90ELb0ELb0ELb1ELb1ELb0ELb1ELb0ELb1ELb1ELb0ELb0ELb0EEENS1_21CollectiveEpilogueFwdINS6_IJSA_SA_SA_EEES9_SD_SF_Li256ELb1ELb0ELb0ELb0EEENS1_36VarlenDynamicPersistentTileSchedulerILi128ELi128ELi256ELi32ELb0ELb0ELb1ELb0ELb1ELb1EEEEEEEEEvNT_6ParamsE,(.L_x_49 - _ZN7cutlass13device_kernelIN5flash11enable_sm90INS1_16FlashAttnFwdSm90INS1_25CollectiveMainloopFwdSm90ILi2EN4cute5tupleIJNS5_1CILi1EEES8_S8_EEENS6_IJNS7_ILi128EEESA_NS7_ILi192EEEEEELi128ENS_10bfloat16_tEfNS_4arch4Sm90ELb0ELb0ELb1ELb1ELb0ELb1ELb0ELb1ELb1ELb0ELb0ELb0EEENS1_21CollectiveEpilogueFwdINS6_IJSA_SA_SA_EEES9_SD_SF_Li256ELb1ELb0ELb0ELb0EEENS1_36VarlenDynamicPersistentTileSchedulerILi128ELi128ELi256ELi32ELb0ELb0ELb1ELb0ELb1ELb1EEEEEEEEEvNT_6ParamsE)
        .other          _ZN7cutlass13device_kernelIN5flash11enable_sm90INS1_16FlashAttnFwdSm90INS1_25CollectiveMainloopFwdSm90ILi2EN4cute5tupleIJNS5_1CILi1EEES8_S8_EEENS6_IJNS7_ILi128EEESA_NS7_ILi192EEEEEELi128ENS_10bfloat16_tEfNS_4arch4Sm90ELb0ELb0ELb1ELb1ELb0ELb1ELb0ELb1ELb1ELb0ELb0ELb0EEENS1_21CollectiveEpilogueFwdINS6_IJSA_SA_SA_EEES9_SD_SF_Li256ELb1ELb0ELb0ELb0EEENS1_36VarlenDynamicPersistentTileSchedulerILi128ELi128ELi256ELi32ELb0ELb0ELb1ELb0ELb1ELb1EEEEEEEEEvNT_6ParamsE,@"STO_CUDA_ENTRY STV_DEFAULT"
_ZN7cutlass13device_kernelIN5flash11enable_sm90INS1_16FlashAttnFwdSm90INS1_25CollectiveMainloopFwdSm90ILi2EN4cute5tupleIJNS5_1CILi1EEES8_S8_EEENS6_IJNS7_ILi128EEESA_NS7_ILi192EEEEEELi128ENS_10bfloat16_tEfNS_4arch4Sm90ELb0ELb0ELb1ELb1ELb0ELb1ELb0ELb1ELb1ELb0ELb0ELb0EEENS1_21CollectiveEpilogueFwdINS6_IJSA_SA_SA_EEES9_SD_SF_Li256ELb1ELb0ELb0ELb0EEENS1_36VarlenDynamicPersistentTileSchedulerILi128ELi128ELi256ELi32ELb0ELb0ELb1ELb0ELb1ELb1EEEEEEEEEvNT_6ParamsE:
[----:B------:R-:W-:Y:S01]  /*0000*/  LDC R1, c[0x0][0x37c] ;  /* 0x0000df00ff017b82 */ /* 0x000fe20000000800 */
[----:B------:R-:W-:Y:S05]  /*0010*/  EXIT ;  /* 0x000000000000794d */ /* 0x000fea0003800000 */
.L_x_3:
        /* <DEDUP_REMOVED lines=14> */
.L_x_49:


//--------------------- .text._ZN7cutlass13device_kernelIN5flash11enable_sm90INS1_16FlashAttnFwdSm90INS1_25CollectiveMainloopFwdSm90ILi2EN4cute5tupleIJNS5_1CILi1EEES8_S8_EEENS6_IJNS7_ILi128EEENS7_ILi96EEENS7_ILi192EEEEEELi128ENS_10bfloat16_tEfNS_4arch4Sm90ELb0ELb1ELb1ELb0ELb0ELb0ELb0ELb1ELb1ELb0ELb0ELb0EEENS1_21CollectiveEpilogueFwdINS6_IJSA_SA_SB_EEES9_SE_SG_Li256ELb0ELb0ELb0ELb0EEENS1_30DynamicPersistentTileSchedulerILi256ELi32ELb0ELb0ELb1EEEEEEEEEvNT_6ParamsE --------------------------
	.section	.text._ZN7cutlass13device_kernelIN5flash11enable_sm90INS1_16FlashAttnFwdSm90INS1_25CollectiveMainloopFwdSm90ILi2EN4cute5tupleIJNS5_1CILi1EEES8_S8_EEENS6_IJNS7_ILi128EEENS7_ILi96EEENS7_ILi192EEEEEELi128ENS_10bfloat16_tEfNS_4arch4Sm90ELb0ELb1ELb1ELb0ELb0ELb0ELb0ELb1ELb1ELb0ELb0ELb0EEENS1_21CollectiveEpilogueFwdINS6_IJSA_SA_SB_EEES9_SE_SG_Li256ELb0ELb0ELb0ELb0EEENS1_30DynamicPersistentTileSchedulerILi256ELi32ELb0ELb0ELb1EEEEEEEEEvNT_6ParamsE,"ax",@progbits
	.align	128
.text._ZN7cutlass13device_kernelIN5flash11enable_sm90INS1_16FlashAttnFwdSm90INS1_25CollectiveMainloopFwdSm90ILi2EN4cute5tupleIJNS5_1CILi1EEES8_S8_EEENS6_IJNS7_ILi128EEENS7_ILi96EEENS7_ILi192EEEEEELi128ENS_10bfloat16_tEfNS_4arch4Sm90ELb0ELb1ELb1ELb0ELb0ELb0ELb0ELb1ELb1ELb0ELb0ELb0EEENS1_21CollectiveEpilogueFwdINS6_IJSA_SA_SB_EEES9_SE_SG_Li256ELb0ELb0ELb0ELb0EEENS1_30DynamicPersistentTileSchedulerILi256ELi32ELb0ELb0ELb1EEEEEEEEEvNT_6ParamsE:
        .type           _ZN7cutlass13device_kernelIN5flash11enable_sm90INS1_16FlashAttnFwdSm90INS1_25CollectiveMainloopFwdSm90ILi2EN4cute5tupleIJNS5_1CILi1EEES8_S8_EEENS6_IJNS7_ILi128EEENS7_ILi96EEENS7_ILi192EEEEEELi128ENS_10bfloat16_tEfNS_4arch4Sm90ELb0ELb1ELb1ELb0ELb0ELb0ELb0ELb1ELb1ELb0ELb0ELb0EEENS1_21CollectiveEpilogueFwdINS6_IJSA_SA_SB_EEES9_SE_SG_Li256ELb0ELb0ELb0ELb0EEENS1_30DynamicPersistentTileSchedulerILi256ELi32ELb0ELb0ELb1EEEEEEEEEvNT_6ParamsE,@function
        .size           _ZN7cutlass13device_kernelIN5flash11enable_sm90INS1_16FlashAttnFwdSm90INS1_25CollectiveMainloopFwdSm90ILi2EN4cute5tupleIJNS5_1CILi1EEES8_S8_EEENS6_IJNS7_ILi128EEENS7_ILi96EEENS7_ILi192EEEEEELi128ENS_10bfloat16_tEfNS_4arch4Sm90ELb0ELb1ELb1ELb0ELb0ELb0ELb0ELb1ELb1ELb0ELb0ELb0EEENS1_21CollectiveEpilogueFwdINS6_IJSA_SA_SB_EEES9_SE_SG_Li256ELb0ELb0ELb0ELb0EEENS1_30DynamicPersistentTileSchedulerILi256ELi32ELb0ELb0ELb1EEEEEEEEEvNT_6ParamsE,(.L_x_50 - _ZN7cutlass13device_kernelIN5flash11enable_sm90INS1_16FlashAttnFwdSm90INS1_25CollectiveMainloopFwdSm90ILi2EN4cute5tupleIJNS5_1CILi1EEES8_S8_EEENS6_IJNS7_ILi128EEENS7_ILi96EEENS7_ILi192EEEEEELi128ENS_10bfloat16_tEfNS_4arch4Sm90ELb0ELb1ELb1ELb0ELb0ELb0ELb0ELb1ELb1ELb0ELb0ELb0EEENS1_21CollectiveEpilogueFwdINS6_IJSA_SA_SB_EEES9_SE_SG_Li256ELb0ELb0ELb0ELb0EEENS1_30DynamicPersistentTileSchedulerILi256ELi32ELb0ELb0ELb1EEEEEEEEEvNT_6ParamsE)
        .other          _ZN7cutlass13device_kernelIN5flash11enable_sm90INS1_16FlashAttnFwdSm90INS1_25CollectiveMainloopFwdSm90ILi2EN4cute5tupleIJNS5_1CILi1EEES8_S8_EEENS6_IJNS7_ILi128EEENS7_ILi96EEENS7_ILi192EEEEEELi128ENS_10bfloat16_tEfNS_4arch4Sm90ELb0ELb1ELb1ELb0ELb0ELb0ELb0ELb1ELb1ELb0ELb0ELb0EEENS1_21CollectiveEpilogueFwdINS6_IJSA_SA_SB_EEES9_SE_SG_Li256ELb0ELb0ELb0ELb0EEENS1_30DynamicPersistentTileSchedulerILi256ELi32ELb0ELb0ELb1EEEEEEEEEvNT_6ParamsE,@"STO_CUDA_ENTRY STV_DEFAULT"
_ZN7cutlass13device_kernelIN5flash11enable_sm90INS1_16FlashAttnFwdSm90INS1_25CollectiveMainloopFwdSm90ILi2EN4cute5tupleIJNS5_1CILi1EEES8_S8_EEENS6_IJNS7_ILi128EEENS7_ILi96EEENS7_ILi192EEEEEELi128ENS_10bfloat16_tEfNS_4arch4Sm90ELb0ELb1ELb1ELb0ELb0ELb0ELb0ELb1ELb1ELb0ELb0ELb0EEENS1_21CollectiveEpilogueFwdINS6_IJSA_SA_SB_EEES9_SE_SG_Li256ELb0ELb0ELb0ELb0EEENS1_30DynamicPersistentTileSchedulerILi256ELi32ELb0ELb0ELb1EEEEEEEEEvNT_6ParamsE:
[----:B------:R-:W-:Y:S01]  /*0000*/  LDC R1, c[0x0][0x37c] ;  /* 0x0000df00ff017b82 */ /* 0x000fe20000000800 */
[----:B------:R-:W-:Y:S05]  /*0010*/  EXIT ;  /* 0x000000000000794d */ /* 0x000fea0003800000 */
.L_x_4:
        /* <DEDUP_REMOVED lines=14> */
.L_x_50:


//--------------------- .text._ZN7cutlass13device_kernelIN5flash11enable_sm90INS1_16FlashAttnFwdSm90INS1_25CollectiveMainloopFwdSm90ILi2EN4cute5tupleIJNS5_1CILi1EEES8_S8_EEENS6_IJNS7_ILi128EEENS7_ILi96EEENS7_ILi192EEEEEELi128ENS_10bfloat16_tEfNS_4arch4Sm90ELb0ELb1ELb1ELb1ELb0ELb0ELb0ELb1ELb1ELb0ELb0ELb0EEENS1_21CollectiveEpilogueFwdINS6_IJSA_SA_SB_EEES9_SE_SG_Li256ELb1ELb0ELb0ELb0EEENS1_36VarlenDynamicPersistentTileSchedulerILi128ELi96ELi256ELi32ELb0ELb0ELb1ELb1ELb0ELb1EEEEEEEEEvNT_6ParamsE --------------------------
	.section	.text._ZN7cutlass13device_kernelIN5flash11enable_sm90INS1_16FlashAttnFwdSm90INS1_25CollectiveMainloopFwdSm90ILi2EN4cute5tupleIJNS5_1CILi1EEES8_S8_EEENS6_IJNS7_ILi128EEENS7_ILi96EEENS7_ILi192EEEEEELi128ENS_10bfloat16_tEfNS_4arch4Sm90ELb0ELb1ELb1ELb1ELb0ELb0ELb0ELb1ELb1ELb0ELb0ELb0EEENS1_21CollectiveEpilogueFwdINS6_IJSA_SA_SB_EEES9_SE_SG_Li256ELb1ELb0ELb0ELb0EEENS1_36VarlenDynamicPersistentTileSchedulerILi128ELi96ELi256ELi32ELb0ELb0ELb1ELb1ELb0ELb1EEEEEEEEEvNT_6ParamsE,"ax",@progbits
	.align	128
.text._ZN7cutlass13device_kernelIN5flash11enable_sm90INS1_16FlashAttnFwdSm90INS1_25CollectiveMainloopFwdSm90ILi2EN4cute5tupleIJNS5_1CILi1EEES8_S8_EEENS6_IJNS7_ILi128EEENS7_ILi96EEENS7_ILi192EEEEEELi128ENS_10bfloat16_tEfNS_4arch4Sm90ELb0ELb1ELb1ELb1ELb0ELb0ELb0ELb1ELb1ELb0ELb0ELb0EEENS1_21CollectiveEpilogueFwdINS6_IJSA_SA_SB_EEES9_SE_SG_Li256ELb1ELb0ELb0ELb0EEENS1_36VarlenDynamicPersistentTileSchedulerILi128ELi96ELi256ELi32ELb0ELb0ELb1ELb1ELb0ELb1EEEEEEEEEvNT_6ParamsE:
        .type           _ZN7cutlass13device_kernelIN5flash11enable_sm90INS1_16FlashAttnFwdSm90INS1_25CollectiveMainloopFwdSm90ILi2EN4cute5tupleIJNS5_1CILi1EEES8_S8_EEENS6_IJNS7_ILi128EEENS7_ILi96EEENS7_ILi192EEEEEELi128ENS_10bfloat16_tEfNS_4arch4Sm90ELb0ELb1ELb1ELb1ELb0ELb0ELb0ELb1ELb1ELb0ELb0ELb0EEENS1_21CollectiveEpilogueFwdINS6_IJSA_SA_SB_EEES9_SE_SG_Li256ELb1ELb0ELb0ELb0EEENS1_36VarlenDynamicPersistentTileSchedulerILi128ELi96ELi256ELi32ELb0ELb0ELb1ELb1ELb0ELb1EEEEEEEEEvNT_6ParamsE,@function
        .size           _ZN7cutlass13device_kernelIN5flash11enable_sm90INS1_16FlashAttnFwdSm90INS1_25CollectiveMainloopFwdSm90ILi2EN4cute5tupleIJNS5_1CILi1EEES8_S8_EEENS6_IJNS7_ILi128EEENS7_ILi96EEENS7_ILi192EEEEEELi128ENS_10bfloat16_tEfNS_4arch4Sm90ELb0ELb1ELb1ELb1ELb0ELb0ELb0ELb1ELb1ELb0ELb0ELb0EEENS1_21CollectiveEpilogueFwdINS6_IJSA_SA_SB_EEES9_SE_SG_Li256ELb1ELb0ELb0ELb0EEENS1_36VarlenDynamicPersistentTileSchedulerILi128ELi96ELi256ELi32ELb0ELb0ELb1ELb1ELb0ELb1EEEEEEEEEvNT_6ParamsE,(.L_x_51 - _ZN7cutlass13device_kernelIN5flash11enable_sm90INS1_16FlashAttnFwdSm90INS1_25CollectiveMainloopFwdSm90ILi2EN4cute5tupleIJNS5_1CILi1EEES8_S8_EEENS6_IJNS7_ILi128EEENS7_ILi96EEENS7_ILi192EEEEEELi128ENS_10bfloat16_tEfNS_4arch4Sm90ELb0ELb1ELb1ELb1ELb0ELb0ELb0ELb1ELb1ELb0ELb0ELb0EEENS1_21CollectiveEpilogueFwdINS6_IJSA_SA_SB_EEES9_SE_SG_Li256ELb1ELb0ELb0ELb0EEENS1_36VarlenDynamicPersistentTileSchedulerILi128ELi96ELi256ELi32ELb0ELb0ELb1ELb1ELb0ELb1EEEEEEEEEvNT_6ParamsE)
        .other          _ZN7cutlass13device_kernelIN5flash11enable_sm90INS1_16FlashAttnFwdSm90INS1_25CollectiveMainloopFwdSm90ILi2EN4cute5tupleIJNS5_1CILi1EEES8_S8_EEENS6_IJNS7_ILi128EEENS7_ILi96EEENS7_ILi192EEEEEELi128ENS_10bfloat16_tEfNS_4arch4Sm90ELb0ELb1ELb1ELb1ELb0ELb0ELb0ELb1ELb1ELb0ELb0ELb0EEENS1_21CollectiveEpilogueFwdINS6_IJSA_SA_SB_EEES9_SE_SG_Li256ELb1ELb0ELb0ELb0EEENS1_36VarlenDynamicPersistentTileSchedulerILi128ELi96ELi256ELi32ELb0ELb0ELb1ELb1ELb0ELb1EEEEEEEEEvNT_6ParamsE,@"STO_CUDA_ENTRY STV_DEFAULT"
_ZN7cutlass13device_kernelIN5flash11enable_sm90INS1_16FlashAttnFwdSm90INS1_25CollectiveMainloopFwdSm90ILi2EN4cute5tupleIJNS5_1CILi1EEES8_S8_EEENS6_IJNS7_ILi128EEENS7_ILi96EEENS7_ILi192EEEEEELi128ENS_10bfloat16_tEfNS_4arch4Sm90ELb0ELb1ELb1ELb1ELb0ELb0ELb0ELb1ELb1ELb0ELb0ELb0EEENS1_21CollectiveEpilogueFwdINS6_IJSA_SA_SB_EEES9_SE_SG_Li256ELb1ELb0ELb0ELb0EEENS1_36VarlenDynamicPersistentTileSchedulerILi128ELi96ELi256ELi32ELb0ELb0ELb1ELb1ELb0ELb1EEEEEEEEEvNT_6ParamsE:
[----:B------:R-:W-:Y:S01]  /*0000*/  LDC R1, c[0x0][0x37c] ;  /* 0x0000df00ff017b82 */ /* 0x000fe20000000800 */
[----:B------:R-:W-:Y:S05]  /*0010*/  EXIT ;  /* 0x000000000000794d */ /* 0x000fea0003800000 */
.L_x_5:
        /* <DEDUP_REMOVED lines=14> */
.L_x_51:


//--------------------- .text._ZN7cutlass13device_kernelIN5flash11enable_sm90INS1_16FlashAttnFwdSm90INS1_25CollectiveMainloopFwdSm90ILi2EN4cute5tupleIJNS5_1CILi1EEES8_S8_EEENS6_IJNS7_ILi128EEENS7_ILi96EEENS7_ILi192EEEEEELi128ENS_10bfloat16_tEfNS_4arch4Sm90ELb0ELb1ELb1ELb1ELb0ELb1ELb0ELb1ELb1ELb0ELb0ELb0EEENS1_21CollectiveEpilogueFwdINS6_IJSA_SA_SB_EEES9_SE_SG_Li256ELb1ELb0ELb0ELb0EEENS1_36VarlenDynamicPersistentTileSchedulerILi128ELi96ELi256ELi32ELb0ELb0ELb1ELb1ELb0ELb1EEEEEEEEEvNT_6ParamsE --------------------------
	.section	.text._ZN7cutlass13device_kernelIN5flash11enable_sm90INS1_16FlashAttnFwdSm90INS1_25CollectiveMainloopFwdSm90ILi2EN4cute5tupleIJNS5_1CILi1EEES8_S8_EEENS6_IJNS7_ILi128EEENS7_ILi96EEENS7_ILi192EEEEEELi128ENS_10bfloat16_tEfNS_4arch4Sm90ELb0ELb1ELb1ELb1ELb0ELb1ELb0ELb1ELb1ELb0ELb0ELb0EEENS1_21CollectiveEpilogueFwdINS6_IJSA_SA_SB_EEES9_SE_SG_Li256ELb1ELb0ELb0ELb0EEENS1_36VarlenDynamicPersistentTileSchedulerILi128ELi96ELi256ELi32ELb0ELb0ELb1ELb1ELb0ELb1EEEEEEEEEvNT_6ParamsE,"ax",@progbits
	.align	128
.text._ZN7cutlass13device_kernelIN5flash11enable_sm90INS1_16FlashAttnFwdSm90INS1_25CollectiveMainloopFwdSm90ILi2EN4cute5tupleIJNS5_1CILi1EEES8_S8_EEENS6_IJNS7_ILi128EEENS7_ILi96EEENS7_ILi192EEEEEELi128ENS_10bfloat16_tEfNS_4arch4Sm90ELb0ELb1ELb1ELb1ELb0ELb1ELb0ELb1ELb1ELb0ELb0ELb0EEENS1_21CollectiveEpilogueFwdINS6_IJSA_SA_SB_EEES9_SE_SG_Li256ELb1ELb0ELb0ELb0EEENS1_36VarlenDynamicPersistentTileSchedulerILi128ELi96ELi256ELi32ELb0ELb0ELb1ELb1ELb0ELb1EEEEEEEEEvNT_6ParamsE:
        .type           _ZN7cutlass13device_kernelIN5flash11enable_sm90INS1_16FlashAttnFwdSm90INS1_25CollectiveMainloopFwdSm90ILi2EN4cute5tupleIJNS5_1CILi1EEES8_S8_EEENS6_IJNS7_ILi128EEENS7_ILi96EEENS7_ILi192EEEEEELi128ENS_10bfloat16_tEfNS_4arch4Sm90ELb0ELb1ELb1ELb1ELb0ELb1ELb0ELb1ELb1ELb0ELb0ELb0EEENS1_21CollectiveEpilogueFwdINS6_IJSA_SA_SB_EEES9_SE_SG_Li256ELb1ELb0ELb0ELb0EEENS1_36VarlenDynamicPersistentTileSchedulerILi128ELi96ELi256ELi32ELb0ELb0ELb1ELb1ELb0ELb1EEEEEEEEEvNT_6ParamsE,@function
        .size           _ZN7cutlass13device_kernelIN5flash11enable_sm90INS1_16FlashAttnFwdSm90INS1_25CollectiveMainloopFwdSm90ILi2EN4cute5tupleIJNS5_1CILi1EEES8_S8_EEENS6_IJNS7_ILi128EEENS7_ILi96EEENS7_ILi192EEEEEELi128ENS_10bfloat16_tEfNS_4arch4Sm90ELb0ELb1ELb1ELb1ELb0ELb1ELb0ELb1ELb1ELb0ELb0ELb0EEENS1_21CollectiveEpilogueFwdINS6_IJSA_SA_SB_EEES9_SE_SG_Li256ELb1ELb0ELb0ELb0EEENS1_36VarlenDynamicPersistentTileSchedulerILi128ELi96ELi256ELi32ELb0ELb0ELb1ELb1ELb0ELb1EEEEEEEEEvNT_6ParamsE,(.L_x_52 - _ZN7cutlass13device_kernelIN5flash11enable_sm90INS1_16FlashAttnFwdSm90INS1_25CollectiveMainloopFwdSm90ILi2EN4cute5tupleIJNS5_1CILi1EEES8_S8_EEENS6_IJNS7_ILi128EEENS7_ILi96EEENS7_ILi192EEEEEELi128ENS_10bfloat16_tEfNS_4arch4Sm90ELb0ELb1ELb1ELb1ELb0ELb1ELb0ELb1ELb1ELb0ELb0ELb0EEENS1_21CollectiveEpilogueFwdINS6_IJSA_SA_SB_EEES9_SE_SG_Li256ELb1ELb0ELb0ELb0EEENS1_36VarlenDynamicPersistentTileSchedulerILi128ELi96ELi256ELi32ELb0ELb0ELb1ELb1ELb0ELb1EEEEEEEEEvNT_6ParamsE)
        .other          _ZN7cutlass13device_kernelIN5flash11enable_sm90INS1_16FlashAttnFwdSm90INS1_25CollectiveMainloopFwdSm90ILi2EN4cute5tupleIJNS5_1CILi1EEES8_S8_EEENS6_IJNS7_ILi128EEENS7_ILi96EEENS7_ILi192EEEEEELi128ENS_10bfloat16_tEfNS_4arch4Sm90ELb0ELb1ELb1ELb1ELb0ELb1ELb0ELb1ELb1ELb0ELb0ELb0EEENS1_21CollectiveEpilogueFwdINS6_IJSA_SA_SB_EEES9_SE_SG_Li256ELb1ELb0ELb0ELb0EEENS1_36VarlenDynamicPersistentTileSchedulerILi128ELi96ELi256ELi32ELb0ELb0ELb1ELb1ELb0ELb1EEEEEEEEEvNT_6ParamsE,@"STO_CUDA_ENTRY STV_DEFAULT"
_ZN7cutlass13device_kernelIN5flash11enable_sm90INS1_16FlashAttnFwdSm90INS1_25CollectiveMainloopFwdSm90ILi2EN4cute5tupleIJNS5_1CILi1EEES8_S8_EEENS6_IJNS7_ILi128EEENS7_ILi96EEENS7_ILi192EEEEEELi128ENS_10bfloat16_tEfNS_4arch4Sm90ELb0ELb1ELb1ELb1ELb0ELb1ELb0ELb1ELb1ELb0ELb0ELb0EEENS1_21CollectiveEpilogueFwdINS6_IJSA_SA_SB_EEES9_SE_SG_Li256ELb1ELb0ELb0ELb0EEENS1_36VarlenDynamicPersistentTileSchedulerILi128ELi96ELi256ELi32ELb0ELb0ELb1ELb1ELb0ELb1EEEEEEEEEvNT_6ParamsE:
[----:B------:R-:W-:Y:S01]  /*0000*/  LDC R1, c[0x0][0x37c] ;  /* 0x0000df00ff017b82 */ /* 0x000fe20000000800 */
[----:B------:R-:W-:Y:S05]  /*0010*/  EXIT ;  /* 0x000000000000794d */ /* 0x000fea0003800000 */
.L_x_6:
        /* <DEDUP_REMOVED lines=14> */
.L_x_52:


//--------------------- .text._ZN7cutlass13device_kernelIN5flash11enable_sm90INS1_16FlashAttnFwdSm90INS1_25CollectiveMainloopFwdSm90ILi2EN4cute5tupleIJNS5_1CILi1EEES8_S8_EEENS6_IJNS7_ILi128EEESA_NS7_ILi192EEEEEELi128ENS_10bfloat16_tEfNS_4arch4Sm90ELb1ELb0ELb1ELb0ELb0ELb0ELb0ELb1ELb1ELb0ELb0ELb0EEENS1_21CollectiveEpilogueFwdINS6_IJSA_SA_SA_EEES9_SD_SF_Li256ELb0ELb0ELb0ELb0EEENS1_30DynamicPersistentTileSchedulerILi256ELi32ELb0ELb0ELb1EEEEEEEEEvNT_6ParamsE --------------------------
	.section	.text._ZN7cutlass13device_kernelIN5flash11enable_sm90INS1_16FlashAttnFwdSm90INS1_25CollectiveMainloopFwdSm90ILi2EN4cute5tupleIJNS5_1CILi1EEES8_S8_EEENS6_IJNS7_ILi128EEESA_NS7_ILi192EEEEEELi128ENS_10bfloat16_tEfNS_4arch4Sm90ELb1ELb0ELb1ELb0ELb0ELb0ELb0ELb1ELb1ELb0ELb0ELb0EEENS1_21CollectiveEpilogueFwdINS6_IJSA_SA_SA_EEES9_SD_SF_Li256ELb0ELb0ELb0ELb0EEENS1_30DynamicPersistentTileSchedulerILi256ELi32ELb0ELb0ELb1EEEEEEEEEvNT_6ParamsE,"ax",@progbits
	.align	128
.text._ZN7cutlass13device_kernelIN5flash11enable_sm90INS1_16FlashAttnFwdSm90INS1_25CollectiveMainloopFwdSm90ILi2EN4cute5tupleIJNS5_1CILi1EEES8_S8_EEENS6_IJNS7_ILi128EEESA_NS7_ILi192EEEEEELi128ENS_10bfloat16_tEfNS_4arch4Sm90ELb1ELb0ELb1ELb0ELb0ELb0ELb0ELb1ELb1ELb0ELb0ELb0EEENS1_21CollectiveEpilogueFwdINS6_IJSA_SA_SA_EEES9_SD_SF_Li256ELb0ELb0ELb0ELb0EEENS1_30DynamicPersistentTileSchedulerILi256ELi32ELb0ELb0ELb1EEEEEEEEEvNT_6ParamsE:
        .type           _ZN7cutlass13device_kernelIN5flash11enable_sm90INS1_16FlashAttnFwdSm90INS1_25CollectiveMainloopFwdSm90ILi2EN4cute5tupleIJNS5_1CILi1EEES8_S8_EEENS6_IJNS7_ILi128EEESA_NS7_ILi192EEEEEELi128ENS_10bfloat16_tEfNS_4arch4Sm90ELb1ELb0ELb1ELb0ELb0ELb0ELb0ELb1ELb1ELb0ELb0ELb0EEENS1_21CollectiveEpilogueFwdINS6_IJSA_SA_SA_EEES9_SD_SF_Li256ELb0ELb0ELb0ELb0EEENS1_30DynamicPersistentTileSchedulerILi256ELi32ELb0ELb0ELb1EEEEEEEEEvNT_6ParamsE,@function
        .size           _ZN7cutlass13device_kernelIN5flash11enable_sm90INS1_16FlashAttnFwdSm90INS1_25CollectiveMainloopFwdSm90ILi2EN4cute5tupleIJNS5_1CILi1EEES8_S8_EEENS6_IJNS7_ILi128EEESA_NS7_ILi192EEEEEELi128ENS_10bfloat16_tEfNS_4arch4Sm90ELb1ELb0ELb1ELb0ELb0ELb0ELb0ELb1ELb1ELb0ELb0ELb0EEENS1_21CollectiveEpilogueFwdINS6_IJSA_SA_SA_EEES9_SD_SF_Li256ELb0ELb0ELb0ELb0EEENS1_30DynamicPersistentTileSchedulerILi256ELi32ELb0ELb0ELb1EEEEEEEEEvNT_6ParamsE,(.L_x_53 - _ZN7cutlass13device_kernelIN5flash11enable_sm90INS1_16FlashAttnFwdSm90INS1_25CollectiveMainloopFwdSm90ILi2EN4cute5tupleIJNS5_1CILi1EEES8_S8_EEENS6_IJNS7_ILi128EEESA_NS7_ILi192EEEEEELi128ENS_10bfloat16_tEfNS_4arch4Sm90ELb1ELb0ELb1ELb0ELb0ELb0ELb0ELb1ELb1ELb0ELb0ELb0EEENS1_21CollectiveEpilogueFwdINS6_IJSA_SA_SA_EEES9_SD_SF_Li256ELb0ELb0ELb0ELb0EEENS1_30DynamicPersistentTileSchedulerILi256ELi32ELb0ELb0ELb1EEEEEEEEEvNT_6ParamsE)
        .other          _ZN7cutlass13device_kernelIN5flash11enable_sm90INS1_16FlashAttnFwdSm90INS1_25CollectiveMainloopFwdSm90ILi2EN4cute5tupleIJNS5_1CILi1EEES8_S8_EEENS6_IJNS7_ILi128EEESA_NS7_ILi192EEEEEELi128ENS_10bfloat16_tEfNS_4arch4Sm90ELb1ELb0ELb1ELb0ELb0ELb0ELb0ELb1ELb1ELb0ELb0ELb0EEENS1_21CollectiveEpilogueFwdINS6_IJSA_SA_SA_EEES9_SD_SF_Li256ELb0ELb0ELb0ELb0EEENS1_30DynamicPersistentTileSchedulerILi256ELi32ELb0ELb0ELb1EEEEEEEEEvNT_6ParamsE,@"STO_CUDA_ENTRY STV_DEFAULT"
_ZN7cutlass13device_kernelIN5flash11enable_sm90INS1_16FlashAttnFwdSm90INS1_25CollectiveMainloopFwdSm90ILi2EN4cute5tupleIJNS5_1CILi1EEES8_S8_EEENS6_IJNS7_ILi128EEESA_NS7_ILi192EEEEEELi128ENS_10bfloat16_tEfNS_4arch4Sm90ELb1ELb0ELb1ELb0ELb0ELb0ELb0ELb1ELb1ELb0ELb0ELb0EEENS1_21CollectiveEpilogueFwdINS6_IJSA_SA_SA_EEES9_SD_SF_Li256ELb0ELb0ELb0ELb0EEENS1_30DynamicPersistentTileSchedulerILi256ELi32ELb0ELb0ELb1EEEEEEEEEvNT_6ParamsE:
[----:B------:R-:W-:Y:S01]  /*0000*/  LDC R1, c[0x0][0x37c] ;  /* 0x0000df00ff017b82 */ /* 0x000fe20000000800 */
[----:B------:R-:W-:Y:S05]  /*0010*/  EXIT ;  /* 0x000000000000794d */ /* 0x000fea0003800000 */
.L_x_7:
        /* <DEDUP_REMOVED lines=14> */
.L_x_53:


//--------------------- .text._ZN7cutlass13device_kernelIN5flash11enable_sm90INS1_16FlashAttnFwdSm90INS1_25CollectiveMainloopFwdSm90ILi2EN4cute5tupleIJNS5_1CILi1EEES8_S8_EEENS6_IJNS7_ILi128EEESA_NS7_ILi192EEEEEELi128ENS_10bfloat16_tEfNS_4arch4Sm90ELb1ELb0ELb1ELb1ELb0ELb0ELb0ELb1ELb1ELb0ELb0ELb0EEENS1_21CollectiveEpilogueFwdINS6_IJSA_SA_SA_EEES9_SD_SF_Li256ELb1ELb0ELb0ELb0EEENS1_36VarlenDynamicPersistentTileSchedulerILi128ELi128ELi256ELi32ELb0ELb0ELb1ELb1ELb1ELb1EEEEEEEEEvNT_6ParamsE --------------------------
	.section	.text._ZN7cutlass13device_kernelIN5flash11enable_sm90INS1_16FlashAttnFwdSm90INS1_25CollectiveMainloopFwdSm90ILi2EN4cute5tupleIJNS5_1CILi1EEES8_S8_EEENS6_IJNS7_ILi128EEESA_NS7_ILi192EEEEEELi128ENS_10bfloat16_tEfNS_4arch4Sm90ELb1ELb0ELb1ELb1ELb0ELb0ELb0ELb1ELb1ELb0ELb0ELb0EEENS1_21CollectiveEpilogueFwdINS6_IJSA_SA_SA_EEES9_SD_SF_Li256ELb1ELb0ELb0ELb0EEENS1_36VarlenDynamicPersistentTileSchedulerILi128ELi128ELi256ELi32ELb0ELb0ELb1ELb1ELb1ELb1EEEEEEEEEvNT_6ParamsE,"ax",@progbits
	.align	128
.text._ZN7cutlass13device_kernelIN5flash11enable_sm90INS1_16FlashAttnFwdSm90INS1_25CollectiveMainloopFwdSm90ILi2EN4cute5tupleIJNS5_1CILi1EEES8_S8_EEENS6_IJNS7_ILi128EEESA_NS7_ILi192EEEEEELi128ENS_10bfloat16_tEfNS_4arch4Sm90ELb1ELb0ELb1ELb1ELb0ELb0ELb0ELb1ELb1ELb0ELb0ELb0EEENS1_21CollectiveEpilogueFwdINS6_IJSA_SA_SA_EEES9_SD_SF_Li256ELb1ELb0ELb0ELb0EEENS1_36VarlenDynamicPersistentTileSchedulerILi128ELi128ELi256ELi32ELb0ELb0ELb1ELb1ELb1ELb1EEEEEEEEEvNT_6ParamsE:
        .type           _ZN7cutlass13device_kernelIN5flash11enable_sm90INS1_16FlashAttnFwdSm90INS1_25CollectiveMainloopFwdSm90ILi2EN4cute5tupleIJNS5_1CILi1EEES8_S8_EEENS6_IJNS7_ILi128EEESA_NS7_ILi192EEEEEELi128ENS_10bfloat16_tEfNS_4arch4Sm90ELb1ELb0ELb1ELb1ELb0ELb0ELb0ELb1ELb1ELb0ELb0ELb0EEENS1_21CollectiveEpilogueFwdINS6_IJSA_SA_SA_EEES9_SD_SF_Li256ELb1ELb0ELb0ELb0EEENS1_36VarlenDynamicPersistentTileSchedulerILi128ELi128ELi256ELi32ELb0ELb0ELb1ELb1ELb1ELb1EEEEEEEEEvNT_6ParamsE,@function
        .size           _ZN7cutlass13device_kernelIN5flash11enable_sm90INS1_16FlashAttnFwdSm90INS1_25CollectiveMainloopFwdSm90ILi2EN4cute5tupleIJNS5_1CILi1EEES8_S8_EEENS6_IJNS7_ILi128EEESA_NS7_ILi192EEEEEELi128ENS_10bfloat16_tEfNS_4arch4Sm90ELb1ELb0ELb1ELb1ELb0ELb0ELb0ELb1ELb1ELb0ELb0ELb0EEENS1_21CollectiveEpilogueFwdINS6_IJSA_SA_SA_EEES9_SD_SF_Li256ELb1ELb0ELb0ELb0EEENS1_36VarlenDynamicPersistentTileSchedulerILi128ELi128ELi256ELi32ELb0ELb0ELb1ELb1ELb1ELb1EEEEEEEEEvNT_6ParamsE,(.L_x_54 - _ZN7cutlass13device_kernelIN5flash11enable_sm90INS1_16FlashAttnFwdSm90INS1_25CollectiveMainloopFwdSm90ILi2EN4cute5tupleIJNS5_1CILi1EEES8_S8_EEENS6_IJNS7_ILi128EEESA_NS7_ILi192EEEEEELi128ENS_10bfloat16_tEfNS_4arch4Sm90ELb1ELb0ELb1ELb1ELb0ELb0ELb0ELb1ELb1ELb0ELb0ELb0EEENS1_21CollectiveEpilogueFwdINS6_IJSA_SA_SA_EEES9_SD_SF_Li256ELb1ELb0ELb0ELb0EEENS1_36VarlenDynamicPersistentTileSchedulerILi128ELi128ELi256ELi32ELb0ELb0ELb1ELb1ELb1ELb1EEEEEEEEEvNT_6ParamsE)
        .other          _ZN7cutlass13device_kernelIN5flash11enable_sm90INS1_16FlashAttnFwdSm90INS1_25CollectiveMainloopFwdSm90ILi2EN4cute5tupleIJNS5_1CILi1EEES8_S8_EEENS6_IJNS7_ILi128EEESA_NS7_ILi192EEEEEELi128ENS_10bfloat16_tEfNS_4arch4Sm90ELb1ELb0ELb1ELb1ELb0ELb0ELb0ELb1ELb1ELb0ELb0ELb0EEENS1_21CollectiveEpilogueFwdINS6_IJSA_SA_SA_EEES9_SD_SF_Li256ELb1ELb0ELb0ELb0EEENS1_36VarlenDynamicPersistentTileSchedulerILi128ELi128ELi256ELi32ELb0ELb0ELb1ELb1ELb1ELb1EEEEEEEEEvNT_6ParamsE,@"STO_CUDA_ENTRY STV_DEFAULT"
_ZN7cutlass13device_kernelIN5flash11enable_sm90INS1_16FlashAttnFwdSm90INS1_25CollectiveMainloopFwdSm90ILi2EN4cute5tupleIJNS5_1CILi1EEES8_S8_EEENS6_IJNS7_ILi128EEESA_NS7_ILi192EEEEEELi128ENS_10bfloat16_tEfNS_4arch4Sm90ELb1ELb0ELb1ELb1ELb0ELb0ELb0ELb1ELb1ELb0ELb0ELb0EEENS1_21CollectiveEpilogueFwdINS6_IJSA_SA_SA_EEES9_SD_SF_Li256ELb1ELb0ELb0ELb0EEENS1_36VarlenDynamicPersistentTileSchedulerILi128ELi128ELi256ELi32ELb0ELb0ELb1ELb1ELb1ELb1EEEEEEEEEvNT_6ParamsE:
[----:B------:R-:W-:Y:S01]  /*0000*/  LDC R1, c[0x0][0x37c] ;  /* 0x0000df00ff017b82 */ /* 0x000fe20000000800 */
[----:B------:R-:W-:Y:S05]  /*0010*/  EXIT ;  /* 0x000000000000794d */ /* 0x000fea0003800000 */
.L_x_8:
        /* <DEDUP_REMOVED lines=14> */
.L_x_54:


//--------------------- .text._ZN7cutlass13device_kernelIN5flash11enable_sm90INS1_16FlashAttnFwdSm90INS1_25CollectiveMainloopFwdSm90ILi2EN4cute5tupleIJNS5_1CILi1EEES8_S8_EEENS6_IJNS7_ILi128EEESA_NS7_ILi192EEEEEELi128ENS_10bfloat16_tEfNS_4arch4Sm90ELb1ELb0ELb1ELb1ELb0ELb1ELb0ELb1ELb1ELb0ELb0ELb0EEENS1_21CollectiveEpilogueFwdINS6_IJSA_SA_SA_EEES9_SD_SF_Li256ELb1ELb0ELb0ELb0EEENS1_36VarlenDynamicPersistentTileSchedulerILi128ELi128ELi256ELi32ELb0ELb0ELb1ELb1ELb1ELb1EEEEEEEEEvNT_6ParamsE --------------------------
	.section	.text._ZN7cutlass13device_kernelIN5flash11enable_sm90INS1_16FlashAttnFwdSm90INS1_25CollectiveMainloopFwdSm90ILi2EN4cute5tupleIJNS5_1CILi1EEES8_S8_EEENS6_IJNS7_ILi128EEESA_NS7_ILi192EEEEEELi128ENS_10bfloat16_tEfNS_4arch4Sm90ELb1ELb0ELb1ELb1ELb0ELb1ELb0ELb1ELb1ELb0ELb0ELb0EEENS1_21CollectiveEpilogueFwdINS6_IJSA_SA_SA_EEES9_SD_SF_Li256ELb1ELb0ELb0ELb0EEENS1_36VarlenDynamicPersistentTileSchedulerILi128ELi128ELi256ELi32ELb0ELb0ELb1ELb1ELb1ELb1EEEEEEEEEvNT_6ParamsE,"ax",@progbits
	.align	128
.text._ZN7cutlass13device_kernelIN5flash11enable_sm90INS1_16FlashAttnFwdSm90INS1_25CollectiveMainloopFwdSm90ILi2EN4cute5tupleIJNS5_1CILi1EEES8_S8_EEENS6_IJNS7_ILi128EEESA_NS7_ILi192EEEEEELi128ENS_10bfloat16_tEfNS_4arch4Sm90ELb1ELb0ELb1ELb1ELb0ELb1ELb0ELb1ELb1ELb0ELb0ELb0EEENS1_21CollectiveEpilogueFwdINS6_IJSA_SA_SA_EEES9_SD_SF_Li256ELb1ELb0ELb0ELb0EEENS1_36VarlenDynamicPersistentTileSchedulerILi128ELi128ELi256ELi32ELb0ELb0ELb1ELb1ELb1ELb1EEEEEEEEEvNT_6ParamsE:
        .type           _ZN7cutlass13device_kernelIN5flash11enable_sm90INS1_16FlashAttnFwdSm90INS1_25CollectiveMainloopFwdSm90ILi2EN4cute5tupleIJNS5_1CILi1EEES8_S8_EEENS6_IJNS7_ILi128EEESA_NS7_ILi192EEEEEELi128ENS_10bfloat16_tEfNS_4arch4Sm90ELb1ELb0ELb1ELb1ELb0ELb1ELb0ELb1ELb1ELb0ELb0ELb0EEENS1_21CollectiveEpilogueFwdINS6_IJSA_SA_SA_EEES9_SD_SF_Li256ELb1ELb0ELb0ELb0EEENS1_36VarlenDynamicPersistentTileSchedulerILi128ELi128ELi256ELi32ELb0ELb0ELb1ELb1ELb1ELb1EEEEEEEEEvNT_6ParamsE,@function
        .size           _ZN7cutlass13device_kernelIN5flash11enable_sm90INS1_16FlashAttnFwdSm90INS1_25CollectiveMainloopFwdSm90ILi2EN4cute5tupleIJNS5_1CILi1EEES8_S8_EEENS6_IJNS7_ILi128EEESA_NS7_ILi192EEEEEELi128ENS_10bfloat16_tEfNS_4arch4Sm90ELb1ELb0ELb1ELb1ELb0ELb1ELb0ELb1ELb1ELb0ELb0ELb0EEENS1_21CollectiveEpilogueFwdINS6_IJSA_SA_SA_EEES9_SD_SF_Li256ELb1ELb0ELb0ELb0EEENS1_36VarlenDynamicPersistentTileSchedulerILi128ELi128ELi256ELi32ELb0ELb0ELb1ELb1ELb1ELb1EEEEEEEEEvNT_6ParamsE,(.L_x_55 - _ZN7cutlass13device_kernelIN5flash11enable_sm90INS1_16FlashAttnFwdSm90INS1_25CollectiveMainloopFwdSm90ILi2EN4cute5tupleIJNS5_1CILi1EEES8_S8_EEENS6_IJNS7_ILi128EEESA_NS7_ILi192EEEEEELi128ENS_10bfloat16_tEfNS_4arch4Sm90ELb1ELb0ELb1ELb1ELb0ELb1ELb0ELb1ELb1ELb0ELb0ELb0EEENS1_21CollectiveEpilogueFwdINS6_IJSA_SA_SA_EEES9_SD_SF_Li256ELb1ELb0ELb0ELb0EEENS1_36VarlenDynamicPersistentTileSchedulerILi128ELi128ELi256ELi32ELb0ELb0ELb1ELb1ELb1ELb1EEEEEEEEEvNT_6ParamsE)
        .other          _ZN7cutlass13device_kernelIN5flash11enable_sm90INS1_16FlashAttnFwdSm90INS1_25CollectiveMainloopFwdSm90ILi2EN4cute5tupleIJNS5_1CILi1EEES8_S8_EEENS6_IJNS7_ILi128EEESA_NS7_ILi192EEEEEELi128ENS_10bfloat16_tEfNS_4arch4Sm90ELb1ELb0ELb1ELb1ELb0ELb1ELb0ELb1ELb1ELb0ELb0ELb0EEENS1_21CollectiveEpilogueFwdINS6_IJSA_SA_SA_EEES9_SD_SF_Li256ELb1ELb0ELb0ELb0EEENS1_36VarlenDynamicPersistentTileSchedulerILi128ELi128ELi256ELi32ELb0ELb0ELb1ELb1ELb1ELb1EEEEEEEEEvNT_6ParamsE,@"STO_CUDA_ENTRY STV_DEFAULT"
_ZN7cutlass13device_kernelIN5flash11enable_sm90INS1_16FlashAttnFwdSm90INS1_25CollectiveMainloopFwdSm90ILi2EN4cute5tupleIJNS5_1CILi1EEES8_S8_EEENS6_IJNS7_ILi128EEESA_NS7_ILi192EEEEEELi128ENS_10bfloat16_tEfNS_4arch4Sm90ELb1ELb0ELb1ELb1ELb0ELb1ELb0ELb1ELb1ELb0ELb0ELb0EEENS1_21CollectiveEpilogueFwdINS6_IJSA_SA_SA_EEES9_SD_SF_Li256ELb1ELb0ELb0ELb0EEENS1_36VarlenDynamicPersistentTileSchedulerILi128ELi128ELi256ELi32ELb0ELb0ELb1ELb1ELb1ELb1EEEEEEEEEvNT_6ParamsE:
[----:B------:R-:W-:Y:S01]  /*0000*/  LDC R1, c[0x0][0x37c] ;  /* 0x0000df00ff017b82 */ /* 0x000fe20000000800 */
[----:B------:R-:W-:Y:S05]  /*0010*/  EXIT ;  /* 0x000000000000794d */ /* 0x000fea0003800000 */
.L_x_9:
        /* <DEDUP_REMOVED lines=14> */
.L_x_55:


//--------------------- .text._ZN7cutlass13device_kernelIN5flash11enable_sm90INS1_16FlashAttnFwdSm90INS1_25CollectiveMainloopFwdSm90ILi2EN4cute5tupleIJNS5_1CILi1EEES8_S8_EEENS6_IJNS7_ILi64EEESA_SA_EEELi512ENS_10bfloat16_tEfNS_4arch4Sm90ELb0ELb0ELb1ELb0ELb0ELb0ELb0ELb0ELb0ELb0ELb0ELb0EEENS1_21CollectiveEpilogueFwdINS6_IJSA_NS7_ILi512EEESA_EEES9_SC_SE_Li256ELb0ELb0ELb0ELb0EEENS1_29StaticPersistentTileSchedulerILb0EEEEEEEEEvNT_6ParamsE --------------------------
	.section	.text._ZN7cutlass13device_kernelIN5flash11enable_sm90INS1_16FlashAttnFwdSm90INS1_25CollectiveMainloopFwdSm90ILi2EN4cute5tupleIJNS5_1CILi1EEES8_S8_EEENS6_IJNS7_ILi64EEESA_SA_EEELi512ENS_10bfloat16_tEfNS_4arch4Sm90ELb0ELb0ELb1ELb0ELb0ELb0ELb0ELb0ELb0ELb0ELb0ELb0EEENS1_21CollectiveEpilogueFwdINS6_IJSA_NS7_ILi512EEESA_EEES9_SC_SE_Li256ELb0ELb0ELb0ELb0EEENS1_29StaticPersistentTileSchedulerILb0EEEEEEEEEvNT_6ParamsE,"ax",@progbits
	.align	128
.text._ZN7cutlass13device_kernelIN5flash11enable_sm90INS1_16FlashAttnFwdSm90INS1_25CollectiveMainloopFwdSm90ILi2EN4cute5tupleIJNS5_1CILi1EEES8_S8_EEENS6_IJNS7_ILi64EEESA_SA_EEELi512ENS_10bfloat16_tEfNS_4arch4Sm90ELb0ELb0ELb1ELb0ELb0ELb0ELb0ELb0ELb0ELb0ELb0ELb0EEENS1_21CollectiveEpilogueFwdINS6_IJSA_NS7_ILi512EEESA_EEES9_SC_SE_Li256ELb0ELb0ELb0ELb0EEENS1_29StaticPersistentTileSchedulerILb0EEEEEEEEEvNT_6ParamsE:
        .type           _ZN7cutlass13device_kernelIN5flash11enable_sm90INS1_16FlashAttnFwdSm90INS1_25CollectiveMainloopFwdSm90ILi2EN4cute5tupleIJNS5_1CILi1EEES8_S8_EEENS6_IJNS7_ILi64EEESA_SA_EEELi512ENS_10bfloat16_tEfNS_4arch4Sm90ELb0ELb0ELb1ELb0ELb0ELb0ELb0ELb0ELb0ELb0ELb0ELb0EEENS1_21CollectiveEpilogueFwdINS6_IJSA_NS7_ILi512EEESA_EEES9_SC_SE_Li256ELb0ELb0ELb0ELb0EEENS1_29StaticPersistentTileSchedulerILb0EEEEEEEEEvNT_6ParamsE,@function
        .size           _ZN7cutlass13device_kernelIN5flash11enable_sm90INS1_16FlashAttnFwdSm90INS1_25CollectiveMainloopFwdSm90ILi2EN4cute5tupleIJNS5_1CILi1EEES8_S8_EEENS6_IJNS7_ILi64EEESA_SA_EEELi512ENS_10bfloat16_tEfNS_4arch4Sm90ELb0ELb0ELb1ELb0ELb0ELb0ELb0ELb0ELb0ELb0ELb0ELb0EEENS1_21CollectiveEpilogueFwdINS6_IJSA_NS7_ILi512EEESA_EEES9_SC_SE_Li256ELb0ELb0ELb0ELb0EEENS1_29StaticPersistentTileSchedulerILb0EEEEEEEEEvNT_6ParamsE,(.L_x_56 - _ZN7cutlass13device_kernelIN5flash11enable_sm90INS1_16FlashAttnFwdSm90INS1_25CollectiveMainloopFwdSm90ILi2EN4cute5tupleIJNS5_1CILi1EEES8_S8_EEENS6_IJNS7_ILi64EEESA_SA_EEELi512ENS_10bfloat16_tEfNS_4arch4Sm90ELb0ELb0ELb1ELb0ELb0ELb0ELb0ELb0ELb0ELb0ELb0ELb0EEENS1_21CollectiveEpilogueFwdINS6_IJSA_NS7_ILi512EEESA_EEES9_SC_SE_Li256ELb0ELb0ELb0ELb0EEENS1_29StaticPersistentTileSchedulerILb0EEEEEEEEEvNT_6ParamsE)
        .other          _ZN7cutlass13device_kernelIN5flash11enable_sm90INS1_16FlashAttnFwdSm90INS1_25CollectiveMainloopFwdSm90ILi2EN4cute5tupleIJNS5_1CILi1EEES8_S8_EEENS6_IJNS7_ILi64EEESA_SA_EEELi512ENS_10bfloat16_tEfNS_4arch4Sm90ELb0ELb0ELb1ELb0ELb0ELb0ELb0ELb0ELb0ELb0ELb0ELb0EEENS1_21CollectiveEpilogueFwdINS6_IJSA_NS7_ILi512EEESA_EEES9_SC_SE_Li256ELb0ELb0ELb0ELb0EEENS1_29StaticPersistentTileSchedulerILb0EEEEEEEEEvNT_6ParamsE,@"STO_CUDA_ENTRY STV_DEFAULT"
_ZN7cutlass13device_kernelIN5flash11enable_sm90INS1_16FlashAttnFwdSm90INS1_25CollectiveMainloopFwdSm90ILi2EN4cute5tupleIJNS5_1CILi1EEES8_S8_EEENS6_IJNS7_ILi64EEESA_SA_EEELi512ENS_10bfloat16_tEfNS_4arch4Sm90ELb0ELb0ELb1ELb0ELb0ELb0ELb0ELb0ELb0ELb0ELb0ELb0EEENS1_21CollectiveEpilogueFwdINS6_IJSA_NS7_ILi512EEESA_EEES9_SC_SE_Li256ELb0ELb0ELb0ELb0EEENS1_29StaticPersistentTileSchedulerILb0EEEEEEEEEvNT_6ParamsE:
[----:B------:R-:W-:Y:S01]  /*0000*/  LDC R1, c[0x0][0x37c] ;  /* 0x0000df00ff017b82 */ /* 0x000fe20000000800 */
[----:B------:R-:W-:Y:S05]  /*0010*/  EXIT ;  /* 0x000000000000794d */ /* 0x000fea0003800000 */
.L_x_10:
        /* <DEDUP_REMOVED lines=14> */
.L_x_56:


//--------------------- .text._ZN7cutlass13device_kernelIN5flash11enable_sm90INS1_16FlashAttnFwdSm90INS1_25CollectiveMainloopFwdSm90ILi2EN4cute5tupleIJNS5_1CILi1EEES8_S8_EEENS6_IJNS7_ILi64EEESA_SA_EEELi512ENS_10bfloat16_tEfNS_4arch4Sm90ELb0ELb0ELb1ELb0ELb0ELb0ELb1ELb0ELb0ELb0ELb0ELb0EEENS1_21CollectiveEpilogueFwdINS6_IJSA_NS7_ILi512EEESA_EEES9_SC_SE_Li256ELb0ELb0ELb0ELb0EEENS1_29StaticPersistentTileSchedulerILb0EEEEEEEEEvNT_6ParamsE --------------------------
	.section	.text._ZN7cutlass13device_kernelIN5flash11enable_sm90INS1_16FlashAttnFwdSm90INS1_25CollectiveMainloopFwdSm90ILi2EN4cute5tupleIJNS5_1CILi1EEES8_S8_EEENS6_IJNS7_ILi64EEESA_SA_EEELi512ENS_10bfloat16_tEfNS_4arch4Sm90ELb0ELb0ELb1ELb0ELb0ELb0ELb1ELb0ELb0ELb0ELb0ELb0EEENS1_21CollectiveEpilogueFwdINS6_IJSA_NS7_ILi512EEESA_EEES9_SC_SE_Li256ELb0ELb0ELb0ELb0EEENS1_29StaticPersistentTileSchedulerILb0EEEEEEEEEvNT_6ParamsE,"ax",@progbits
	.align	128
.text._ZN7cutlass13device_kernelIN5flash11enable_sm90INS1_16FlashAttnFwdSm90INS1_25CollectiveMainloopFwdSm90ILi2EN4cute5tupleIJNS5_1CILi1EEES8_S8_EEENS6_IJNS7_ILi64EEESA_SA_EEELi512ENS_10bfloat16_tEfNS_4arch4Sm90ELb0ELb0ELb1ELb0ELb0ELb0ELb1ELb0ELb0ELb0ELb0ELb0EEENS1_21CollectiveEpilogueFwdINS6_IJSA_NS7_ILi512EEESA_EEES9_SC_SE_Li256ELb0ELb0ELb0ELb0EEENS1_29StaticPersistentTileSchedulerILb0EEEEEEEEEvNT_6ParamsE:
        .type           _ZN7cutlass13device_kernelIN5flash11enable_sm90INS1_16FlashAttnFwdSm90INS1_25CollectiveMainloopFwdSm90ILi2EN4cute5tupleIJNS5_1CILi1EEES8_S8_EEENS6_IJNS7_ILi64EEESA_SA_EEELi512ENS_10bfloat16_tEfNS_4arch4Sm90ELb0ELb0ELb1ELb0ELb0ELb0ELb1ELb0ELb0ELb0ELb0ELb0EEENS1_21CollectiveEpilogueFwdINS6_IJSA_NS7_ILi512EEESA_EEES9_SC_SE_Li256ELb0ELb0ELb0ELb0EEENS1_29StaticPersistentTileSchedulerILb0EEEEEEEEEvNT_6ParamsE,@function
        .size           _ZN7cutlass13device_kernelIN5flash11enable_sm90INS1_16FlashAttnFwdSm90INS1_25CollectiveMainloopFwdSm90ILi2EN4cute5tupleIJNS5_1CILi1EEES8_S8_EEENS6_IJNS7_ILi64EEESA_SA_EEELi512ENS_10bfloat16_tEfNS_4arch4Sm90ELb0ELb0ELb1ELb0ELb0ELb0ELb1ELb0ELb0ELb0ELb0ELb0EEENS1_21CollectiveEpilogueFwdINS6_IJSA_NS7_ILi512EEESA_EEES9_SC_SE_Li256ELb0ELb0ELb0ELb0EEENS1_29StaticPersistentTileSchedulerILb0EEEEEEEEEvNT_6ParamsE,(.L_x_57 - _ZN7cutlass13device_kernelIN5flash11enable_sm90INS1_16FlashAttnFwdSm90INS1_25CollectiveMainloopFwdSm90ILi2EN4cute5tupleIJNS5_1CILi1EEES8_S8_EEENS6_IJNS7_ILi64EEESA_SA_EEELi512ENS_10bfloat16_tEfNS_4arch4Sm90ELb0ELb0ELb1ELb0ELb0ELb0ELb1ELb0ELb0ELb0ELb0ELb0EEENS1_21CollectiveEpilogueFwdINS6_IJSA_NS7_ILi512EEESA_EEES9_SC_SE_Li256ELb0ELb0ELb0ELb0EEENS1_29StaticPersistentTileSchedulerILb0EEEEEEEEEvNT_6ParamsE)
        .other          _ZN7cutlass13device_kernelIN5flash11enable_sm90INS1_16FlashAttnFwdSm90INS1_25CollectiveMainloopFwdSm90ILi2EN4cute5tupleIJNS5_1CILi1EEES8_S8_EEENS6_IJNS7_ILi64EEESA_SA_EEELi512ENS_10bfloat16_tEfNS_4arch4Sm90ELb0ELb0ELb1ELb0ELb0ELb0ELb1ELb0ELb0ELb0ELb0ELb0EEENS1_21CollectiveEpilogueFwdINS6_IJSA_NS7_ILi512EEESA_EEES9_SC_SE_Li256ELb0ELb0ELb0ELb0EEENS1_29StaticPersistentTileSchedulerILb0EEEEEEEEEvNT_6ParamsE,@"STO_CUDA_ENTRY STV_DEFAULT"
_ZN7cutlass13device_kernelIN5flash11enable_sm90INS1_16FlashAttnFwdSm90INS1_25CollectiveMainloopFwdSm90ILi2EN4cute5tupleIJNS5_1CILi1EEES8_S8_EEENS6_IJNS7_ILi64EEESA_SA_EEELi512ENS_10bfloat16_tEfNS_4arch4Sm90ELb0ELb0ELb1ELb0ELb0ELb0ELb1ELb0ELb0ELb0ELb0ELb0EEENS1_21CollectiveEpilogueFwdINS6_IJSA_NS7_ILi512EEESA_EEES9_SC_SE_Li256ELb0ELb0ELb0ELb0EEENS1_29StaticPersistentTileSchedulerILb0EEEEEEEEEvNT_6ParamsE:
[----:B------:R-:W-:Y:S01]  /*0000*/  LDC R1, c[0x0][0x37c] ;  /* 0x0000df00ff017b82 */ /* 0x000fe20000000800 */
[----:B------:R-:W-:Y:S05]  /*0010*/  EXIT ;  /* 0x000000000000794d */ /* 0x000fea0003800000 */
.L_x_11:
        /* <DEDUP_REMOVED lines=14> */
.L_x_57:


//--------------------- .text._ZN7cutlass13device_kernelIN5flash11enable_sm90INS1_16FlashAttnFwdSm90INS1_25CollectiveMainloopFwdSm90ILi2EN4cute5tupleIJNS5_1CILi1EEES8_S8_EEENS6_IJNS7_ILi64EEESA_SA_EEELi512ENS_10bfloat16_tEfNS_4arch4Sm90ELb0ELb0ELb1ELb1ELb0ELb0ELb0ELb0ELb0ELb0ELb0ELb0EEENS1_21CollectiveEpilogueFwdINS6_IJSA_NS7_ILi512EEESA_EEES9_SC_SE_Li256ELb1ELb0ELb0ELb0EEENS1_36VarlenDynamicPersistentTileSchedulerILi64ELi64ELi256ELi32ELb0ELb0ELb1ELb0ELb1ELb1EEEEEEEEEvNT_6ParamsE --------------------------
	.section	.text._ZN7cutlass13device_kernelIN5flash11enable_sm90INS1_16FlashAttnFwdSm90INS1_25CollectiveMainloopFwdSm90ILi2EN4cute5tupleIJNS5_1CILi1EEES8_S8_EEENS6_IJNS7_ILi64EEESA_SA_EEELi512ENS_10bfloat16_tEfNS_4arch4Sm90ELb0ELb0ELb1ELb1ELb0ELb0ELb0ELb0ELb0ELb0ELb0ELb0EEENS1_21CollectiveEpilogueFwdINS6_IJSA_NS7_ILi512EEESA_EEES9_SC_SE_Li256ELb1ELb0ELb0ELb0EEENS1_36VarlenDynamicPersistentTileSchedulerILi64ELi64ELi256ELi32ELb0ELb0ELb1ELb0ELb1ELb1EEEEEEEEEvNT_6ParamsE,"ax",@progbits
	.align	128
.text._ZN7cutlass13device_kernelIN5flash11enable_sm90INS1_16FlashAttnFwdSm90INS1_25CollectiveMainloopFwdSm90ILi2EN4cute5tupleIJNS5_1CILi1EEES8_S8_EEENS6_IJNS7_ILi64EEESA_SA_EEELi512ENS_10bfloat16_tEfNS_4arch4Sm90ELb0ELb0ELb1ELb1ELb0ELb0ELb0ELb0ELb0ELb0ELb0ELb0EEENS1_21CollectiveEpilogueFwdINS6_IJSA_NS7_ILi512EEESA_EEES9_SC_SE_Li256ELb1ELb0ELb0ELb0EEENS1_36VarlenDynamicPersistentTileSchedulerILi64ELi64ELi256ELi32ELb0ELb0ELb1ELb0ELb1ELb1EEEEEEEEEvNT_6ParamsE:
        .type           _ZN7cutlass13device_kernelIN5flash11enable_sm90INS1_16FlashAttnFwdSm90INS1_25CollectiveMainloopFwdSm90ILi2EN4cute5tupleIJNS5_1CILi1EEES8_S8_EEENS6_IJNS7_ILi64EEESA_SA_EEELi512ENS_10bfloat16_tEfNS_4arch4Sm90ELb0ELb0ELb1ELb1ELb0ELb0ELb0ELb0ELb0ELb0ELb0ELb0EEENS1_21CollectiveEpilogueFwdINS6_IJSA_NS7_ILi512EEESA_EEES9_SC_SE_Li256ELb1ELb0ELb0ELb0EEENS1_36VarlenDynamicPersistentTileSchedulerILi64ELi64ELi256ELi32ELb0ELb0ELb1ELb0ELb1ELb1EEEEEEEEEvNT_6ParamsE,@function
        .size           _ZN7cutlass13device_kernelIN5flash11enable_sm90INS1_16FlashAttnFwdSm90INS1_25CollectiveMainloopFwdSm90ILi2EN4cute5tupleIJNS5_1CILi1EEES8_S8_EEENS6_IJNS7_ILi64EEESA_SA_EEELi512ENS_10bfloat16_tEfNS_4arch4Sm90ELb0ELb0ELb1ELb1ELb0ELb0ELb0ELb0ELb0ELb0ELb0ELb0EEENS1_21CollectiveEpilogueFwdINS6_IJSA_NS7_ILi512EEESA_EEES9_SC_SE_Li256ELb1ELb0ELb0ELb0EEENS1_36VarlenDynamicPersistentTileSchedulerILi64ELi64ELi256ELi32ELb0ELb0ELb1ELb0ELb1ELb1EEEEEEEEEvNT_6ParamsE,(.L_x_58 - _ZN7cutlass13device_kernelIN5flash11enable_sm90INS1_16FlashAttnFwdSm90INS1_25CollectiveMainloopFwdSm90ILi2EN4cute5tupleIJNS5_1CILi1EEES8_S8_EEENS6_IJNS7_ILi64EEESA_SA_EEELi512ENS_10bfloat16_tEfNS_4arch4Sm90ELb0ELb0ELb1ELb1ELb0ELb0ELb0ELb0ELb0ELb0ELb0ELb0EEENS1_21CollectiveEpilogueFwdINS6_IJSA_NS7_ILi512EEESA_EEES9_SC_SE_Li256ELb1ELb0ELb0ELb0EEENS1_36VarlenDynamicPersistentTileSchedulerILi64ELi64ELi256ELi32ELb0ELb0ELb1ELb0ELb1ELb1EEEEEEEEEvNT_6ParamsE)
        .other          _ZN7cutlass13device_kernelIN5flash11enable_sm90INS1_16FlashAttnFwdSm90INS1_25CollectiveMainloopFwdSm90ILi2EN4cute5tupleIJNS5_1CILi1EEES8_S8_EEENS6_IJNS7_ILi64EEESA_SA_EEELi512ENS_10bfloat16_tEfNS_4arch4Sm90ELb0ELb0ELb1ELb1ELb0ELb0ELb0ELb0ELb0ELb0ELb0ELb0EEENS1_21CollectiveEpilogueFwdINS6_IJSA_NS7_ILi512EEESA_EEES9_SC_SE_Li256ELb1ELb0ELb0ELb0EEENS1_36VarlenDynamicPersistentTileSchedulerILi64ELi64ELi256ELi32ELb0ELb0ELb1ELb0ELb1ELb1EEEEEEEEEvNT_6ParamsE,@"STO_CUDA_ENTRY STV_DEFAULT"
_ZN7cutlass13device_kernelIN5flash11enable_sm90INS1_16FlashAttnFwdSm90INS1_25CollectiveMainloopFwdSm90ILi2EN4cute5tupleIJNS5_1CILi1EEES8_S8_EEENS6_IJNS7_ILi64EEESA_SA_EEELi512ENS_10bfloat16_tEfNS_4arch4Sm90ELb0ELb0ELb1ELb1ELb0ELb0ELb0ELb0ELb0ELb0ELb0ELb0EEENS1_21CollectiveEpilogueFwdINS6_IJSA_NS7_ILi512EEESA_EEES9_SC_SE_Li256ELb1ELb0ELb0ELb0EEENS1_36VarlenDynamicPersistentTileSchedulerILi64ELi64ELi256ELi32ELb0ELb0ELb1ELb0ELb1ELb1EEEEEEEEEvNT_6ParamsE:
[----:B------:R-:W-:Y:S01]  /*0000*/  LDC R1, c[0x0][0x37c] ;  /* 0x0000df00ff017b82 */ /* 0x000fe20000000800 */
[----:B------:R-:W-:Y:S05]  /*0010*/  EXIT ;  /* 0x000000000000794d */ /* 0x000fea0003800000 */
.L_x_12:
        /* <DEDUP_REMOVED lines=14> */
.L_x_58:


//--------------------- .text._ZN7cutlass13device_kernelIN5flash11enable_sm90INS1_16FlashAttnFwdSm90INS1_25CollectiveMainloopFwdSm90ILi2EN4cute5tupleIJNS5_1CILi1EEES8_S8_EEENS6_IJNS7_ILi64EEESA_SA_EEELi512ENS_10bfloat16_tEfNS_4arch4Sm90ELb0ELb0ELb1ELb1ELb0ELb1ELb0ELb0ELb0ELb0ELb0ELb0EEENS1_21CollectiveEpilogueFwdINS6_IJSA_NS7_ILi512EEESA_EEES9_SC_SE_Li256ELb1ELb0ELb0ELb0EEENS1_36VarlenDynamicPersistentTileSchedulerILi64ELi64ELi256ELi32ELb0ELb0ELb1ELb0ELb1ELb1EEEEEEEEEvNT_6ParamsE --------------------------
	.section	.text._ZN7cutlass13device_kernelIN5flash11enable_sm90INS1_16FlashAttnFwdSm90INS1_25CollectiveMainloopFwdSm90ILi2EN4cute5tupleIJNS5_1CILi1EEES8_S8_EEENS6_IJNS7_ILi64EEESA_SA_EEELi512ENS_10bfloat16_tEfNS_4arch4Sm90ELb0ELb0ELb1ELb1ELb0ELb1ELb0ELb0ELb0ELb0ELb0ELb0EEENS1_21CollectiveEpilogueFwdINS6_IJSA_NS7_ILi512EEESA_EEES9_SC_SE_Li256ELb1ELb0ELb0ELb0EEENS1_36VarlenDynamicPersistentTileSchedulerILi64ELi64ELi256ELi32ELb0ELb0ELb1ELb0ELb1ELb1EEEEEEEEEvNT_6ParamsE,"ax",@progbits
	.align	128
.text._ZN7cutlass13device_kernelIN5flash11enable_sm90INS1_16FlashAttnFwdSm90INS1_25CollectiveMainloopFwdSm90ILi2EN4cute5tupleIJNS5_1CILi1EEES8_S8_EEENS6_IJNS7_ILi64EEESA_SA_EEELi512ENS_10bfloat16_tEfNS_4arch4Sm90ELb0ELb0ELb1ELb1ELb0ELb1ELb0ELb0ELb0ELb0ELb0ELb0EEENS1_21CollectiveEpilogueFwdINS6_IJSA_NS7_ILi512EEESA_EEES9_SC_SE_Li256ELb1ELb0ELb0ELb0EEENS1_36VarlenDynamicPersistentTileSchedulerILi64ELi64ELi256ELi32ELb0ELb0ELb1ELb0ELb1ELb1EEEEEEEEEvNT_6ParamsE:
        .type           _ZN7cutlass13device_kernelIN5flash11enable_sm90INS1_16FlashAttnFwdSm90INS1_25CollectiveMainloopFwdSm90ILi2EN4cute5tupleIJNS5_1CILi1EEES8_S8_EEENS6_IJNS7_ILi64EEESA_SA_EEELi512ENS_10bfloat16_tEfNS_4arch4Sm90ELb0ELb0ELb1ELb1ELb0ELb1ELb0ELb0ELb0ELb0ELb0ELb0EEENS1_21CollectiveEpilogueFwdINS6_IJSA_NS7_ILi512EEESA_EEES9_SC_SE_Li256ELb1ELb0ELb0ELb0EEENS1_36VarlenDynamicPersistentTileSchedulerILi64ELi64ELi256ELi32ELb0ELb0ELb1ELb0ELb1ELb1EEEEEEEEEvNT_6ParamsE,@function
        .size           _ZN7cutlass13device_kernelIN5flash11enable_sm90INS1_16FlashAttnFwdSm90INS1_25CollectiveMainloopFwdSm90ILi2EN4cute5tupleIJNS5_1CILi1EEES8_S8_EEENS6_IJNS7_ILi64EEESA_SA_EEELi512ENS_10bfloat16_tEfNS_4arch4Sm90ELb0ELb0ELb1ELb1ELb0ELb1ELb0ELb0ELb0ELb0ELb0ELb0EEENS1_21CollectiveEpilogueFwdINS6_IJSA_NS7_ILi512EEESA_EEES9_SC_SE_Li256ELb1ELb0ELb0ELb0EEENS1_36VarlenDynamicPersistentTileSchedulerILi64ELi64ELi256ELi32ELb0ELb0ELb1ELb0ELb1ELb1EEEEEEEEEvNT_6ParamsE,(.L_x_59 - _ZN7cutlass13device_kernelIN5flash11enable_sm90INS1_16FlashAttnFwdSm90INS1_25CollectiveMainloopFwdSm90ILi2EN4cute5tupleIJNS5_1CILi1EEES8_S8_EEENS6_IJNS7_ILi64EEESA_SA_EEELi512ENS_10bfloat16_tEfNS_4arch4Sm90ELb0ELb0ELb1ELb1ELb0ELb1ELb0ELb0ELb0ELb0ELb0ELb0EEENS1_21CollectiveEpilogueFwdINS6_IJSA_NS7_ILi512EEESA_EEES9_SC_SE_Li256ELb1ELb0ELb0ELb0EEENS1_36VarlenDynamicPersistentTileSchedulerILi64ELi64ELi256ELi32ELb0ELb0ELb1ELb0ELb1ELb1EEEEEEEEEvNT_6ParamsE)
        .other          _ZN7cutlass13device_kernelIN5flash11enable_sm90INS1_16FlashAttnFwdSm90INS1_25CollectiveMainloopFwdSm90ILi2EN4cute5tupleIJNS5_1CILi1EEES8_S8_EEENS6_IJNS7_ILi64EEESA_SA_EEELi512ENS_10bfloat16_tEfNS_4arch4Sm90ELb0ELb0ELb1ELb1ELb0ELb1ELb0ELb0ELb0ELb0ELb0ELb0EEENS1_21CollectiveEpilogueFwdINS6_IJSA_NS7_ILi512EEESA_EEES9_SC_SE_Li256ELb1ELb0ELb0ELb0EEENS1_36VarlenDynamicPersistentTileSchedulerILi64ELi64ELi256ELi32ELb0ELb0ELb1ELb0ELb1ELb1EEEEEEEEEvNT_6ParamsE,@"STO_CUDA_ENTRY STV_DEFAULT"
_ZN7cutlass13device_kernelIN5flash11enable_sm90INS1_16FlashAttnFwdSm90INS1_25CollectiveMainloopFwdSm90ILi2EN4cute5tupleIJNS5_1CILi1EEES8_S8_EEENS6_IJNS7_ILi64EEESA_SA_EEELi512ENS_10bfloat16_tEfNS_4arch4Sm90ELb0ELb0ELb1ELb1ELb0ELb1ELb0ELb0ELb0ELb0ELb0ELb0EEENS1_21CollectiveEpilogueFwdINS6_IJSA_NS7_ILi512EEESA_EEES9_SC_SE_Li256ELb1ELb0ELb0ELb0EEENS1_36VarlenDynamicPersistentTileSchedulerILi64ELi64ELi256ELi32ELb0ELb0ELb1ELb0ELb1ELb1EEEEEEEEEvNT_6ParamsE:
[----:B------:R-:W-:Y:S01]  /*0000*/  LDC R1, c[0x0][0x37c] ;  /* 0x0000df00ff017b82 */ /* 0x000fe20000000800 */
[----:B------:R-:W-:Y:S05]  /*0010*/  EXIT ;  /* 0x000000000000794d */ /* 0x000fea0003800000 */
.L_x_13:
        /* <DEDUP_REMOVED lines=14> */
.L_x_59:


//--------------------- .text._ZN7cutlass13device_kernelIN5flash11enable_sm90INS1_16FlashAttnFwdSm90INS1_25CollectiveMainloopFwdSm90ILi2EN4cute5tupleIJNS5_1CILi1EEES8_S8_EEENS6_IJNS7_ILi64EEESA_SA_EEELi512ENS_10bfloat16_tEfNS_4arch4Sm90ELb0ELb0ELb1ELb1ELb0ELb0ELb1ELb0ELb0ELb0ELb0ELb0EEENS1_21CollectiveEpilogueFwdINS6_IJSA_NS7_ILi512EEESA_EEES9_SC_SE_Li256ELb1ELb0ELb0ELb0EEENS1_36VarlenDynamicPersistentTileSchedulerILi64ELi64ELi256ELi32ELb0ELb0ELb1ELb0ELb1ELb1EEEEEEEEEvNT_6ParamsE --------------------------
	.section	.text._ZN7cutlass13device_kernelIN5flash11enable_sm90INS1_16FlashAttnFwdSm90INS1_25CollectiveMainloopFwdSm90ILi2EN4cute5tupleIJNS5_1CILi1EEES8_S8_EEENS6_IJNS7_ILi64EEESA_SA_EEELi512ENS_10bfloat16_tEfNS_4arch4Sm90ELb0ELb0ELb1ELb1ELb0ELb0ELb1ELb0ELb0ELb0ELb0ELb0EEENS1_21CollectiveEpilogueFwdINS6_IJSA_NS7_ILi512EEESA_EEES9_SC_SE_Li256ELb1ELb0ELb0ELb0EEENS1_36VarlenDynamicPersistentTileSchedulerILi64ELi64ELi256ELi32ELb0ELb0ELb1ELb0ELb1ELb1EEEEEEEEEvNT_6ParamsE,"ax",@progbits
	.align	128
.text._ZN7cutlass13device_kernelIN5flash11enable_sm90INS1_16FlashAttnFwdSm90INS1_25CollectiveMainloopFwdSm90ILi2EN4cute5tupleIJNS5_1CILi1EEES8_S8_EEENS6_IJNS7_ILi64EEESA_SA_EEELi512ENS_10bfloat16_tEfNS_4arch4Sm90ELb0ELb0ELb1ELb1ELb0ELb0ELb1ELb0ELb0ELb0ELb0ELb0EEENS1_21CollectiveEpilogueFwdINS6_IJSA_NS7_ILi512EEESA_EEES9_SC_SE_Li256ELb1ELb0ELb0ELb0EEENS1_36VarlenDynamicPersistentTileSchedulerILi64ELi64ELi256ELi32ELb0ELb0ELb1ELb0ELb1ELb1EEEEEEEEEvNT_6ParamsE:
        .type           _ZN7cutlass13device_kernelIN5flash11enable_sm90INS1_16FlashAttnFwdSm90INS1_25CollectiveMainloopFwdSm90ILi2EN4cute5tupleIJNS5_1CILi1EEES8_S8_EEENS6_IJNS7_ILi64EEESA_SA_EEELi512ENS_10bfloat16_tEfNS_4arch4Sm90ELb0ELb0ELb1ELb1ELb0ELb0ELb1ELb0ELb0ELb0ELb0ELb0EEENS1_21CollectiveEpilogueFwdINS6_IJSA_NS7_ILi512EEESA_EEES9_SC_SE_Li256ELb1ELb0ELb0ELb0EEENS1_36VarlenDynamicPersistentTileSchedulerILi64ELi64ELi256ELi32ELb0ELb0ELb1ELb0ELb1ELb1EEEEEEEEEvNT_6ParamsE,@function
        .size           _ZN7cutlass13device_kernelIN5flash11enable_sm90INS1_16FlashAttnFwdSm90INS1_25CollectiveMainloopFwdSm90ILi2EN4cute5tupleIJNS5_1CILi1EEES8_S8_EEENS6_IJNS7_ILi64EEESA_SA_EEELi512ENS_10bfloat16_tEfNS_4arch4Sm90ELb0ELb0ELb1ELb1ELb0ELb0ELb1ELb0ELb0ELb0ELb0ELb0EEENS1_21CollectiveEpilogueFwdINS6_IJSA_NS7_ILi512EEESA_EEES9_SC_SE_Li256ELb1ELb0ELb0ELb0EEENS1_36VarlenDynamicPersistentTileSchedulerILi64ELi64ELi256ELi32ELb0ELb0ELb1ELb0ELb1ELb1EEEEEEEEEvNT_6ParamsE,(.L_x_60 - _ZN7cutlass13device_kernelIN5flash11enable_sm90INS1_16FlashAttnFwdSm90INS1_25CollectiveMainloopFwdSm90ILi2EN4cute5tupleIJNS5_1CILi1EEES8_S8_EEENS6_IJNS7_ILi64EEESA_SA_EEELi512ENS_10bfloat16_tEfNS_4arch4Sm90ELb0ELb0ELb1ELb1ELb0ELb0ELb1ELb0ELb0ELb0ELb0ELb0EEENS1_21CollectiveEpilogueFwdINS6_IJSA_NS7_ILi512EEESA_EEES9_SC_SE_Li256ELb1ELb0ELb0ELb0EEENS1_36VarlenDynamicPersistentTileSchedulerILi64ELi64ELi256ELi32ELb0ELb0ELb1ELb0ELb1ELb1EEEEEEEEEvNT_6ParamsE)
        .other          _ZN7cutlass13device_kernelIN5flash11enable_sm90INS1_16FlashAttnFwdSm90INS1_25CollectiveMainloopFwdSm90ILi2EN4cute5tupleIJNS5_1CILi1EEES8_S8_EEENS6_IJNS7_ILi64EEESA_SA_EEELi512ENS_10bfloat16_tEfNS_4arch4Sm90ELb0ELb0ELb1ELb1ELb0ELb0ELb1ELb0ELb0ELb0ELb0ELb0EEENS1_21CollectiveEpilogueFwdINS6_IJSA_NS7_ILi512EEESA_EEES9_SC_SE_Li256ELb1ELb0ELb0ELb0EEENS1_36VarlenDynamicPersistentTileSchedulerILi64ELi64ELi256ELi32ELb0ELb0ELb1ELb0ELb1ELb1EEEEEEEEEvNT_6ParamsE,@"STO_CUDA_ENTRY STV_DEFAULT"
_ZN7cutlass13device_kernelIN5flash11enable_sm90INS1_16FlashAttnFwdSm90INS1_25CollectiveMainloopFwdSm90ILi2EN4cute5tupleIJNS5_1CILi1EEES8_S8_EEENS6_IJNS7_ILi64EEESA_SA_EEELi512ENS_10bfloat16_tEfNS_4arch4Sm90ELb0ELb0ELb1ELb1ELb0ELb0ELb1ELb0ELb0ELb0ELb0ELb0EEENS1_21CollectiveEpilogueFwdINS6_IJSA_NS7_ILi512EEESA_EEES9_SC_SE_Li256ELb1ELb0ELb0ELb0EEENS1_36VarlenDynamicPersistentTileSchedulerILi64ELi64ELi256ELi32ELb0ELb0ELb1ELb0ELb1ELb1EEEEEEEEEvNT_6ParamsE:
[----:B------:R-:W-:Y:S01]  /*0000*/  LDC R1, c[0x0][0x37c] ;  /* 0x0000df00ff017b82 */ /* 0x000fe20000000800 */
[----:B------:R-:W-:Y:S05]  /*0010*/  EXIT ;  /* 0x000000000000794d */ /* 0x000fea0003800000 */
.L_x_14:
        /* <DEDUP_REMOVED lines=14> */
.L_x_60:


//--------------------- .text._ZN7cutlass13device_kernelIN5flash11enable_sm90INS1_16FlashAttnFwdSm90INS1_25CollectiveMainloopFwdSm90ILi2EN4cute5tupleIJNS5_1CILi1EEES8_S8_EEENS6_IJNS7_ILi64EEESA_SA_EEELi512ENS_10bfloat16_tEfNS_4arch4Sm90ELb0ELb0ELb1ELb1ELb0ELb1ELb1ELb0ELb0ELb0ELb0ELb0EEENS1_21CollectiveEpilogueFwdINS6_IJSA_NS7_ILi512EEESA_EEES9_SC_SE_Li256ELb1ELb0ELb0ELb0EEENS1_36VarlenDynamicPersistentTileSchedulerILi64ELi64ELi256ELi32ELb0ELb0ELb1ELb0ELb1ELb1EEEEEEEEEvNT_6ParamsE --------------------------
	.section	.text._ZN7cutlass13device_kernelIN5flash11enable_sm90INS1_16FlashAttnFwdSm90INS1_25CollectiveMainloopFwdSm90ILi2EN4cute5tupleIJNS5_1CILi1EEES8_S8_EEENS6_IJNS7_ILi64EEESA_SA_EEELi512ENS_10bfloat16_tEfNS_4arch4Sm90ELb0ELb0ELb1ELb1ELb0ELb1ELb1ELb0ELb0ELb0ELb0ELb0EEENS1_21CollectiveEpilogueFwdINS6_IJSA_NS7_ILi512EEESA_EEES9_SC_SE_Li256ELb1ELb0ELb0ELb0EEENS1_36VarlenDynamicPersistentTileSchedulerILi64ELi64ELi256ELi32ELb0ELb0ELb1ELb0ELb1ELb1EEEEEEEEEvNT_6ParamsE,"ax",@progbits
	.align	128
.text._ZN7cutlass13device_kernelIN5flash11enable_sm90INS1_16FlashAttnFwdSm90INS1_25CollectiveMainloopFwdSm90ILi2EN4cute5tupleIJNS5_1CILi1EEES8_S8_EEENS6_IJNS7_ILi64EEESA_SA_EEELi512ENS_10bfloat16_tEfNS_4arch4Sm90ELb0ELb0ELb1ELb1ELb0ELb1ELb1ELb0ELb0ELb0ELb0ELb0EEENS1_21CollectiveEpilogueFwdINS6_IJSA_NS7_ILi512EEESA_EEES9_SC_SE_Li256ELb1ELb0ELb0ELb0EEENS1_36VarlenDynamicPersistentTileSchedulerILi64ELi64ELi256ELi32ELb0ELb0ELb1ELb0ELb1ELb1EEEEEEEEEvNT_6ParamsE:
        .type           _ZN7cutlass13device_kernelIN5flash11enable_sm90INS1_16FlashAttnFwdSm90INS1_25CollectiveMainloopFwdSm90ILi2EN4cute5tupleIJNS5_1CILi1EEES8_S8_EEENS6_IJNS7_ILi64EEESA_SA_EEELi512ENS_10bfloat16_tEfNS_4arch4Sm90ELb0ELb0ELb1ELb1ELb0ELb1ELb1ELb0ELb0ELb0ELb0ELb0EEENS1_21CollectiveEpilogueFwdINS6_IJSA_NS7_ILi512EEESA_EEES9_SC_SE_Li256ELb1ELb0ELb0ELb0EEENS1_36VarlenDynamicPersistentTileSchedulerILi64ELi64ELi256ELi32ELb0ELb0ELb1ELb0ELb1ELb1EEEEEEEEEvNT_6ParamsE,@function
        .size           _ZN7cutlass13device_kernelIN5flash11enable_sm90INS1_16FlashAttnFwdSm90INS1_25CollectiveMainloopFwdSm90ILi2EN4cute5tupleIJNS5_1CILi1EEES8_S8_EEENS6_IJNS7_ILi64EEESA_SA_EEELi512ENS_10bfloat16_tEfNS_4arch4Sm90ELb0ELb0ELb1ELb1ELb0ELb1ELb1ELb0ELb0ELb0ELb0ELb0EEENS1_21CollectiveEpilogueFwdINS6_IJSA_NS7_ILi512EEESA_EEES9_SC_SE_Li256ELb1ELb0ELb0ELb0EEENS1_36VarlenDynamicPersistentTileSchedulerILi64ELi64ELi256ELi32ELb0ELb0ELb1ELb0ELb1ELb1EEEEEEEEEvNT_6ParamsE,(.L_x_61 - _ZN7cutlass13device_kernelIN5flash11enable_sm90INS1_16FlashAttnFwdSm90INS1_25CollectiveMainloopFwdSm90ILi2EN4cute5tupleIJNS5_1CILi1EEES8_S8_EEENS6_IJNS7_ILi64EEESA_SA_EEELi512ENS_10bfloat16_tEfNS_4arch4Sm90ELb0ELb0ELb1ELb1ELb0ELb1ELb1ELb0ELb0ELb0ELb0ELb0EEENS1_21CollectiveEpilogueFwdINS6_IJSA_NS7_ILi512EEESA_EEES9_SC_SE_Li256ELb1ELb0ELb0ELb0EEENS1_36VarlenDynamicPersistentTileSchedulerILi64ELi64ELi256ELi32ELb0ELb0ELb1ELb0ELb1ELb1EEEEEEEEEvNT_6ParamsE)
        .other          _ZN7cutlass13device_kernelIN5flash11enable_sm90INS1_16FlashAttnFwdSm90INS1_25CollectiveMainloopFwdSm90ILi2EN4cute5tupleIJNS5_1CILi1EEES8_S8_EEENS6_IJNS7_ILi64EEESA_SA_EEELi512ENS_10bfloat16_tEfNS_4arch4Sm90ELb0ELb0ELb1ELb1ELb0ELb1ELb1ELb0ELb0ELb0ELb0ELb0EEENS1_21CollectiveEpilogueFwdINS6_IJSA_NS7_ILi512EEESA_EEES9_SC_SE_Li256ELb1ELb0ELb0ELb0EEENS1_36VarlenDynamicPersistentTileSchedulerILi64ELi64ELi256ELi32ELb0ELb0ELb1ELb0ELb1ELb1EEEEEEEEEvNT_6ParamsE,@"STO_CUDA_ENTRY STV_DEFAULT"
_ZN7cutlass13device_kernelIN5flash11enable_sm90INS1_16FlashAttnFwdSm90INS1_25CollectiveMainloopFwdSm90ILi2EN4cute5tupleIJNS5_1CILi1EEES8_S8_EEENS6_IJNS7_ILi64EEESA_SA_EEELi512ENS_10bfloat16_tEfNS_4arch4Sm90ELb0ELb0ELb1ELb1ELb0ELb1ELb1ELb0ELb0ELb0ELb0ELb0EEENS1_21CollectiveEpilogueFwdINS6_IJSA_NS7_ILi512EEESA_EEES9_SC_SE_Li256ELb1ELb0ELb0ELb0EEENS1_36VarlenDynamicPersistentTileSchedulerILi64ELi64ELi256ELi32ELb0ELb0ELb1ELb0ELb1ELb1EEEEEEEEEvNT_6ParamsE:
[----:B------:R-:W-:Y:S01]  /*0000*/  LDC R1, c[0x0][0x37c] ;  /* 0x0000df00ff017b82 */ /* 0x000fe20000000800 */
[----:B------:R-:W-:Y:S05]  /*0010*/  EXIT ;  /* 0x000000000000794d */ /* 0x000fea0003800000 */
.L_x_15:
        /* <DEDUP_REMOVED lines=14> */
.L_x_61:


//--------------------- .text._ZN7cutlass13device_kernelIN5flash11enable_sm90INS1_16FlashAttnFwdSm90INS1_25CollectiveMainloopFwdSm90ILi2EN4cute5tupleIJNS5_1CILi1EEES8_S8_EEENS6_IJNS7_ILi64EEESA_SA_EEELi512ENS_10bfloat16_tEfNS_4arch4Sm90ELb0ELb1ELb1ELb0ELb0ELb0ELb0ELb0ELb0ELb0ELb0ELb0EEENS1_21CollectiveEpilogueFwdINS6_IJSA_NS7_ILi512EEESA_EEES9_SC_SE_Li256ELb0ELb0ELb0ELb0EEENS1_30DynamicPersistentTileSchedulerILi256ELi32ELb0ELb0ELb1EEEEEEEEEvNT_6ParamsE --------------------------
	.section	.text._ZN7cutlass13device_kernelIN5flash11enable_sm90INS1_16FlashAttnFwdSm90INS1_25CollectiveMainloopFwdSm90ILi2EN4cute5tupleIJNS5_1CILi1EEES8_S8_EEENS6_IJNS7_ILi64EEESA_SA_EEELi512ENS_10bfloat16_tEfNS_4arch4Sm90ELb0ELb1ELb1ELb0ELb0ELb0ELb0ELb0ELb0ELb0ELb0ELb0EEENS1_21CollectiveEpilogueFwdINS6_IJSA_NS7_ILi512EEESA_EEES9_SC_SE_Li256ELb0ELb0ELb0ELb0EEENS1_30DynamicPersistentTileSchedulerILi256ELi32ELb0ELb0ELb1EEEEEEEEEvNT_6ParamsE,"ax",@progbits
	.align	128
.text._ZN7cutlass13device_kernelIN5flash11enable_sm90INS1_16FlashAttnFwdSm90INS1_25CollectiveMainloopFwdSm90ILi2EN4cute5tupleIJNS5_1CILi1EEES8_S8_EEENS6_IJNS7_ILi64EEESA_SA_EEELi512ENS_10bfloat16_tEfNS_4arch4Sm90ELb0ELb1ELb1ELb0ELb0ELb0ELb0ELb0ELb0ELb0ELb0ELb0EEENS1_21CollectiveEpilogueFwdINS6_IJSA_NS7_ILi512EEESA_EEES9_SC_SE_Li256ELb0ELb0ELb0ELb0EEENS1_30DynamicPersistentTileSchedulerILi256ELi32ELb0ELb0ELb1EEEEEEEEEvNT_6ParamsE:
        .type           _ZN7cutlass13device_kernelIN5flash11enable_sm90INS1_16FlashAttnFwdSm90INS1_25CollectiveMainloopFwdSm90ILi2EN4cute5tupleIJNS5_1CILi1EEES8_S8_EEENS6_IJNS7_ILi64EEESA_SA_EEELi512ENS_10bfloat16_tEfNS_4arch4Sm90ELb0ELb1ELb1ELb0ELb0ELb0ELb0ELb0ELb0ELb0ELb0ELb0EEENS1_21CollectiveEpilogueFwdINS6_IJSA_NS7_ILi512EEESA_EEES9_SC_SE_Li256ELb0ELb0ELb0ELb0EEENS1_30DynamicPersistentTileSchedulerILi256ELi32ELb0ELb0ELb1EEEEEEEEEvNT_6ParamsE,@function
        .size           _ZN7cutlass13device_kernelIN5flash11enable_sm90INS1_16FlashAttnFwdSm90INS1_25CollectiveMainloopFwdSm90ILi2EN4cute5tupleIJNS5_1CILi1EEES8_S8_EEENS6_IJNS7_ILi64EEESA_SA_EEELi512ENS_10bfloat16_tEfNS_4arch4Sm90ELb0ELb1ELb1ELb0ELb0ELb0ELb0ELb0ELb0ELb0ELb0ELb0EEENS1_21CollectiveEpilogueFwdINS6_IJSA_NS7_ILi512EEESA_EEES9_SC_SE_Li256ELb0ELb0ELb0ELb0EEENS1_30DynamicPersistentTileSchedulerILi256ELi32ELb0ELb0ELb1EEEEEEEEEvNT_6ParamsE,(.L_x_62 - _ZN7cutlass13device_kernelIN5flash11enable_sm90INS1_16FlashAttnFwdSm90INS1_25CollectiveMainloopFwdSm90ILi2EN4cute5tupleIJNS5_1CILi1EEES8_S8_EEENS6_IJNS7_ILi64EEESA_SA_EEELi512ENS_10bfloat16_tEfNS_4arch4Sm90ELb0ELb1ELb1ELb0ELb0ELb0ELb0ELb0ELb0ELb0ELb0ELb0EEENS1_21CollectiveEpilogueFwdINS6_IJSA_NS7_ILi512EEESA_EEES9_SC_SE_Li256ELb0ELb0ELb0ELb0EEENS1_30DynamicPersistentTileSchedulerILi256ELi32ELb0ELb0ELb1EEEEEEEEEvNT_6ParamsE)
        .other          _ZN7cutlass13device_kernelIN5flash11enable_sm90INS1_16FlashAttnFwdSm90INS1_25CollectiveMainloopFwdSm90ILi2EN4cute5tupleIJNS5_1CILi1EEES8_S8_EEENS6_IJNS7_ILi64EEESA_SA_EEELi512ENS_10bfloat16_tEfNS_4arch4Sm90ELb0ELb1ELb1ELb0ELb0ELb0ELb0ELb0ELb0ELb0ELb0ELb0EEENS1_21CollectiveEpilogueFwdINS6_IJSA_NS7_ILi512EEESA_EEES9_SC_SE_Li256ELb0ELb0ELb0ELb0EEENS1_30DynamicPersistentTileSchedulerILi256ELi32ELb0ELb0ELb1EEEEEEEEEvNT_6ParamsE,@"STO_CUDA_ENTRY STV_DEFAULT"
_ZN7cutlass13device_kernelIN5flash11enable_sm90INS1_16FlashAttnFwdSm90INS1_25CollectiveMainloopFwdSm90ILi2EN4cute5tupleIJNS5_1CILi1EEES8_S8_EEENS6_IJNS7_ILi64EEESA_SA_EEELi512ENS_10bfloat16_tEfNS_4arch4Sm90ELb0ELb1ELb1ELb0ELb0ELb0ELb0ELb0ELb0ELb0ELb0ELb0EEENS1_21CollectiveEpilogueFwdINS6_IJSA_NS7_ILi512EEESA_EEES9_SC_SE_Li256ELb0ELb0ELb0ELb0EEENS1_30DynamicPersistentTileSchedulerILi256ELi32ELb0ELb0ELb1EEEEEEEEEvNT_6ParamsE:
[----:B------:R-:W-:Y:S01]  /*0000*/  LDC R1, c[0x0][0x37c] ;  /* 0x0000df00ff017b82 */ /* 0x000fe20000000800 */
[----:B------:R-:W-:Y:S05]  /*0010*/  EXIT ;  /* 0x000000000000794d */ /* 0x000fea0003800000 */
.L_x_16:
        /* <DEDUP_REMOVED lines=14> */
.L_x_62:


//--------------------- .text._ZN7cutlass13device_kernelIN5flash11enable_sm90INS1_16FlashAttnFwdSm90INS1_25CollectiveMainloopFwdSm90ILi2EN4cute5tupleIJNS5_1CILi1EEES8_S8_EEENS6_IJNS7_ILi64EEESA_SA_EEELi512ENS_10bfloat16_tEfNS_4arch4Sm90ELb0ELb1ELb1ELb0ELb0ELb0ELb1ELb0ELb0ELb0ELb0ELb0EEENS1_21CollectiveEpilogueFwdINS6_IJSA_NS7_ILi512EEESA_EEES9_SC_SE_Li256ELb0ELb0ELb0ELb0EEENS1_30DynamicPersistentTileSchedulerILi256ELi32ELb0ELb0ELb1EEEEEEEEEvNT_6ParamsE --------------------------
	.section	.text._ZN7cutlass13device_kernelIN5flash11enable_sm90INS1_16FlashAttnFwdSm90INS1_25CollectiveMainloopFwdSm90ILi2EN4cute5tupleIJNS5_1CILi1EEES8_S8_EEENS6_IJNS7_ILi64EEESA_SA_EEELi512ENS_10bfloat16_tEfNS_4arch4Sm90ELb0ELb1ELb1ELb0ELb0ELb0ELb1ELb0ELb0ELb0ELb0ELb0EEENS1_21CollectiveEpilogueFwdINS6_IJSA_NS7_ILi512EEESA_EEES9_SC_SE_Li256ELb0ELb0ELb0ELb0EEENS1_30DynamicPersistentTileSchedulerILi256ELi32ELb0ELb0ELb1EEEEEEEEEvNT_6ParamsE,"ax",@progbits
	.align	128
.text._ZN7cutlass13device_kernelIN5flash11enable_sm90INS1_16FlashAttnFwdSm90INS1_25CollectiveMainloopFwdSm90ILi2EN4cute5tupleIJNS5_1CILi1EEES8_S8_EEENS6_IJNS7_ILi64EEESA_SA_EEELi512ENS_10bfloat16_tEfNS_4arch4Sm90ELb0ELb1ELb1ELb0ELb0ELb0ELb1ELb0ELb0ELb0ELb0ELb0EEENS1_21CollectiveEpilogueFwdINS6_IJSA_NS7_ILi512EEESA_EEES9_SC_SE_Li256ELb0ELb0ELb0ELb0EEENS1_30DynamicPersistentTileSchedulerILi256ELi32ELb0ELb0ELb1EEEEEEEEEvNT_6ParamsE:
        .type           _ZN7cutlass13device_kernelIN5flash11enable_sm90INS1_16FlashAttnFwdSm90INS1_25CollectiveMainloopFwdSm90ILi2EN4cute5tupleIJNS5_1CILi1EEES8_S8_EEENS6_IJNS7_ILi64EEESA_SA_EEELi512ENS_10bfloat16_tEfNS_4arch4Sm90ELb0ELb1ELb1ELb0ELb0ELb0ELb1ELb0ELb0ELb0ELb0ELb0EEENS1_21CollectiveEpilogueFwdINS6_IJSA_NS7_ILi512EEESA_EEES9_SC_SE_Li256ELb0ELb0ELb0ELb0EEENS1_30DynamicPersistentTileSchedulerILi256ELi32ELb0ELb0ELb1EEEEEEEEEvNT_6ParamsE,@function
        .size           _ZN7cutlass13device_kernelIN5flash11enable_sm90INS1_16FlashAttnFwdSm90INS1_25CollectiveMainloopFwdSm90ILi2EN4cute5tupleIJNS5_1CILi1EEES8_S8_EEENS6_IJNS7_ILi64EEESA_SA_EEELi512ENS_10bfloat16_tEfNS_4arch4Sm90ELb0ELb1ELb1ELb0ELb0ELb0ELb1ELb0ELb0ELb0ELb0ELb0EEENS1_21CollectiveEpilogueFwdINS6_IJSA_NS7_ILi512EEESA_EEES9_SC_SE_Li256ELb0ELb0ELb0ELb0EEENS1_30DynamicPersistentTileSchedulerILi256ELi32ELb0ELb0ELb1EEEEEEEEEvNT_6ParamsE,(.L_x_63 - _ZN7cutlass13device_kernelIN5flash11enable_sm90INS1_16FlashAttnFwdSm90INS1_25CollectiveMainloopFwdSm90ILi2EN4cute5tupleIJNS5_1CILi1EEES8_S8_EEENS6_IJNS7_ILi64EEESA_SA_EEELi512ENS_10bfloat16_tEfNS_4arch4Sm90ELb0ELb1ELb1ELb0ELb0ELb0ELb1ELb0ELb0ELb0ELb0ELb0EEENS1_21CollectiveEpilogueFwdINS6_IJSA_NS7_ILi512EEESA_EEES9_SC_SE_Li256ELb0ELb0ELb0ELb0EEENS1_30DynamicPersistentTileSchedulerILi256ELi32ELb0ELb0ELb1EEEEEEEEEvNT_6ParamsE)
        .other          _ZN7cutlass13device_kernelIN5flash11enable_sm90INS1_16FlashAttnFwdSm90INS1_25CollectiveMainloopFwdSm90ILi2EN4cute5tupleIJNS5_1CILi1EEES8_S8_EEENS6_IJNS7_ILi64EEESA_SA_EEELi512ENS_10bfloat16_tEfNS_4arch4Sm90ELb0ELb1ELb1ELb0ELb0ELb0ELb1ELb0ELb0ELb0ELb0ELb0EEENS1_21CollectiveEpilogueFwdINS6_IJSA_NS7_ILi512EEESA_EEES9_SC_SE_Li256ELb0ELb0ELb0ELb0EEENS1_30DynamicPersistentTileSchedulerILi256ELi32ELb0ELb0ELb1EEEEEEEEEvNT_6ParamsE,@"STO_CUDA_ENTRY STV_DEFAULT"
_ZN7cutlass13device_kernelIN5flash11enable_sm90INS1_16FlashAttnFwdSm90INS1_25CollectiveMainloopFwdSm90ILi2EN4cute5tupleIJNS5_1CILi1EEES8_S8_EEENS6_IJNS7_ILi64EEESA_SA_EEELi512ENS_10bfloat16_tEfNS_4arch4Sm90ELb0ELb1ELb1ELb0ELb0ELb0ELb1ELb0ELb0ELb0ELb0ELb0EEENS1_21CollectiveEpilogueFwdINS6_IJSA_NS7_ILi512EEESA_EEES9_SC_SE_Li256ELb0ELb0ELb0ELb0EEENS1_30DynamicPersistentTileSchedulerILi256ELi32ELb0ELb0ELb1EEEEEEEEEvNT_6ParamsE:
[----:B------:R-:W-:Y:S01]  /*0000*/  LDC R1, c[0x0][0x37c] ;  /* 0x0000df00ff017b82 */ /* 0x000fe20000000800 */
[----:B------:R-:W-:Y:S05]  /*0010*/  EXIT ;  /* 0x000000000000794d */ /* 0x000fea0003800000 */
.L_x_17:
        /* <DEDUP_REMOVED lines=14> */
.L_x_63:


//--------------------- .text._ZN7cutlass13device_kernelIN5flash11enable_sm90INS1_16FlashAttnFwdSm90INS1_25CollectiveMainloopFwdSm90ILi2EN4cute5tupleIJNS5_1CILi1EEES8_S8_EEENS6_IJNS7_ILi64EEESA_SA_EEELi512ENS_10bfloat16_tEfNS_4arch4Sm90ELb0ELb1ELb1ELb1ELb0ELb0ELb0ELb0ELb0ELb0ELb0ELb0EEENS1_21CollectiveEpilogueFwdINS6_IJSA_NS7_ILi512EEESA_EEES9_SC_SE_Li256ELb1ELb0ELb0ELb0EEENS1_36VarlenDynamicPersistentTileSchedulerILi64ELi64ELi256ELi32ELb0ELb0ELb1ELb1ELb0ELb1EEEEEEEEEvNT_6ParamsE --------------------------
	.section	.text._ZN7cutlass13device_kernelIN5flash11enable_sm90INS1_16FlashAttnFwdSm90INS1_25CollectiveMainloopFwdSm90ILi2EN4cute5tupleIJNS5_1CILi1EEES8_S8_EEENS6_IJNS7_ILi64EEESA_SA_EEELi512ENS_10bfloat16_tEfNS_4arch4Sm90ELb0ELb1ELb1ELb1ELb0ELb0ELb0ELb0ELb0ELb0ELb0ELb0EEENS1_21CollectiveEpilogueFwdINS6_IJSA_NS7_ILi512EEESA_EEES9_SC_SE_Li256ELb1ELb0ELb0ELb0EEENS1_36VarlenDynamicPersistentTileSchedulerILi64ELi64ELi256ELi32ELb0ELb0ELb1ELb1ELb0ELb1EEEEEEEEEvNT_6ParamsE,"ax",@progbits
	.align	128
.text._ZN7cutlass13device_kernelIN5flash11enable_sm90INS1_16FlashAttnFwdSm90INS1_25CollectiveMainloopFwdSm90ILi2EN4cute5tupleIJNS5_1CILi1EEES8_S8_EEENS6_IJNS7_ILi64EEESA_SA_EEELi512ENS_10bfloat16_tEfNS_4arch4Sm90ELb0ELb1ELb1ELb1ELb0ELb0ELb0ELb0ELb0ELb0ELb0ELb0EEENS1_21CollectiveEpilogueFwdINS6_IJSA_NS7_ILi512EEESA_EEES9_SC_SE_Li256ELb1ELb0ELb0ELb0EEENS1_36VarlenDynamicPersistentTileSchedulerILi64ELi64ELi256ELi32ELb0ELb0ELb1ELb1ELb0ELb1EEEEEEEEEvNT_6ParamsE:
        .type           _ZN7cutlass13device_kernelIN5flash11enable_sm90INS1_16FlashAttnFwdSm90INS1_25CollectiveMainloopFwdSm90ILi2EN4cute5tupleIJNS5_1CILi1EEES8_S8_EEENS6_IJNS7_ILi64EEESA_SA_EEELi512ENS_10bfloat16_tEfNS_4arch4Sm90ELb0ELb1ELb1ELb1ELb0ELb0ELb0ELb0ELb0ELb0ELb0ELb0EEENS1_21CollectiveEpilogueFwdINS6_IJSA_NS7_ILi512EEESA_EEES9_SC_SE_Li256ELb1ELb0ELb0ELb0EEENS1_36VarlenDynamicPersistentTileSchedulerILi64ELi64ELi256ELi32ELb0ELb0ELb1ELb1ELb0ELb1EEEEEEEEEvNT_6ParamsE,@function
        .size           _ZN7cutlass13device_kernelIN5flash11enable_sm90INS1_16FlashAttnFwdSm90INS1_25CollectiveMainloopFwdSm90ILi2EN4cute5tupleIJNS5_1CILi1EEES8_S8_EEENS6_IJNS7_ILi64EEESA_SA_EEELi512ENS_10bfloat16_tEfNS_4arch4Sm90ELb0ELb1ELb1ELb1ELb0ELb0ELb0ELb0ELb0ELb0ELb0ELb0EEENS1_21CollectiveEpilogueFwdINS6_IJSA_NS7_ILi512EEESA_EEES9_SC_SE_Li256ELb1ELb0ELb0ELb0EEENS1_36VarlenDynamicPersistentTileSchedulerILi64ELi64ELi256ELi32ELb0ELb0ELb1ELb1ELb0ELb1EEEEEEEEEvNT_6ParamsE,(.L_x_64 - _ZN7cutlass13device_kernelIN5flash11enable_sm90INS1_16FlashAttnFwdSm90INS1_25CollectiveMainloopFwdSm90ILi2EN4cute5tupleIJNS5_1CILi1EEES8_S8_EEENS6_IJNS7_ILi64EEESA_SA_EEELi512ENS_10bfloat16_tEfNS_4arch4Sm90ELb0ELb1ELb1ELb1ELb0ELb0ELb0ELb0ELb0ELb0ELb0ELb0EEENS1_21CollectiveEpilogueFwdINS6_IJSA_NS7_ILi512EEESA_EEES9_SC_SE_Li256ELb1ELb0ELb0ELb0EEENS1_36VarlenDynamicPersistentTileSchedulerILi64ELi64ELi256ELi32ELb0ELb0ELb1ELb1ELb0ELb1EEEEEEEEEvNT_6ParamsE)
        .other          _ZN7cutlass13device_kernelIN5flash11enable_sm90INS1_16FlashAttnFwdSm90INS1_25CollectiveMainloopFwdSm90ILi2EN4cute5tupleIJNS5_1CILi1EEES8_S8_EEENS6_IJNS7_ILi64EEESA_SA_EEELi512ENS_10bfloat16_tEfNS_4arch4Sm90ELb0ELb1ELb1ELb1ELb0ELb0ELb0ELb0ELb0ELb0ELb0ELb0EEENS1_21CollectiveEpilogueFwdINS6_IJSA_NS7_ILi512EEESA_EEES9_SC_SE_Li256ELb1ELb0ELb0ELb0EEENS1_36VarlenDynamicPersistentTileSchedulerILi64ELi64ELi256ELi32ELb0ELb0ELb1ELb1ELb0ELb1EEEEEEEEEvNT_6ParamsE,@"STO_CUDA_ENTRY STV_DEFAULT"
_ZN7cutlass13device_kernelIN5flash11enable_sm90INS1_16FlashAttnFwdSm90INS1_25CollectiveMainloopFwdSm90ILi2EN4cute5tupleIJNS5_1CILi1EEES8_S8_EEENS6_IJNS7_ILi64EEESA_SA_EEELi512ENS_10bfloat16_tEfNS_4arch4Sm90ELb0ELb1ELb1ELb1ELb0ELb0ELb0ELb0ELb0ELb0ELb0ELb0EEENS1_21CollectiveEpilogueFwdINS6_IJSA_NS7_ILi512EEESA_EEES9_SC_SE_Li256ELb1ELb0ELb0ELb0EEENS1_36VarlenDynamicPersistentTileSchedulerILi64ELi64ELi256ELi32ELb0ELb0ELb1ELb1ELb0ELb1EEEEEEEEEvNT_6ParamsE:
[----:B------:R-:W-:Y:S01]  /*0000*/  LDC R1, c[0x0][0x37c] ;  /* 0x0000df00ff017b82 */ /* 0x000fe20000000800 */
[----:B------:R-:W-:Y:S05]  /*0010*/  EXIT ;  /* 0x000000000000794d */ /* 0x000fea0003800000 */
.L_x_18:
        /* <DEDUP_REMOVED lines=14> */
.L_x_64:


//--------------------- .text._ZN7cutlass13device_kernelIN5flash11enable_sm90INS1_16FlashAttnFwdSm90INS1_25CollectiveMainloopFwdSm90ILi2EN4cute5tupleIJNS5_1CILi1EEES8_S8_EEENS6_IJNS7_ILi64EEESA_SA_EEELi512ENS_10bfloat16_tEfNS_4arch4Sm90ELb0ELb1ELb1ELb1ELb0ELb1ELb0ELb0ELb0ELb0ELb0ELb0EEENS1_21CollectiveEpilogueFwdINS6_IJSA_NS7_ILi512EEESA_EEES9_SC_SE_Li256ELb1ELb0ELb0ELb0EEENS1_36VarlenDynamicPersistentTileSchedulerILi64ELi64ELi256ELi32ELb0ELb0ELb1ELb1ELb0ELb1EEEEEEEEEvNT_6ParamsE --------------------------
	.section	.text._ZN7cutlass13device_kernelIN5flash11enable_sm90INS1_16FlashAttnFwdSm90INS1_25CollectiveMainloopFwdSm90ILi2EN4cute5tupleIJNS5_1CILi1EEES8_S8_EEENS6_IJNS7_ILi64EEESA_SA_EEELi512ENS_10bfloat16_tEfNS_4arch4Sm90ELb0ELb1ELb1ELb1ELb0ELb1ELb0ELb0ELb0ELb0ELb0ELb0EEENS1_21CollectiveEpilogueFwdINS6_IJSA_NS7_ILi512EEESA_EEES9_SC_SE_Li256ELb1ELb0ELb0ELb0EEENS1_36VarlenDynamicPersistentTileSchedulerILi64ELi64ELi256ELi32ELb0ELb0ELb1ELb1ELb0ELb1EEEEEEEEEvNT_6ParamsE,"ax",@progbits
	.align	128
.text._ZN7cutlass13device_kernelIN5flash11enable_sm90INS1_16FlashAttnFwdSm90INS1_25CollectiveMainloopFwdSm90ILi2EN4cute5tupleIJNS5_1CILi1EEES8_S8_EEENS6_IJNS7_ILi64EEESA_SA_EEELi512ENS_10bfloat16_tEfNS_4arch4Sm90ELb0ELb1ELb1ELb1ELb0ELb1ELb0ELb0ELb0ELb0ELb0ELb0EEENS1_21CollectiveEpilogueFwdINS6_IJSA_NS7_ILi512EEESA_EEES9_SC_SE_Li256ELb1ELb0ELb0ELb0EEENS1_36VarlenDynamicPersistentTileSchedulerILi64ELi64ELi256ELi32ELb0ELb0ELb1ELb1ELb0ELb1EEEEEEEEEvNT_6ParamsE:
        .type           _ZN7cutlass13device_kernelIN5flash11enable_sm90INS1_16FlashAttnFwdSm90INS1_25CollectiveMainloopFwdSm90ILi2EN4cute5tupleIJNS5_1CILi1EEES8_S8_EEENS6_IJNS7_ILi64EEESA_SA_EEELi512ENS_10bfloat16_tEfNS_4arch4Sm90ELb0ELb1ELb1ELb1ELb0ELb1ELb0ELb0ELb0ELb0ELb0ELb0EEENS1_21CollectiveEpilogueFwdINS6_IJSA_NS7_ILi512EEESA_EEES9_SC_SE_Li256ELb1ELb0ELb0ELb0EEENS1_36VarlenDynamicPersistentTileSchedulerILi64ELi64ELi256ELi32ELb0ELb0ELb1ELb1ELb0ELb1EEEEEEEEEvNT_6ParamsE,@function
        .size           _ZN7cutlass13device_kernelIN5flash11enable_sm90INS1_16FlashAttnFwdSm90INS1_25CollectiveMainloopFwdSm90ILi2EN4cute5tupleIJNS5_1CILi1EEES8_S8_EEENS6_IJNS7_ILi64EEESA_SA_EEELi512ENS_10bfloat16_tEfNS_4arch4Sm90ELb0ELb1ELb1ELb1ELb0ELb1ELb0ELb0ELb0ELb0ELb0ELb0EEENS1_21CollectiveEpilogueFwdINS6_IJSA_NS7_ILi512EEESA_EEES9_SC_SE_Li256ELb1ELb0ELb0ELb0EEENS1_36VarlenDynamicPersistentTileSchedulerILi64ELi64ELi256ELi32ELb0ELb0ELb1ELb1ELb0ELb1EEEEEEEEEvNT_6ParamsE,(.L_x_65 - _ZN7cutlass13device_kernelIN5flash11enable_sm90INS1_16FlashAttnFwdSm90INS1_25CollectiveMainloopFwdSm90ILi2EN4cute5tupleIJNS5_1CILi1EEES8_S8_EEENS6_IJNS7_ILi64EEESA_SA_EEELi512ENS_10bfloat16_tEfNS_4arch4Sm90ELb0ELb1ELb1ELb1ELb0ELb1ELb0ELb0ELb0ELb0ELb0ELb0EEENS1_21CollectiveEpilogueFwdINS6_IJSA_NS7_ILi512EEESA_EEES9_SC_SE_Li256ELb1ELb0ELb0ELb0EEENS1_36VarlenDynamicPersistentTileSchedulerILi64ELi64ELi256ELi32ELb0ELb0ELb1ELb1ELb0ELb1EEEEEEEEEvNT_6ParamsE)
        .other          _ZN7cutlass13device_kernelIN5flash11enable_sm90INS1_16FlashAttnFwdSm90INS1_25CollectiveMainloopFwdSm90ILi2EN4cute5tupleIJNS5_1CILi1EEES8_S8_EEENS6_IJNS7_ILi64EEESA_SA_EEELi512ENS_10bfloat16_tEfNS_4arch4Sm90ELb0ELb1ELb1ELb1ELb0ELb1ELb0ELb0ELb0ELb0ELb0ELb0EEENS1_21CollectiveEpilogueFwdINS6_IJSA_NS7_ILi512EEESA_EEES9_SC_SE_Li256ELb1ELb0ELb0ELb0EEENS1_36VarlenDynamicPersistentTileSchedulerILi64ELi64ELi256ELi32ELb0ELb0ELb1ELb1ELb0ELb1EEEEEEEEEvNT_6ParamsE,@"STO_CUDA_ENTRY STV_DEFAULT"
_ZN7cutlass13device_kernelIN5flash11enable_sm90INS1_16FlashAttnFwdSm90INS1_25CollectiveMainloopFwdSm90ILi2EN4cute5tupleIJNS5_1CILi1EEES8_S8_EEENS6_IJNS7_ILi64EEESA_SA_EEELi512ENS_10bfloat16_tEfNS_4arch4Sm90ELb0ELb1ELb1ELb1ELb0ELb1ELb0ELb0ELb0ELb0ELb0ELb0EEENS1_21CollectiveEpilogueFwdINS6_IJSA_NS7_ILi512EEESA_EEES9_SC_SE_Li256ELb1ELb0ELb0ELb0EEENS1_36VarlenDynamicPersistentTileSchedulerILi64ELi64ELi256ELi32ELb0ELb0ELb1ELb1ELb0ELb1EEEEEEEEEvNT_6ParamsE:
[----:B------:R-:W-:Y:S01]  /*0000*/  LDC R1, c[0x0][0x37c] ;  /* 0x0000df00ff017b82 */ /* 0x000fe20000000800 */
[----:B------:R-:W-:Y:S05]  /*0010*/  EXIT ;  /* 0x000000000000794d */ /* 0x000fea0003800000 */
.L_x_19:
        /* <DEDUP_REMOVED lines=14> */
.L_x_65:


//--------------------- .text._ZN7cutlass13device_kernelIN5flash11enable_sm90INS1_16FlashAttnFwdSm90INS1_25CollectiveMainloopFwdSm90ILi2EN4cute5tupleIJNS5_1CILi1EEES8_S8_EEENS6_IJNS7_ILi64EEESA_SA_EEELi512ENS_10bfloat16_tEfNS_4arch4Sm90ELb0ELb1ELb1ELb1ELb0ELb0ELb1ELb0ELb0ELb0ELb0ELb0EEENS1_21CollectiveEpilogueFwdINS6_IJSA_NS7_ILi512EEESA_EEES9_SC_SE_Li256ELb1ELb0ELb0ELb0EEENS1_36VarlenDynamicPersistentTileSchedulerILi64ELi64ELi256ELi32ELb0ELb0ELb1ELb1ELb0ELb1EEEEEEEEEvNT_6ParamsE --------------------------
	.section	.text._ZN7cutlass13device_kernelIN5flash11enable_sm90INS1_16FlashAttnFwdSm90INS1_25CollectiveMainloopFwdSm90ILi2EN4cute5tupleIJNS5_1CILi1EEES8_S8_EEENS6_IJNS7_ILi64EEESA_SA_EEELi512ENS_10bfloat16_tEfNS_4arch4Sm90ELb0ELb1ELb1ELb1ELb0ELb0ELb1ELb0ELb0ELb0ELb0ELb0EEENS1_21CollectiveEpilogueFwdINS6_IJSA_NS7_ILi512EEESA_EEES9_SC_SE_Li256ELb1ELb0ELb0ELb0EEENS1_36VarlenDynamicPersistentTileSchedulerILi64ELi64ELi256ELi32ELb0ELb0ELb1ELb1ELb0ELb1EEEEEEEEEvNT_6ParamsE,"ax",@progbits
	.align	128
.text._ZN7cutlass13device_kernelIN5flash11enable_sm90INS1_16FlashAttnFwdSm90INS1_25CollectiveMainloopFwdSm90ILi2EN4cute5tupleIJNS5_1CILi1EEES8_S8_EEENS6_IJNS7_ILi64EEESA_SA_EEELi512ENS_10bfloat16_tEfNS_4arch4Sm90ELb0ELb1ELb1ELb1ELb0ELb0ELb1ELb0ELb0ELb0ELb0ELb0EEENS1_21CollectiveEpilogueFwdINS6_IJSA_NS7_ILi512EEESA_EEES9_SC_SE_Li256ELb1ELb0ELb0ELb0EEENS1_36VarlenDynamicPersistentTileSchedulerILi64ELi64ELi256ELi32ELb0ELb0ELb1ELb1ELb0ELb1EEEEEEEEEvNT_6ParamsE:
        .type           _ZN7cutlass13device_kernelIN5flash11enable_sm90INS1_16FlashAttnFwdSm90INS1_25CollectiveMainloopFwdSm90ILi2EN4cute5tupleIJNS5_1CILi1EEES8_S8_EEENS6_IJNS7_ILi64EEESA_SA_EEELi512ENS_10bfloat16_tEfNS_4arch4Sm90ELb0ELb1ELb1ELb1ELb0ELb0ELb1ELb0ELb0ELb0ELb0ELb0EEENS1_21CollectiveEpilogueFwdINS6_IJSA_NS7_ILi512EEESA_EEES9_SC_SE_Li256ELb1ELb0ELb0ELb0EEENS1_36VarlenDynamicPersistentTileSchedulerILi64ELi64ELi256ELi32ELb0ELb0ELb1ELb1ELb0ELb1EEEEEEEEEvNT_6ParamsE,@function
        .size           _ZN7cutlass13device_kernelIN5flash11enable_sm90INS1_16FlashAttnFwdSm90INS1_25CollectiveMainloopFwdSm90ILi2EN4cute5tupleIJNS5_1CILi1EEES8_S8_EEENS6_IJNS7_ILi64EEESA_SA_EEELi512ENS_10bfloat16_tEfNS_4arch4Sm90ELb0ELb1ELb1ELb1ELb0ELb0ELb1ELb0ELb0ELb0ELb0ELb0EEENS1_21CollectiveEpilogueFwdINS6_IJSA_NS7_ILi512EEESA_EEES9_SC_SE_Li256ELb1ELb0ELb0ELb0EEENS1_36VarlenDynamicPersistentTileSchedulerILi64ELi64ELi256ELi32ELb0ELb0ELb1ELb1ELb0ELb1EEEEEEEEEvNT_6ParamsE,(.L_x_66 - _ZN7cutlass13device_kernelIN5flash11enable_sm90INS1_16FlashAttnFwdSm90INS1_25CollectiveMainloopFwdSm90ILi2EN4cute5tupleIJNS5_1CILi1EEES8_S8_EEENS6_IJNS7_ILi64EEESA_SA_EEELi512ENS_10bfloat16_tEfNS_4arch4Sm90ELb0ELb1ELb1ELb1ELb0ELb0ELb1ELb0ELb0ELb0ELb0ELb0EEENS1_21CollectiveEpilogueFwdINS6_IJSA_NS7_ILi512EEESA_EEES9_SC_SE_Li256ELb1ELb0ELb0ELb0EEENS1_36VarlenDynamicPersistentTileSchedulerILi64ELi64ELi256ELi32ELb0ELb0ELb1ELb1ELb0ELb1EEEEEEEEEvNT_6ParamsE)
        .other          _ZN7cutlass13device_kernelIN5flash11enable_sm90INS1_16FlashAttnFwdSm90INS1_25CollectiveMainloopFwdSm90ILi2EN4cute5tupleIJNS5_1CILi1EEES8_S8_EEENS6_IJNS7_ILi64EEESA_SA_EEELi512ENS_10bfloat16_tEfNS_4arch4Sm90ELb0ELb1ELb1ELb1ELb0ELb0ELb1ELb0ELb0ELb0ELb0ELb0EEENS1_21CollectiveEpilogueFwdINS6_IJSA_NS7_ILi512EEESA_EEES9_SC_SE_Li256ELb1ELb0ELb0ELb0EEENS1_36VarlenDynamicPersistentTileSchedulerILi64ELi64ELi256ELi32ELb0ELb0ELb1ELb1ELb0ELb1EEEEEEEEEvNT_6ParamsE,@"STO_CUDA_ENTRY STV_DEFAULT"
_ZN7cutlass13device_kernelIN5flash11enable_sm90INS1_16FlashAttnFwdSm90INS1_25CollectiveMainloopFwdSm90ILi2EN4cute5tupleIJNS5_1CILi1EEES8_S8_EEENS6_IJNS7_ILi64EEESA_SA_EEELi512ENS_10bfloat16_tEfNS_4arch4Sm90ELb0ELb1ELb1ELb1ELb0ELb0ELb1ELb0ELb0ELb0ELb0ELb0EEENS1_21CollectiveEpilogueFwdINS6_IJSA_NS7_ILi512EEESA_EEES9_SC_SE_Li256ELb1ELb0ELb0ELb0EEENS1_36VarlenDynamicPersistentTileSchedulerILi64ELi64ELi256ELi32ELb0ELb0ELb1ELb1ELb0ELb1EEEEEEEEEvNT_6ParamsE:
[----:B------:R-:W-:Y:S01]  /*0000*/  LDC R1, c[0x0][0x37c] ;  /* 0x0000df00ff017b82 */ /* 0x000fe20000000800 */
[----:B------:R-:W-:Y:S05]  /*0010*/  EXIT ;  /* 0x000000000000794d */ /* 0x000fea0003800000 */
.L_x_20:
        /* <DEDUP_REMOVED lines=14> */
.L_x_66:


//--------------------- .text._ZN7cutlass13device_kernelIN5flash11enable_sm90INS1_16FlashAttnFwdSm90INS1_25CollectiveMainloopFwdSm90ILi2EN4cute5tupleIJNS5_1CILi1EEES8_S8_EEENS6_IJNS7_ILi64EEESA_SA_EEELi512ENS_10bfloat16_tEfNS_4arch4Sm90ELb0ELb1ELb1ELb1ELb0ELb1ELb1ELb0ELb0ELb0ELb0ELb0EEENS1_21CollectiveEpilogueFwdINS6_IJSA_NS7_ILi512EEESA_EEES9_SC_SE_Li256ELb1ELb0ELb0ELb0EEENS1_36VarlenDynamicPersistentTileSchedulerILi64ELi64ELi256ELi32ELb0ELb0ELb1ELb1ELb0ELb1EEEEEEEEEvNT_6ParamsE --------------------------
	.section	.text._ZN7cutlass13device_kernelIN5flash11enable_sm90INS1_16FlashAttnFwdSm90INS1_25CollectiveMainloopFwdSm90ILi2EN4cute5tupleIJNS5_1CILi1EEES8_S8_EEENS6_IJNS7_ILi64EEESA_SA_EEELi512ENS_10bfloat16_tEfNS_4arch4Sm90ELb0ELb1ELb1ELb1ELb0ELb1ELb1ELb0ELb0ELb0ELb0ELb0EEENS1_21CollectiveEpilogueFwdINS6_IJSA_NS7_ILi512EEESA_EEES9_SC_SE_Li256ELb1ELb0ELb0ELb0EEENS1_36VarlenDynamicPersistentTileSchedulerILi64ELi64ELi256ELi32ELb0ELb0ELb1ELb1ELb0ELb1EEEEEEEEEvNT_6ParamsE,"ax",@progbits
	.align	128
.text._ZN7cutlass13device_kernelIN5flash11enable_sm90INS1_16FlashAttnFwdSm90INS1_25CollectiveMainloopFwdSm90ILi2EN4cute5tupleIJNS5_1CILi1EEES8_S8_EEENS6_IJNS7_ILi64EEESA_SA_EEELi512ENS_10bfloat16_tEfNS_4arch4Sm90ELb0ELb1ELb1ELb1ELb0ELb1ELb1ELb0ELb0ELb0ELb0ELb0EEENS1_21CollectiveEpilogueFwdINS6_IJSA_NS7_ILi512EEESA_EEES9_SC_SE_Li256ELb1ELb0ELb0ELb0EEENS1_36VarlenDynamicPersistentTileSchedulerILi64ELi64ELi256ELi32ELb0ELb0ELb1ELb1ELb0ELb1EEEEEEEEEvNT_6ParamsE:
        .type           _ZN7cutlass13device_kernelIN5flash11enable_sm90INS1_16FlashAttnFwdSm90INS1_25CollectiveMainloopFwdSm90ILi2EN4cute5tupleIJNS5_1CILi1EEES8_S8_EEENS6_IJNS7_ILi64EEESA_SA_EEELi512ENS_10bfloat16_tEfNS_4arch4Sm90ELb0ELb1ELb1ELb1ELb0ELb1ELb1ELb0ELb0ELb0ELb0ELb0EEENS1_21CollectiveEpilogueFwdINS6_IJSA_NS7_ILi512EEESA_EEES9_SC_SE_Li256ELb1ELb0ELb0ELb0EEENS1_36VarlenDynamicPersistentTileSchedulerILi64ELi64ELi256ELi32ELb0ELb0ELb1ELb1ELb0ELb1EEEEEEEEEvNT_6ParamsE,@function
        .size           _ZN7cutlass13device_kernelIN5flash11enable_sm90INS1_16FlashAttnFwdSm90INS1_25CollectiveMainloopFwdSm90ILi2EN4cute5tupleIJNS5_1CILi1EEES8_S8_EEENS6_IJNS7_ILi64EEESA_SA_EEELi512ENS_10bfloat16_tEfNS_4arch4Sm90ELb0ELb1ELb1ELb1ELb0ELb1ELb1ELb0ELb0ELb0ELb0ELb0EEENS1_21CollectiveEpilogueFwdINS6_IJSA_NS7_ILi512EEESA_EEES9_SC_SE_Li256ELb1ELb0ELb0ELb0EEENS1_36VarlenDynamicPersistentTileSchedulerILi64ELi64ELi256ELi32ELb0ELb0ELb1ELb1ELb0ELb1EEEEEEEEEvNT_6ParamsE,(.L_x_67 - _ZN7cutlass13device_kernelIN5flash11enable_sm90INS1_16FlashAttnFwdSm90INS1_25CollectiveMainloopFwdSm90ILi2EN4cute5tupleIJNS5_1CILi1EEES8_S8_EEENS6_IJNS7_ILi64EEESA_SA_EEELi512ENS_10bfloat16_tEfNS_4arch4Sm90ELb0ELb1ELb1ELb1ELb0ELb1ELb1ELb0ELb0ELb0ELb0ELb0EEENS1_21CollectiveEpilogueFwdINS6_IJSA_NS7_ILi512EEESA_EEES9_SC_SE_Li256ELb1ELb0ELb0ELb0EEENS1_36VarlenDynamicPersistentTileSchedulerILi64ELi64ELi256ELi32ELb0ELb0ELb1ELb1ELb0ELb1EEEEEEEEEvNT_6ParamsE)
        .other          _ZN7cutlass13device_kernelIN5flash11enable_sm90INS1_16FlashAttnFwdSm90INS1_25CollectiveMainloopFwdSm90ILi2EN4cute5tupleIJNS5_1CILi1EEES8_S8_EEENS6_IJNS7_ILi64EEESA_SA_EEELi512ENS_10bfloat16_tEfNS_4arch4Sm90ELb0ELb1ELb1ELb1ELb0ELb1ELb1ELb0ELb0ELb0ELb0ELb0EEENS1_21CollectiveEpilogueFwdINS6_IJSA_NS7_ILi512EEESA_EEES9_SC_SE_Li256ELb1ELb0ELb0ELb0EEENS1_36VarlenDynamicPersistentTileSchedulerILi64ELi64ELi256ELi32ELb0ELb0ELb1ELb1ELb0ELb1EEEEEEEEEvNT_6ParamsE,@"STO_CUDA_ENTRY STV_DEFAULT"
_ZN7cutlass13device_kernelIN5flash11enable_sm90INS1_16FlashAttnFwdSm90INS1_25CollectiveMainloopFwdSm90ILi2EN4cute5tupleIJNS5_1CILi1EEES8_S8_EEENS6_IJNS7_ILi64EEESA_SA_EEELi512ENS_10bfloat16_tEfNS_4arch4Sm90ELb0ELb1ELb1ELb1ELb0ELb1ELb1ELb0ELb0ELb0ELb0ELb0EEENS1_21CollectiveEpilogueFwdINS6_IJSA_NS7_ILi512EEESA_EEES9_SC_SE_Li256ELb1ELb0ELb0ELb0EEENS1_36VarlenDynamicPersistentTileSchedulerILi64ELi64ELi256ELi32ELb0ELb0ELb1ELb1ELb0ELb1EEEEEEEEEvNT_6ParamsE:
[----:B------:R-:W-:Y:S01]  /*0000*/  LDC R1, c[0x0][0x37c] ;  /* 0x0000df00ff017b82 */ /* 0x000fe20000000800 */
[----:B------:R-:W-:Y:S05]  /*0010*/  EXIT ;  /* 0x000000000000794d */ /* 0x000fea0003800000 */
.L_x_21:
        /* <DEDUP_REMOVED lines=14> */
.L_x_67:


//--------------------- .text._ZN7cutlass13device_kernelIN5flash11enable_sm90INS1_16FlashAttnFwdSm90INS1_25CollectiveMainloopFwdSm90ILi2EN4cute5tupleIJNS5_1CILi1EEES8_S8_EEENS6_IJNS7_ILi64EEESA_SA_EEELi512ENS_10bfloat16_tEfNS_4arch4Sm90ELb1ELb0ELb1ELb0ELb0ELb0ELb0ELb0ELb0ELb0ELb0ELb0EEENS1_21CollectiveEpilogueFwdINS6_IJSA_NS7_ILi512EEESA_EEES9_SC_SE_Li256ELb0ELb0ELb0ELb0EEENS1_30DynamicPersistentTileSchedulerILi256ELi32ELb0ELb0ELb1EEEEEEEEEvNT_6ParamsE --------------------------
	.section	.text._ZN7cutlass13device_kernelIN5flash11enable_sm90INS1_16FlashAttnFwdSm90INS1_25CollectiveMainloopFwdSm90ILi2EN4cute5tupleIJNS5_1CILi1EEES8_S8_EEENS6_IJNS7_ILi64EEESA_SA_EEELi512ENS_10bfloat16_tEfNS_4arch4Sm90ELb1ELb0ELb1ELb0ELb0ELb0ELb0ELb0ELb0ELb0ELb0ELb0EEENS1_21CollectiveEpilogueFwdINS6_IJSA_NS7_ILi512EEESA_EEES9_SC_SE_Li256ELb0ELb0ELb0ELb0EEENS1_30DynamicPersistentTileSchedulerILi256ELi32ELb0ELb0ELb1EEEEEEEEEvNT_6ParamsE,"ax",@progbits
	.align	128
.text._ZN7cutlass13device_kernelIN5flash11enable_sm90INS1_16FlashAttnFwdSm90INS1_25CollectiveMainloopFwdSm90ILi2EN4cute5tupleIJNS5_1CILi1EEES8_S8_EEENS6_IJNS7_ILi64EEESA_SA_EEELi512ENS_10bfloat16_tEfNS_4arch4Sm90ELb1ELb0ELb1ELb0ELb0ELb0ELb0ELb0ELb0ELb0ELb0ELb0EEENS1_21CollectiveEpilogueFwdINS6_IJSA_NS7_ILi512EEESA_EEES9_SC_SE_Li256ELb0ELb0ELb0ELb0EEENS1_30DynamicPersistentTileSchedulerILi256ELi32ELb0ELb0ELb1EEEEEEEEEvNT_6ParamsE:
        .type           _ZN7cutlass13device_kernelIN5flash11enable_sm90INS1_16FlashAttnFwdSm90INS1_25CollectiveMainloopFwdSm90ILi2EN4cute5tupleIJNS5_1CILi1EEES8_S8_EEENS6_IJNS7_ILi64EEESA_SA_EEELi512ENS_10bfloat16_tEfNS_4arch4Sm90ELb1ELb0ELb1ELb0ELb0ELb0ELb0ELb0ELb0ELb0ELb0ELb0EEENS1_21CollectiveEpilogueFwdINS6_IJSA_NS7_ILi512EEESA_EEES9_SC_SE_Li256ELb0ELb0ELb0ELb0EEENS1_30DynamicPersistentTileSchedulerILi256ELi32ELb0ELb0ELb1EEEEEEEEEvNT_6ParamsE,@function
        .size           _ZN7cutlass13device_kernelIN5flash11enable_sm90INS1_16FlashAttnFwdSm90INS1_25CollectiveMainloopFwdSm90ILi2EN4cute5tupleIJNS5_1CILi1EEES8_S8_EEENS6_IJNS7_ILi64EEESA_SA_EEELi512ENS_10bfloat16_tEfNS_4arch4Sm90ELb1ELb0ELb1ELb0ELb0ELb0ELb0ELb0ELb0ELb0ELb0ELb0EEENS1_21CollectiveEpilogueFwdINS6_IJSA_NS7_ILi512EEESA_EEES9_SC_SE_Li256ELb0ELb0ELb0ELb0EEENS1_30DynamicPersistentTileSchedulerILi256ELi32ELb0ELb0ELb1EEEEEEEEEvNT_6ParamsE,(.L_x_68 - _ZN7cutlass13device_kernelIN5flash11enable_sm90INS1_16FlashAttnFwdSm90INS1_25CollectiveMainloopFwdSm90ILi2EN4cute5tupleIJNS5_1CILi1EEES8_S8_EEENS6_IJNS7_ILi64EEESA_SA_EEELi512ENS_10bfloat16_tEfNS_4arch4Sm90ELb1ELb0ELb1ELb0ELb0ELb0ELb0ELb0ELb0ELb0ELb0ELb0EEENS1_21CollectiveEpilogueFwdINS6_IJSA_NS7_ILi512EEESA_EEES9_SC_SE_Li256ELb0ELb0ELb0ELb0EEENS1_30DynamicPersistentTileSchedulerILi256ELi32ELb0ELb0ELb1EEEEEEEEEvNT_6ParamsE)
        .other          _ZN7cutlass13device_kernelIN5flash11enable_sm90INS1_16FlashAttnFwdSm90INS1_25CollectiveMainloopFwdSm90ILi2EN4cute5tupleIJNS5_1CILi1EEES8_S8_EEENS6_IJNS7_ILi64EEESA_SA_EEELi512ENS_10bfloat16_tEfNS_4arch4Sm90ELb1ELb0ELb1ELb0ELb0ELb0ELb0ELb0ELb0ELb0ELb0ELb0EEENS1_21CollectiveEpilogueFwdINS6_IJSA_NS7_ILi512EEESA_EEES9_SC_SE_Li256ELb0ELb0ELb0ELb0EEENS1_30DynamicPersistentTileSchedulerILi256ELi32ELb0ELb0ELb1EEEEEEEEEvNT_6ParamsE,@"STO_CUDA_ENTRY STV_DEFAULT"
_ZN7cutlass13device_kernelIN5flash11enable_sm90INS1_16FlashAttnFwdSm90INS1_25CollectiveMainloopFwdSm90ILi2EN4cute5tupleIJNS5_1CILi1EEES8_S8_EEENS6_IJNS7_ILi64EEESA_SA_EEELi512ENS_10bfloat16_tEfNS_4arch4Sm90ELb1ELb0ELb1ELb0ELb0ELb0ELb0ELb0ELb0ELb0ELb0ELb0EEENS1_21CollectiveEpilogueFwdINS6_IJSA_NS7_ILi512EEESA_EEES9_SC_SE_Li256ELb0ELb0ELb0ELb0EEENS1_30DynamicPersistentTileSchedulerILi256ELi32ELb0ELb0ELb1EEEEEEEEEvNT_6ParamsE:
[----:B------:R-:W-:Y:S01]  /*0000*/  LDC R1, c[0x0][0x37c] ;  /* 0x0000df00ff017b82 */ /* 0x000fe20000000800 */
[----:B------:R-:W-:Y:S05]  /*0010*/  EXIT ;  /* 0x000000000000794d */ /* 0x000fea0003800000 */
.L_x_22:
        /* <DEDUP_REMOVED lines=14> */
.L_x_68:


//--------------------- .text._ZN7cutlass13device_kernelIN5flash11enable_sm90INS1_16FlashAttnFwdSm90INS1_25CollectiveMainloopFwdSm90ILi2EN4cute5tupleIJNS5_1CILi1EEES8_S8_EEENS6_IJNS7_ILi64EEESA_SA_EEELi512ENS_10bfloat16_tEfNS_4arch4Sm90ELb1ELb0ELb1ELb0ELb0ELb0ELb1ELb0ELb0ELb0ELb0ELb0EEENS1_21CollectiveEpilogueFwdINS6_IJSA_NS7_ILi512EEESA_EEES9_SC_SE_Li256ELb0ELb0ELb0ELb0EEENS1_30DynamicPersistentTileSchedulerILi256ELi32ELb0ELb0ELb1EEEEEEEEEvNT_6ParamsE --------------------------
	.section	.text._ZN7cutlass13device_kernelIN5flash11enable_sm90INS1_16FlashAttnFwdSm90INS1_25CollectiveMainloopFwdSm90ILi2EN4cute5tupleIJNS5_1CILi1EEES8_S8_EEENS6_IJNS7_ILi64EEESA_SA_EEELi512ENS_10bfloat16_tEfNS_4arch4Sm90ELb1ELb0ELb1ELb0ELb0ELb0ELb1ELb0ELb0ELb0ELb0ELb0EEENS1_21CollectiveEpilogueFwdINS6_IJSA_NS7_ILi512EEESA_EEES9_SC_SE_Li256ELb0ELb0ELb0ELb0EEENS1_30DynamicPersistentTileSchedulerILi256ELi32ELb0ELb0ELb1EEEEEEEEEvNT_6ParamsE,"ax",@progbits
	.align	128
.text._ZN7cutlass13device_kernelIN5flash11enable_sm90INS1_16FlashAttnFwdSm90INS1_25CollectiveMainloopFwdSm90ILi2EN4cute5tupleIJNS5_1CILi1EEES8_S8_EEENS6_IJNS7_ILi64EEESA_SA_EEELi512ENS_10bfloat16_tEfNS_4arch4Sm90ELb1ELb0ELb1ELb0ELb0ELb0ELb1ELb0ELb0ELb0ELb0ELb0EEENS1_21CollectiveEpilogueFwdINS6_IJSA_NS7_ILi512EEESA_EEES9_SC_SE_Li256ELb0ELb0ELb0ELb0EEENS1_30DynamicPersistentTileSchedulerILi256ELi32ELb0ELb0ELb1EEEEEEEEEvNT_6ParamsE:
        .type           _ZN7cutlass13device_kernelIN5flash11enable_sm90INS1_16FlashAttnFwdSm90INS1_25CollectiveMainloopFwdSm90ILi2EN4cute5tupleIJNS5_1CILi1EEES8_S8_EEENS6_IJNS7_ILi64EEESA_SA_EEELi512ENS_10bfloat16_tEfNS_4arch4Sm90ELb1ELb0ELb1ELb0ELb0ELb0ELb1ELb0ELb0ELb0ELb0ELb0EEENS1_21CollectiveEpilogueFwdINS6_IJSA_NS7_ILi512EEESA_EEES9_SC_SE_Li256ELb0ELb0ELb0ELb0EEENS1_30DynamicPersistentTileSchedulerILi256ELi32ELb0ELb0ELb1EEEEEEEEEvNT_6ParamsE,@function
        .size           _ZN7cutlass13device_kernelIN5flash11enable_sm90INS1_16FlashAttnFwdSm90INS1_25CollectiveMainloopFwdSm90ILi2EN4cute5tupleIJNS5_1CILi1EEES8_S8_EEENS6_IJNS7_ILi64EEESA_SA_EEELi512ENS_10bfloat16_tEfNS_4arch4Sm90ELb1ELb0ELb1ELb0ELb0ELb0ELb1ELb0ELb0ELb0ELb0ELb0EEENS1_21CollectiveEpilogueFwdINS6_IJSA_NS7_ILi512EEESA_EEES9_SC_SE_Li256ELb0ELb0ELb0ELb0EEENS1_30DynamicPersistentTileSchedulerILi256ELi32ELb0ELb0ELb1EEEEEEEEEvNT_6ParamsE,(.L_x_69 - _ZN7cutlass13device_kernelIN5flash11enable_sm90INS1_16FlashAttnFwdSm90INS1_25CollectiveMainloopFwdSm90ILi2EN4cute5tupleIJNS5_1CILi1EEES8_S8_EEENS6_IJNS7_ILi64EEESA_SA_EEELi512ENS_10bfloat16_tEfNS_4arch4Sm90ELb1ELb0ELb1ELb0ELb0ELb0ELb1ELb0ELb0ELb0ELb0ELb0EEENS1_21CollectiveEpilogueFwdINS6_IJSA_NS7_ILi512EEESA_EEES9_SC_SE_Li256ELb0ELb0ELb0ELb0EEENS1_30DynamicPersistentTileSchedulerILi256ELi32ELb0ELb0ELb1EEEEEEEEEvNT_6ParamsE)
        .other          _ZN7cutlass13device_kernelIN5flash11enable_sm90INS1_16FlashAttnFwdSm90INS1_25CollectiveMainloopFwdSm90ILi2EN4cute5tupleIJNS5_1CILi1EEES8_S8_EEENS6_IJNS7_ILi64EEESA_SA_EEELi512ENS_10bfloat16_tEfNS_4arch4Sm90ELb1ELb0ELb1ELb0ELb0ELb0ELb1ELb0ELb0ELb0ELb0ELb0EEENS1_21CollectiveEpilogueFwdINS6_IJSA_NS7_ILi512EEESA_EEES9_SC_SE_Li256ELb0ELb0ELb0ELb0EEENS1_30DynamicPersistentTileSchedulerILi256ELi32ELb0ELb0ELb1EEEEEEEEEvNT_6ParamsE,@"STO_CUDA_ENTRY STV_DEFAULT"
_ZN7cutlass13device_kernelIN5flash11enable_sm90INS1_16FlashAttnFwdSm90INS1_25CollectiveMainloopFwdSm90ILi2EN4cute5tupleIJNS5_1CILi1EEES8_S8_EEENS6_IJNS7_ILi64EEESA_SA_EEELi512ENS_10bfloat16_tEfNS_4arch4Sm90ELb1ELb0ELb1ELb0ELb0ELb0ELb1ELb0ELb0ELb0ELb0ELb0EEENS1_21CollectiveEpilogueFwdINS6_IJSA_NS7_ILi512EEESA_EEES9_SC_SE_Li256ELb0ELb0ELb0ELb0EEENS1_30DynamicPersistentTileSchedulerILi256ELi32ELb0ELb0ELb1EEEEEEEEEvNT_6ParamsE:
[----:B------:R-:W-:Y:S01]  /*0000*/  LDC R1, c[0x0][0x37c] ;  /* 0x0000df00ff017b82 */ /* 0x000fe20000000800 */
[----:B------:R-:W-:Y:S05]  /*0010*/  EXIT ;  /* 0x000000000000794d */ /* 0x000fea0003800000 */
.L_x_23:
        /* <DEDUP_REMOVED lines=14> */
.L_x_69:


//--------------------- .text._ZN7cutlass13device_kernelIN5flash11enable_sm90INS1_16FlashAttnFwdSm90INS1_25CollectiveMainloopFwdSm90ILi2EN4cute5tupleIJNS5_1CILi1EEES8_S8_EEENS6_IJNS7_ILi64EEESA_SA_EEELi512ENS_10bfloat16_tEfNS_4arch4Sm90ELb1ELb0ELb1ELb1ELb0ELb0ELb0ELb0ELb0ELb0ELb0ELb0EEENS1_21CollectiveEpilogueFwdINS6_IJSA_NS7_ILi512EEESA_EEES9_SC_SE_Li256ELb1ELb0ELb0ELb0EEENS1_36VarlenDynamicPersistentTileSchedulerILi64ELi64ELi256ELi32ELb0ELb0ELb1ELb1ELb1ELb1EEEEEEEEEvNT_6ParamsE --------------------------
	.section	.text._ZN7cutlass13device_kernelIN5flash11enable_sm90INS1_16FlashAttnFwdSm90INS1_25CollectiveMainloopFwdSm90ILi2EN4cute5tupleIJNS5_1CILi1EEES8_S8_EEENS6_IJNS7_ILi64EEESA_SA_EEELi512ENS_10bfloat16_tEfNS_4arch4Sm90ELb1ELb0ELb1ELb1ELb0ELb0ELb0ELb0ELb0ELb0ELb0ELb0EEENS1_21CollectiveEpilogueFwdINS6_IJSA_NS7_ILi512EEESA_EEES9_SC_SE_Li256ELb1ELb0ELb0ELb0EEENS1_36VarlenDynamicPersistentTileSchedulerILi64ELi64ELi256ELi32ELb0ELb0ELb1ELb1ELb1ELb1EEEEEEEEEvNT_6ParamsE,"ax",@progbits
	.align	128
.text._ZN7cutlass13device_kernelIN5flash11enable_sm90INS1_16FlashAttnFwdSm90INS1_25CollectiveMainloopFwdSm90ILi2EN4cute5tupleIJNS5_1CILi1EEES8_S8_EEENS6_IJNS7_ILi64EEESA_SA_EEELi512ENS_10bfloat16_tEfNS_4arch4Sm90ELb1ELb0ELb1ELb1ELb0ELb0ELb0ELb0ELb0ELb0ELb0ELb0EEENS1_21CollectiveEpilogueFwdINS6_IJSA_NS7_ILi512EEESA_EEES9_SC_SE_Li256ELb1ELb0ELb0ELb0EEENS1_36VarlenDynamicPersistentTileSchedulerILi64ELi64ELi256ELi32ELb0ELb0ELb1ELb1ELb1ELb1EEEEEEEEEvNT_6ParamsE:
        .type           _ZN7cutlass13device_kernelIN5flash11enable_sm90INS1_16FlashAttnFwdSm90INS1_25CollectiveMainloopFwdSm90ILi2EN4cute5tupleIJNS5_1CILi1EEES8_S8_EEENS6_IJNS7_ILi64EEESA_SA_EEELi512ENS_10bfloat16_tEfNS_4arch4Sm90ELb1ELb0ELb1ELb1ELb0ELb0ELb0ELb0ELb0ELb0ELb0ELb0EEENS1_21CollectiveEpilogueFwdINS6_IJSA_NS7_ILi512EEESA_EEES9_SC_SE_Li256ELb1ELb0ELb0ELb0EEENS1_36VarlenDynamicPersistentTileSchedulerILi64ELi64ELi256ELi32ELb0ELb0ELb1ELb1ELb1ELb1EEEEEEEEEvNT_6ParamsE,@function
        .size           _ZN7cutlass13device_kernelIN5flash11enable_sm90INS1_16FlashAttnFwdSm90INS1_25CollectiveMainloopFwdSm90ILi2EN4cute5tupleIJNS5_1CILi1EEES8_S8_EEENS6_IJNS7_ILi64EEESA_SA_EEELi512ENS_10bfloat16_tEfNS_4arch4Sm90ELb1ELb0ELb1ELb1ELb0ELb0ELb0ELb0ELb0ELb0ELb0ELb0EEENS1_21CollectiveEpilogueFwdINS6_IJSA_NS7_ILi512EEESA_EEES9_SC_SE_Li256ELb1ELb0ELb0ELb0EEENS1_36VarlenDynamicPersistentTileSchedulerILi64ELi64ELi256ELi32ELb0ELb0ELb1ELb1ELb1ELb1EEEEEEEEEvNT_6ParamsE,(.L_x_70 - _ZN7cutlass13device_kernelIN5flash11enable_sm90INS1_16FlashAttnFwdSm90INS1_25CollectiveMainloopFwdSm90ILi2EN4cute5tupleIJNS5_1CILi1EEES8_S8_EEENS6_IJNS7_ILi64EEESA_SA_EEELi512ENS_10bfloat16_tEfNS_4arch4Sm90ELb1ELb0ELb1ELb1ELb0ELb0ELb0ELb0ELb0ELb0ELb0ELb0EEENS1_21CollectiveEpilogueFwdINS6_IJSA_NS7_ILi512EEESA_EEES9_SC_SE_Li256ELb1ELb0ELb0ELb0EEENS1_36VarlenDynamicPersistentTileSchedulerILi64ELi64ELi256ELi32ELb0ELb0ELb1ELb1ELb1ELb1EEEEEEEEEvNT_6ParamsE)
        .other          _ZN7cutlass13device_kernelIN5flash11enable_sm90INS1_16FlashAttnFwdSm90INS1_25CollectiveMainloopFwdSm90ILi2EN4cute5tupleIJNS5_1CILi1EEES8_S8_EEENS6_IJNS7_ILi64EEESA_SA_EEELi512ENS_10bfloat16_tEfNS_4arch4Sm90ELb1ELb0ELb1ELb1ELb0ELb0ELb0ELb0ELb0ELb0ELb0ELb0EEENS1_21CollectiveEpilogueFwdINS6_IJSA_NS7_ILi512EEESA_EEES9_SC_SE_Li256ELb1ELb0ELb0ELb0EEENS1_36VarlenDynamicPersistentTileSchedulerILi64ELi64ELi256ELi32ELb0ELb0ELb1ELb1ELb1ELb1EEEEEEEEEvNT_6ParamsE,@"STO_CUDA_ENTRY STV_DEFAULT"
_ZN7cutlass13device_kernelIN5flash11enable_sm90INS1_16FlashAttnFwdSm90INS1_25CollectiveMainloopFwdSm90ILi2EN4cute5tupleIJNS5_1CILi1EEES8_S8_EEENS6_IJNS7_ILi64EEESA_SA_EEELi512ENS_10bfloat16_tEfNS_4arch4Sm90ELb1ELb0ELb1ELb1ELb0ELb0ELb0ELb0ELb0ELb0ELb0ELb0EEENS1_21CollectiveEpilogueFwdINS6_IJSA_NS7_ILi512EEESA_EEES9_SC_SE_Li256ELb1ELb0ELb0ELb0EEENS1_36VarlenDynamicPersistentTileSchedulerILi64ELi64ELi256ELi32ELb0ELb0ELb1ELb1ELb1ELb1EEEEEEEEEvNT_6ParamsE:
[----:B------:R-:W-:Y:S01]  /*0000*/  LDC R1, c[0x0][0x37c] ;  /* 0x0000df00ff017b82 */ /* 0x000fe20000000800 */
[----:B------:R-:W-:Y:S05]  /*0010*/  EXIT ;  /* 0x000000000000794d */ /* 0x000fea0003800000 */
.L_x_24:
        /* <DEDUP_REMOVED lines=14> */
.L_x_70:


//--------------------- .text._ZN7cutlass13device_kernelIN5flash11enable_sm90INS1_16FlashAttnFwdSm90INS1_25CollectiveMainloopFwdSm90ILi2EN4cute5tupleIJNS5_1CILi1EEES8_S8_EEENS6_IJNS7_ILi64EEESA_SA_EEELi512ENS_10bfloat16_tEfNS_4arch4Sm90ELb1ELb0ELb1ELb1ELb0ELb1ELb0ELb0ELb0ELb0ELb0ELb0EEENS1_21CollectiveEpilogueFwdINS6_IJSA_NS7_ILi512EEESA_EEES9_SC_SE_Li256ELb1ELb0ELb0ELb0EEENS1_36VarlenDynamicPersistentTileSchedulerILi64ELi64ELi256ELi32ELb0ELb0ELb1ELb1ELb1ELb1EEEEEEEEEvNT_6ParamsE --------------------------
	.section	.text._ZN7cutlass13device_kernelIN5flash11enable_sm90INS1_16FlashAttnFwdSm90INS1_25CollectiveMainloopFwdSm90ILi2EN4cute5tupleIJNS5_1CILi1EEES8_S8_EEENS6_IJNS7_ILi64EEESA_SA_EEELi512ENS_10bfloat16_tEfNS_4arch4Sm90ELb1ELb0ELb1ELb1ELb0ELb1ELb0ELb0ELb0ELb0ELb0ELb0EEENS1_21CollectiveEpilogueFwdINS6_IJSA_NS7_ILi512EEESA_EEES9_SC_SE_Li256ELb1ELb0ELb0ELb0EEENS1_36VarlenDynamicPersistentTileSchedulerILi64ELi64ELi256ELi32ELb0ELb0ELb1ELb1ELb1ELb1EEEEEEEEEvNT_6ParamsE,"ax",@progbits
	.align	128
.text._ZN7cutlass13device_kernelIN5flash11enable_sm90INS1_16FlashAttnFwdSm90INS1_25CollectiveMainloopFwdSm90ILi2EN4cute5tupleIJNS5_1CILi1EEES8_S8_EEENS6_IJNS7_ILi64EEESA_SA_EEELi512ENS_10bfloat16_tEfNS_4arch4Sm90ELb1ELb0ELb1ELb1ELb0ELb1ELb0ELb0ELb0ELb0ELb0ELb0EEENS1_21CollectiveEpilogueFwdINS6_IJSA_NS7_ILi512EEESA_EEES9_SC_SE_Li256ELb1ELb0ELb0ELb0EEENS1_36VarlenDynamicPersistentTileSchedulerILi64ELi64ELi256ELi32ELb0ELb0ELb1ELb1ELb1ELb1EEEEEEEEEvNT_6ParamsE:
        .type           _ZN7cutlass13device_kernelIN5flash11enable_sm90INS1_16FlashAttnFwdSm90INS1_25CollectiveMainloopFwdSm90ILi2EN4cute5tupleIJNS5_1CILi1EEES8_S8_EEENS6_IJNS7_ILi64EEESA_SA_EEELi512ENS_10bfloat16_tEfNS_4arch4Sm90ELb1ELb0ELb1ELb1ELb0ELb1ELb0ELb0ELb0ELb0ELb0ELb0EEENS1_21CollectiveEpilogueFwdINS6_IJSA_NS7_ILi512EEESA_EEES9_SC_SE_Li256ELb1ELb0ELb0ELb0EEENS1_36VarlenDynamicPersistentTileSchedulerILi64ELi64ELi256ELi32ELb0ELb0ELb1ELb1ELb1ELb1EEEEEEEEEvNT_6ParamsE,@function
        .size           _ZN7cutlass13device_kernelIN5flash11enable_sm90INS1_16FlashAttnFwdSm90INS1_25CollectiveMainloopFwdSm90ILi2EN4cute5tupleIJNS5_1CILi1EEES8_S8_EEENS6_IJNS7_ILi64EEESA_SA_EEELi512ENS_10bfloat16_tEfNS_4arch4Sm90ELb1ELb0ELb1ELb1ELb0ELb1ELb0ELb0ELb0ELb0ELb0ELb0EEENS1_21CollectiveEpilogueFwdINS6_IJSA_NS7_ILi512EEESA_EEES9_SC_SE_Li256ELb1ELb0ELb0ELb0EEENS1_36VarlenDynamicPersistentTileSchedulerILi64ELi64ELi256ELi32ELb0ELb0ELb1ELb1ELb1ELb1EEEEEEEEEvNT_6ParamsE,(.L_x_71 - _ZN7cutlass13device_kernelIN5flash11enable_sm90INS1_16FlashAttnFwdSm90INS1_25CollectiveMainloopFwdSm90ILi2EN4cute5tupleIJNS5_1CILi1EEES8_S8_EEENS6_IJNS7_ILi64EEESA_SA_EEELi512ENS_10bfloat16_tEfNS_4arch4Sm90ELb1ELb0ELb1ELb1ELb0ELb1ELb0ELb0ELb0ELb0ELb0ELb0EEENS1_21CollectiveEpilogueFwdINS6_IJSA_NS7_ILi512EEESA_EEES9_SC_SE_Li256ELb1ELb0ELb0ELb0EEENS1_36VarlenDynamicPersistentTileSchedulerILi64ELi64ELi256ELi32ELb0ELb0ELb1ELb1ELb1ELb1EEEEEEEEEvNT_6ParamsE)
        .other          _ZN7cutlass13device_kernelIN5flash11enable_sm90INS1_16FlashAttnFwdSm90INS1_25CollectiveMainloopFwdSm90ILi2EN4cute5tupleIJNS5_1CILi1EEES8_S8_EEENS6_IJNS7_ILi64EEESA_SA_EEELi512ENS_10bfloat16_tEfNS_4arch4Sm90ELb1ELb0ELb1ELb1ELb0ELb1ELb0ELb0ELb0ELb0ELb0ELb0EEENS1_21CollectiveEpilogueFwdINS6_IJSA_NS7_ILi512EEESA_EEES9_SC_SE_Li256ELb1ELb0ELb0ELb0EEENS1_36VarlenDynamicPersistentTileSchedulerILi64ELi64ELi256ELi32ELb0ELb0ELb1ELb1ELb1ELb1EEEEEEEEEvNT_6ParamsE,@"STO_CUDA_ENTRY STV_DEFAULT"
_ZN7cutlass13device_kernelIN5flash11enable_sm90INS1_16FlashAttnFwdSm90INS1_25CollectiveMainloopFwdSm90ILi2EN4cute5tupleIJNS5_1CILi1EEES8_S8_EEENS6_IJNS7_ILi64EEESA_SA_EEELi512ENS_10bfloat16_tEfNS_4arch4Sm90ELb1ELb0ELb1ELb1ELb0ELb1ELb0ELb0ELb0ELb0ELb0ELb0EEENS1_21CollectiveEpilogueFwdINS6_IJSA_NS7_ILi512EEESA_EEES9_SC_SE_Li256ELb1ELb0ELb0ELb0EEENS1_36VarlenDynamicPersistentTileSchedulerILi64ELi64ELi256ELi32ELb0ELb0ELb1ELb1ELb1ELb1EEEEEEEEEvNT_6ParamsE:
[----:B------:R-:W-:Y:S01]  /*0000*/  LDC R1, c[0x0][0x37c] ;  /* 0x0000df00ff017b82 */ /* 0x000fe20000000800 */
[----:B------:R-:W-:Y:S05]  /*0010*/  EXIT ;  /* 0x000000000000794d */ /* 0x000fea0003800000 */
.L_x_25:
        /* <DEDUP_REMOVED lines=14> */
.L_x_71:


//--------------------- .text._ZN7cutlass13device_kernelIN5flash11enable_sm90INS1_16FlashAttnFwdSm90INS1_25CollectiveMainloopFwdSm90ILi2EN4cute5tupleIJNS5_1CILi1EEES8_S8_EEENS6_IJNS7_ILi64EEESA_SA_EEELi512ENS_10bfloat16_tEfNS_4arch4Sm90ELb1ELb0ELb1ELb1ELb0ELb0ELb1ELb0ELb0ELb0ELb0ELb0EEENS1_21CollectiveEpilogueFwdINS6_IJSA_NS7_ILi512EEESA_EEES9_SC_SE_Li256ELb1ELb0ELb0ELb0EEENS1_36VarlenDynamicPersistentTileSchedulerILi64ELi64ELi256ELi32ELb0ELb0ELb1ELb1ELb1ELb1EEEEEEEEEvNT_6ParamsE --------------------------
	.section	.text._ZN7cutlass13device_kernelIN5flash11enable_sm90INS1_16FlashAttnFwdSm90INS1_25CollectiveMainloopFwdSm90ILi2EN4cute5tupleIJNS5_1CILi1EEES8_S8_EEENS6_IJNS7_ILi64EEESA_SA_EEELi512ENS_10bfloat16_tEfNS_4arch4Sm90ELb1ELb0ELb1ELb1ELb0ELb0ELb1ELb0ELb0ELb0ELb0ELb0EEENS1_21CollectiveEpilogueFwdINS6_IJSA_NS7_ILi512EEESA_EEES9_SC_SE_Li256ELb1ELb0ELb0ELb0EEENS1_36VarlenDynamicPersistentTileSchedulerILi64ELi64ELi256ELi32ELb0ELb0ELb1ELb1ELb1ELb1EEEEEEEEEvNT_6ParamsE,"ax",@progbits
	.align	128
.text._ZN7cutlass13device_kernelIN5flash11enable_sm90INS1_16FlashAttnFwdSm90INS1_25CollectiveMainloopFwdSm90ILi2EN4cute5tupleIJNS5_1CILi1EEES8_S8_EEENS6_IJNS7_ILi64EEESA_SA_EEELi512ENS_10bfloat16_tEfNS_4arch4Sm90ELb1ELb0ELb1ELb1ELb0ELb0ELb1ELb0ELb0ELb0ELb0ELb0EEENS1_21CollectiveEpilogueFwdINS6_IJSA_NS7_ILi512EEESA_EEES9_SC_SE_Li256ELb1ELb0ELb0ELb0EEENS1_36VarlenDynamicPersistentTileSchedulerILi64ELi64ELi256ELi32ELb0ELb0ELb1ELb1ELb1ELb1EEEEEEEEEvNT_6ParamsE:
        .type           _ZN7cutlass13device_kernelIN5flash11enable_sm90INS1_16FlashAttnFwdSm90INS1_25CollectiveMainloopFwdSm90ILi2EN4cute5tupleIJNS5_1CILi1EEES8_S8_EEENS6_IJNS7_ILi64EEESA_SA_EEELi512ENS_10bfloat16_tEfNS_4arch4Sm90ELb1ELb0ELb1ELb1ELb0ELb0ELb1ELb0ELb0ELb0ELb0ELb0EEENS1_21CollectiveEpilogueFwdINS6_IJSA_NS7_ILi512EEESA_EEES9_SC_SE_Li256ELb1ELb0ELb0ELb0EEENS1_36VarlenDynamicPersistentTileSchedulerILi64ELi64ELi256ELi32ELb0ELb0ELb1ELb1ELb1ELb1EEEEEEEEEvNT_6ParamsE,@function
        .size           _ZN7cutlass13device_kernelIN5flash11enable_sm90INS1_16FlashAttnFwdSm90INS1_25CollectiveMainloopFwdSm90ILi2EN4cute5tupleIJNS5_1CILi1EEES8_S8_EEENS6_IJNS7_ILi64EEESA_SA_EEELi512ENS_10bfloat16_tEfNS_4arch4Sm90ELb1ELb0ELb1ELb1ELb0ELb0ELb1ELb0ELb0ELb0ELb0ELb0EEENS1_21CollectiveEpilogueFwdINS6_IJSA_NS7_ILi512EEESA_EEES9_SC_SE_Li256ELb1ELb0ELb0ELb0EEENS1_36VarlenDynamicPersistentTileSchedulerILi64ELi64ELi256ELi32ELb0ELb0ELb1ELb1ELb1ELb1EEEEEEEEEvNT_6ParamsE,(.L_x_72 - _ZN7cutlass13device_kernelIN5flash11enable_sm90INS1_16FlashAttnFwdSm90INS1_25CollectiveMainloopFwdSm90ILi2EN4cute5tupleIJNS5_1CILi1EEES8_S8_EEENS6_IJNS7_ILi64EEESA_SA_EEELi512ENS_10bfloat16_tEfNS_4arch4Sm90ELb1ELb0ELb1ELb1ELb0ELb0ELb1ELb0ELb0ELb0ELb0ELb0EEENS1_21CollectiveEpilogueFwdINS6_IJSA_NS7_ILi512EEESA_EEES9_SC_SE_Li256ELb1ELb0ELb0ELb0EEENS1_36VarlenDynamicPersistentTileSchedulerILi64ELi64ELi256ELi32ELb0ELb0ELb1ELb1ELb1ELb1EEEEEEEEEvNT_6ParamsE)
        .other          _ZN7cutlass13device_kernelIN5flash11enable_sm90INS1_16FlashAttnFwdSm90INS1_25CollectiveMainloopFwdSm90ILi2EN4cute5tupleIJNS5_1CILi1EEES8_S8_EEENS6_IJNS7_ILi64EEESA_SA_EEELi512ENS_10bfloat16_tEfNS_4arch4Sm90ELb1ELb0ELb1ELb1ELb0ELb0ELb1ELb0ELb0ELb0ELb0ELb0EEENS1_21CollectiveEpilogueFwdINS6_IJSA_NS7_ILi512EEESA_EEES9_SC_SE_Li256ELb1ELb0ELb0ELb0EEENS1_36VarlenDynamicPersistentTileSchedulerILi64ELi64ELi256ELi32ELb0ELb0ELb1ELb1ELb1ELb1EEEEEEEEEvNT_6ParamsE,@"STO_CUDA_ENTRY STV_DEFAULT"
_ZN7cutlass13device_kernelIN5flash11enable_sm90INS1_16FlashAttnFwdSm90INS1_25CollectiveMainloopFwdSm90ILi2EN4cute5tupleIJNS5_1CILi1EEES8_S8_EEENS6_IJNS7_ILi64EEESA_SA_EEELi512ENS_10bfloat16_tEfNS_4arch4Sm90ELb1ELb0ELb1ELb1ELb0ELb0ELb1ELb0ELb0ELb0ELb0ELb0EEENS1_21CollectiveEpilogueFwdINS6_IJSA_NS7_ILi512EEESA_EEES9_SC_SE_Li256ELb1ELb0ELb0ELb0EEENS1_36VarlenDynamicPersistentTileSchedulerILi64ELi64ELi256ELi32ELb0ELb0ELb1ELb1ELb1ELb1EEEEEEEEEvNT_6ParamsE:
[----:B------:R-:W-:Y:S01]  /*0000*/  LDC R1, c[0x0][0x37c] ;  /* 0x0000df00ff017b82 */ /* 0x000fe20000000800 */
[----:B------:R-:W-:Y:S05]  /*0010*/  EXIT ;  /* 0x000000000000794d */ /* 0x000fea0003800000 */
.L_x_26:
        /* <DEDUP_REMOVED lines=14> */
.L_x_72:


//--------------------- .text._ZN7cutlass13device_kernelIN5flash11enable_sm90INS1_16FlashAttnFwdSm90INS1_25CollectiveMainloopFwdSm90ILi2EN4cute5tupleIJNS5_1CILi1EEES8_S8_EEENS6_IJNS7_ILi64EEESA_SA_EEELi512ENS_10bfloat16_tEfNS_4arch4Sm90ELb1ELb0ELb1ELb1ELb0ELb1ELb1ELb0ELb0ELb0ELb0ELb0EEENS1_21CollectiveEpilogueFwdINS6_IJSA_NS7_ILi512EEESA_EEES9_SC_SE_Li256ELb1ELb0ELb0ELb0EEENS1_36VarlenDynamicPersistentTileSchedulerILi64ELi64ELi256ELi32ELb0ELb0ELb1ELb1ELb1ELb1EEEEEEEEEvNT_6ParamsE --------------------------
	.section	.text._ZN7cutlass13device_kernelIN5flash11enable_sm90INS1_16FlashAttnFwdSm90INS1_25CollectiveMainloopFwdSm90ILi2EN4cute5tupleIJNS5_1CILi1EEES8_S8_EEENS6_IJNS7_ILi64EEESA_SA_EEELi512ENS_10bfloat16_tEfNS_4arch4Sm90ELb1ELb0ELb1ELb1ELb0ELb1ELb1ELb0ELb0ELb0ELb0ELb0EEENS1_21CollectiveEpilogueFwdINS6_IJSA_NS7_ILi512EEESA_EEES9_SC_SE_Li256ELb1ELb0ELb0ELb0EEENS1_36VarlenDynamicPersistentTileSchedulerILi64ELi64ELi256ELi32ELb0ELb0ELb1ELb1ELb1ELb1EEEEEEEEEvNT_6ParamsE,"ax",@progbits
	.align	128
.text._ZN7cutlass13device_kernelIN5flash11enable_sm90INS1_16FlashAttnFwdSm90INS1_25CollectiveMainloopFwdSm90ILi2EN4cute5tupleIJNS5_1CILi1EEES8_S8_EEENS6_IJNS7_ILi64EEESA_SA_EEELi512ENS_10bfloat16_tEfNS_4arch4Sm90ELb1ELb0ELb1ELb1ELb0ELb1ELb1ELb0ELb0ELb0ELb0ELb0EEENS1_21CollectiveEpilogueFwdINS6_IJSA_NS7_ILi512EEESA_EEES9_SC_SE_Li256ELb1ELb0ELb0ELb0EEENS1_36VarlenDynamicPersistentTileSchedulerILi64ELi64ELi256ELi32ELb0ELb0ELb1ELb1ELb1ELb1EEEEEEEEEvNT_6ParamsE:
        .type           _ZN7cutlass13device_kernelIN5flash11enable_sm90INS1_16FlashAttnFwdSm90INS1_25CollectiveMainloopFwdSm90ILi2EN4cute5tupleIJNS5_1CILi1EEES8_S8_EEENS6_IJNS7_ILi64EEESA_SA_EEELi512ENS_10bfloat16_tEfNS_4arch4Sm90ELb1ELb0ELb1ELb1ELb0ELb1ELb1ELb0ELb0ELb0ELb0ELb0EEENS1_21CollectiveEpilogueFwdINS6_IJSA_NS7_ILi512EEESA_EEES9_SC_SE_Li256ELb1ELb0ELb0ELb0EEENS1_36VarlenDynamicPersistentTileSchedulerILi64ELi64ELi256ELi32ELb0ELb0ELb1ELb1ELb1ELb1EEEEEEEEEvNT_6ParamsE,@function
        .size           _ZN7cutlass13device_kernelIN5flash11enable_sm90INS1_16FlashAttnFwdSm90INS1_25CollectiveMainloopFwdSm90ILi2EN4cute5tupleIJNS5_1CILi1EEES8_S8_EEENS6_IJNS7_ILi64EEESA_SA_EEELi512ENS_10bfloat16_tEfNS_4arch4Sm90ELb1ELb0ELb1ELb1ELb0ELb1ELb1ELb0ELb0ELb0ELb0ELb0EEENS1_21CollectiveEpilogueFwdINS6_IJSA_NS7_ILi512EEESA_EEES9_SC_SE_Li256ELb1ELb0ELb0ELb0EEENS1_36VarlenDynamicPersistentTileSchedulerILi64ELi64ELi256ELi32ELb0ELb0ELb1ELb1ELb1ELb1EEEEEEEEEvNT_6ParamsE,(.L_x_73 - _ZN7cutlass13device_kernelIN5flash11enable_sm90INS1_16FlashAttnFwdSm90INS1_25CollectiveMainloopFwdSm90ILi2EN4cute5tupleIJNS5_1CILi1EEES8_S8_EEENS6_IJNS7_ILi64EEESA_SA_EEELi512ENS_10bfloat16_tEfNS_4arch4Sm90ELb1ELb0ELb1ELb1ELb0ELb1ELb1ELb0ELb0ELb0ELb0ELb0EEENS1_21CollectiveEpilogueFwdINS6_IJSA_NS7_ILi512EEESA_EEES9_SC_SE_Li256ELb1ELb0ELb0ELb0EEENS1_36VarlenDynamicPersistentTileSchedulerILi64ELi64ELi256ELi32ELb0ELb0ELb1ELb1ELb1ELb1EEEEEEEEEvNT_6ParamsE)
        .other          _ZN7cutlass13device_kernelIN5flash11enable_sm90INS1_16FlashAttnFwdSm90INS1_25CollectiveMainloopFwdSm90ILi2EN4cute5tupleIJNS5_1CILi1EEES8_S8_EEENS6_IJNS7_ILi64EEESA_SA_EEELi512ENS_10bfloat16_tEfNS_4arch4Sm90ELb1ELb0ELb1ELb1ELb0ELb1ELb1ELb0ELb0ELb0ELb0ELb0EEENS1_21CollectiveEpilogueFwdINS6_IJSA_NS7_ILi512EEESA_EEES9_SC_SE_Li256ELb1ELb0ELb0ELb0EEENS1_36VarlenDynamicPersistentTileSchedulerILi64ELi64ELi256ELi32ELb0ELb0ELb1ELb1ELb1ELb1EEEEEEEEEvNT_6ParamsE,@"STO_CUDA_ENTRY STV_DEFAULT"
_ZN7cutlass13device_kernelIN5flash11enable_sm90INS1_16FlashAttnFwdSm90INS1_25CollectiveMainloopFwdSm90ILi2EN4cute5tupleIJNS5_1CILi1EEES8_S8_EEENS6_IJNS7_ILi64EEESA_SA_EEELi512ENS_10bfloat16_tEfNS_4arch4Sm90ELb1ELb0ELb1ELb1ELb0ELb1ELb1ELb0ELb0ELb0ELb0ELb0EEENS1_21CollectiveEpilogueFwdINS6_IJSA_NS7_ILi512EEESA_EEES9_SC_SE_Li256ELb1ELb0ELb0ELb0EEENS1_36VarlenDynamicPersistentTileSchedulerILi64ELi64ELi256ELi32ELb0ELb0ELb1ELb1ELb1ELb1EEEEEEEEEvNT_6ParamsE:
[----:B------:R-:W-:Y:S01]  /*0000*/  LDC R1, c[0x0][0x37c] ;  /* 0x0000df00ff017b82 */ /* 0x000fe20000000800 */
[----:B------:R-:W-:Y:S05]  /*0010*/  EXIT ;  /* 0x000000000000794d */ /* 0x000fea0003800000 */
.L_x_27:
        /* <DEDUP_REMOVED lines=14> */
.L_x_73:


//--------------------- .text._ZN7cutlass13device_kernelIN5flash11enable_sm90INS1_16FlashAttnFwdSm90INS1_25CollectiveMainloopFwdSm90ILi2EN4cute5tupleIJNS5_1CILi1EEES8_S8_EEENS6_IJNS7_ILi128EEENS7_ILi96EEENS7_ILi64EEEEEELi256ENS_10bfloat16_tEfNS_4arch4Sm90ELb0ELb0ELb1ELb0ELb0ELb0ELb0ELb1ELb0ELb0ELb0ELb0EEENS1_21CollectiveEpilogueFwdINS6_IJSA_NS7_ILi256EEESB_EEES9_SE_SG_Li256ELb0ELb0ELb0ELb0EEENS1_29StaticPersistentTileSchedulerILb0EEEEEEEEEvNT_6ParamsE --------------------------
	.section	.text._ZN7cutlass13device_kernelIN5flash11enable_sm90INS1_16FlashAttnFwdSm90INS1_25CollectiveMainloopFwdSm90ILi2EN4cute5tupleIJNS5_1CILi1EEES8_S8_EEENS6_IJNS7_ILi128EEENS7_ILi96EEENS7_ILi64EEEEEELi256ENS_10bfloat16_tEfNS_4arch4Sm90ELb0ELb0ELb1ELb0ELb0ELb0ELb0ELb1ELb0ELb0ELb0ELb0EEENS1_21CollectiveEpilogueFwdINS6_IJSA_NS7_ILi256EEESB_EEES9_SE_SG_Li256ELb0ELb0ELb0ELb0EEENS1_29StaticPersistentTileSchedulerILb0EEEEEEEEEvNT_6ParamsE,"ax",@progbits
	.align	128
.text._ZN7cutlass13device_kernelIN5flash11enable_sm90INS1_16FlashAttnFwdSm90INS1_25CollectiveMainloopFwdSm90ILi2EN4cute5tupleIJNS5_1CILi1EEES8_S8_EEENS6_IJNS7_ILi128EEENS7_ILi96EEENS7_ILi64EEEEEELi256ENS_10bfloat16_tEfNS_4arch4Sm90ELb0ELb0ELb1ELb0ELb0ELb0ELb0ELb1ELb0ELb0ELb0ELb0EEENS1_21CollectiveEpilogueFwdINS6_IJSA_NS7_ILi256EEESB_EEES9_SE_SG_Li256ELb0ELb0ELb0ELb0EEENS1_29StaticPersistentTileSchedulerILb0EEEEEEEEEvNT_6ParamsE:
        .type           _ZN7cutlass13device_kernelIN5flash11enable_sm90INS1_16FlashAttnFwdSm90INS1_25CollectiveMainloopFwdSm90ILi2EN4cute5tupleIJNS5_1CILi1EEES8_S8_EEENS6_IJNS7_ILi128EEENS7_ILi96EEENS7_ILi64EEEEEELi256ENS_10bfloat16_tEfNS_4arch4Sm90ELb0ELb0ELb1ELb0ELb0ELb0ELb0ELb1ELb0ELb0ELb0ELb0EEENS1_21CollectiveEpilogueFwdINS6_IJSA_NS7_ILi256EEESB_EEES9_SE_SG_Li256ELb0ELb0ELb0ELb0EEENS1_29StaticPersistentTileSchedulerILb0EEEEEEEEEvNT_6ParamsE,@function
        .size           _ZN7cutlass13device_kernelIN5flash11enable_sm90INS1_16FlashAttnFwdSm90INS1_25CollectiveMainloopFwdSm90ILi2EN4cute5tupleIJNS5_1CILi1EEES8_S8_EEENS6_IJNS7_ILi128EEENS7_ILi96EEENS7_ILi64EEEEEELi256ENS_10bfloat16_tEfNS_4arch4Sm90ELb0ELb0ELb1ELb0ELb0ELb0ELb0ELb1ELb0ELb0ELb0ELb0EEENS1_21CollectiveEpilogueFwdINS6_IJSA_NS7_ILi256EEESB_EEES9_SE_SG_Li256ELb0ELb0ELb0ELb0EEENS1_29StaticPersistentTileSchedulerILb0EEEEEEEEEvNT_6ParamsE,(.L_x_74 - _ZN7cutlass13device_kernelIN5flash11enable_sm90INS1_16FlashAttnFwdSm90INS1_25CollectiveMainloopFwdSm90ILi2EN4cute5tupleIJNS5_1CILi1EEES8_S8_EEENS6_IJNS7_ILi128EEENS7_ILi96EEENS7_ILi64EEEEEELi256ENS_10bfloat16_tEfNS_4arch4Sm90ELb0ELb0ELb1ELb0ELb0ELb0ELb0ELb1ELb0ELb0ELb0ELb0EEENS1_21CollectiveEpilogueFwdINS6_IJSA_NS7_ILi256EEESB_EEES9_SE_SG_Li256ELb0ELb0ELb0ELb0EEENS1_29StaticPersistentTileSchedulerILb0EEEEEEEEEvNT_6ParamsE)
        .other          _ZN7cutlass13device_kernelIN5flash11enable_sm90INS1_16FlashAttnFwdSm90INS1_25CollectiveMainloopFwdSm90ILi2EN4cute5tupleIJNS5_1CILi1EEES8_S8_EEENS6_IJNS7_ILi128EEENS7_ILi96EEENS7_ILi64EEEEEELi256ENS_10bfloat16_tEfNS_4arch4Sm90ELb0ELb0ELb1ELb0ELb0ELb0ELb0ELb1ELb0ELb0ELb0ELb0EEENS1_21CollectiveEpilogueFwdINS6_IJSA_NS7_ILi256EEESB_EEES9_SE_SG_Li256ELb0ELb0ELb0ELb0EEENS1_29StaticPersistentTileSchedulerILb0EEEEEEEEEvNT_6ParamsE,@"STO_CUDA_ENTRY STV_DEFAULT"
_ZN7cutlass13device_kernelIN5flash11enable_sm90INS1_16FlashAttnFwdSm90INS1_25CollectiveMainloopFwdSm90ILi2EN4cute5tupleIJNS5_1CILi1EEES8_S8_EEENS6_IJNS7_ILi128EEENS7_ILi96EEENS7_ILi64EEEEEELi256ENS_10bfloat16_tEfNS_4arch4Sm90ELb0ELb0ELb1ELb0ELb0ELb0ELb0ELb1ELb0ELb0ELb0ELb0EEENS1_21CollectiveEpilogueFwdINS6_IJSA_NS7_ILi256EEESB_EEES9_SE_SG_Li256ELb0ELb0ELb0ELb0EEENS1_29StaticPersistentTileSchedulerILb0EEEEEEEEEvNT_6ParamsE:
[----:B------:R-:W-:Y:S01]  /*0000*/  LDC R1, c[0x0][0x37c] ;  /* 0x0000df00ff017b82 */ /* 0x000fe20000000800 */
[----:B------:R-:W-:Y:S05]  /*0010*/  EXIT ;  /* 0x000000000000794d */ /* 0x000fea0003800000 */
.L_x_28:
        /* <DEDUP_REMOVED lines=14> */
.L_x_74:


//--------------------- .text._ZN7cutlass13device_kernelIN5flash11enable_sm90INS1_16FlashAttnFwdSm90INS1_25CollectiveMainloopFwdSm90ILi2EN4cute5tupleIJNS5_1CILi1EEES8_S8_EEENS6_IJNS7_ILi128EEENS7_ILi96EEENS7_ILi64EEEEEELi256ENS_10bfloat16_tEfNS_4arch4Sm90ELb0ELb0ELb1ELb0ELb0ELb0ELb1ELb1ELb0ELb0ELb0ELb0EEENS1_21CollectiveEpilogueFwdINS6_IJSA_NS7_ILi256EEESB_EEES9_SE_SG_Li256ELb0ELb0ELb0ELb0EEENS1_29StaticPersistentTileSchedulerILb0EEEEEEEEEvNT_6ParamsE --------------------------
	.section	.text._ZN7cutlass13device_kernelIN5flash11enable_sm90INS1_16FlashAttnFwdSm90INS1_25CollectiveMainloopFwdSm90ILi2EN4cute5tupleIJNS5_1CILi1EEES8_S8_EEENS6_IJNS7_ILi128EEENS7_ILi96EEENS7_ILi64EEEEEELi256ENS_10bfloat16_tEfNS_4arch4Sm90ELb0ELb0ELb1ELb0ELb0ELb0ELb1ELb1ELb0ELb0ELb0ELb0EEENS1_21CollectiveEpilogueFwdINS6_IJSA_NS7_ILi256EEESB_EEES9_SE_SG_Li256ELb0ELb0ELb0ELb0EEENS1_29StaticPersistentTileSchedulerILb0EEEEEEEEEvNT_6ParamsE,"ax",@progbits
	.align	128
.text._ZN7cutlass13device_kernelIN5flash11enable_sm90INS1_16FlashAttnFwdSm90INS1_25CollectiveMainloopFwdSm90ILi2EN4cute5tupleIJNS5_1CILi1EEES8_S8_EEENS6_IJNS7_ILi128EEENS7_ILi96EEENS7_ILi64EEEEEELi256ENS_10bfloat16_tEfNS_4arch4Sm90ELb0ELb0ELb1ELb0ELb0ELb0ELb1ELb1ELb0ELb0ELb0ELb0EEENS1_21CollectiveEpilogueFwdINS6_IJSA_NS7_ILi256EEESB_EEES9_SE_SG_Li256ELb0ELb0ELb0ELb0EEENS1_29StaticPersistentTileSchedulerILb0EEEEEEEEEvNT_6ParamsE:
        .type           _ZN7cutlass13device_kernelIN5flash11enable_sm90INS1_16FlashAttnFwdSm90INS1_25CollectiveMainloopFwdSm90ILi2EN4cute5tupleIJNS5_1CILi1EEES8_S8_EEENS6_IJNS7_ILi128EEENS7_ILi96EEENS7_ILi64EEEEEELi256ENS_10bfloat16_tEfNS_4arch4Sm90ELb0ELb0ELb1ELb0ELb0ELb0ELb1ELb1ELb0ELb0ELb0ELb0EEENS1_21CollectiveEpilogueFwdINS6_IJSA_NS7_ILi256EEESB_EEES9_SE_SG_Li256ELb0ELb0ELb0ELb0EEENS1_29StaticPersistentTileSchedulerILb0EEEEEEEEEvNT_6ParamsE,@function
        .size           _ZN7cutlass13device_kernelIN5flash11enable_sm90INS1_16FlashAttnFwdSm90INS1_25CollectiveMainloopFwdSm90ILi2EN4cute5tupleIJNS5_1CILi1EEES8_S8_EEENS6_IJNS7_ILi128EEENS7_ILi96EEENS7_ILi64EEEEEELi256ENS_10bfloat16_tEfNS_4arch4Sm90ELb0ELb0ELb1ELb0ELb0ELb0ELb1ELb1ELb0ELb0ELb0ELb0EEENS1_21CollectiveEpilogueFwdINS6_IJSA_NS7_ILi256EEESB_EEES9_SE_SG_Li256ELb0ELb0ELb0ELb0EEENS1_29StaticPersistentTileSchedulerILb0EEEEEEEEEvNT_6ParamsE,(.L_x_75 - _ZN7cutlass13device_kernelIN5flash11enable_sm90INS1_16FlashAttnFwdSm90INS1_25CollectiveMainloopFwdSm90ILi2EN4cute5tupleIJNS5_1CILi1EEES8_S8_EEENS6_IJNS7_ILi128EEENS7_ILi96EEENS7_ILi64EEEEEELi256ENS_10bfloat16_tEfNS_4arch4Sm90ELb0ELb0ELb1ELb0ELb0ELb0ELb1ELb1ELb0ELb0ELb0ELb0EEENS1_21CollectiveEpilogueFwdINS6_IJSA_NS7_ILi256EEESB_EEES9_SE_SG_Li256ELb0ELb0ELb0ELb0EEENS1_29StaticPersistentTileSchedulerILb0EEEEEEEEEvNT_6ParamsE)
        .other          _ZN7cutlass13device_kernelIN5flash11enable_sm90INS1_16FlashAttnFwdSm90INS1_25CollectiveMainloopFwdSm90ILi2EN4cute5tupleIJNS5_1CILi1EEES8_S8_EEENS6_IJNS7_ILi128EEENS7_ILi96EEENS7_ILi64EEEEEELi256ENS_10bfloat16_tEfNS_4arch4Sm90ELb0ELb0ELb1ELb0ELb0ELb0ELb1ELb1ELb0ELb0ELb0ELb0EEENS1_21CollectiveEpilogueFwdINS6_IJSA_NS7_ILi256EEESB_EEES9_SE_SG_Li256ELb0ELb0ELb0ELb0EEENS1_29StaticPersistentTileSchedulerILb0EEEEEEEEEvNT_6ParamsE,@"STO_CUDA_ENTRY STV_DEFAULT"
_ZN7cutlass13device_kernelIN5flash11enable_sm90INS1_16FlashAttnFwdSm90INS1_25CollectiveMainloopFwdSm90ILi2EN4cute5tupleIJNS5_1CILi1EEES8_S8_EEENS6_IJNS7_ILi128EEENS7_ILi96EEENS7_ILi64EEEEEELi256ENS_10bfloat16_tEfNS_4arch4Sm90ELb0ELb0ELb1ELb0ELb0ELb0ELb1ELb1ELb0ELb0ELb0ELb0EEENS1_21CollectiveEpilogueFwdINS6_IJSA_NS7_ILi256EEESB_EEES9_SE_SG_Li256ELb0ELb0ELb0ELb0EEENS1_29StaticPersistentTileSchedulerILb0EEEEEEEEEvNT_6ParamsE:
[----:B------:R-:W-:Y:S01]  /*0000*/  LDC R1, c[0x0][0x37c] ;  /* 0x0000df00ff017b82 */ /* 0x000fe20000000800 */
[----:B------:R-:W-:Y:S05]  /*0010*/  EXIT ;  /* 0x000000000000794d */ /* 0x000fea0003800000 */
.L_x_29:
        /* <DEDUP_REMOVED lines=14> */
.L_x_75:


//--------------------- .text._ZN7cutlass13device_kernelIN5flash11enable_sm90INS1_16FlashAttnFwdSm90INS1_25CollectiveMainloopFwdSm90ILi2EN4cute5tupleIJNS5_1CILi1EEES8_S8_EEENS6_IJNS7_ILi128EEENS7_ILi96EEENS7_ILi64EEEEEELi256ENS_10bfloat16_tEfNS_4arch4Sm90ELb0ELb0ELb1ELb1ELb0ELb0ELb0ELb1ELb0ELb0ELb0ELb0EEENS1_21CollectiveEpilogueFwdINS6_IJSA_NS7_ILi256EEESB_EEES9_SE_SG_Li256ELb1ELb0ELb0ELb0EEENS1_36VarlenDynamicPersistentTileSchedulerILi128ELi96ELi256ELi32ELb0ELb0ELb1ELb0ELb1ELb1EEEEEEEEEvNT_6ParamsE --------------------------
	.section	.text._ZN7cutlass13device_kernelIN5flash11enable_sm90INS1_16FlashAttnFwdSm90INS1_25CollectiveMainloopFwdSm90ILi2EN4cute5tupleIJNS5_1CILi1EEES8_S8_EEENS6_IJNS7_ILi128EEENS7_ILi96EEENS7_ILi64EEEEEELi256ENS_10bfloat16_tEfNS_4arch4Sm90ELb0ELb0ELb1ELb1ELb0ELb0ELb0ELb1ELb0ELb0ELb0ELb0EEENS1_21CollectiveEpilogueFwdINS6_IJSA_NS7_ILi256EEESB_EEES9_SE_SG_Li256ELb1ELb0ELb0ELb0EEENS1_36VarlenDynamicPersistentTileSchedulerILi128ELi96ELi256ELi32ELb0ELb0ELb1ELb0ELb1ELb1EEEEEEEEEvNT_6ParamsE,"ax",@progbits
	.align	128
.text._ZN7cutlass13device_kernelIN5flash11enable_sm90INS1_16FlashAttnFwdSm90INS1_25CollectiveMainloopFwdSm90ILi2EN4cute5tupleIJNS5_1CILi1EEES8_S8_EEENS6_IJNS7_ILi128EEENS7_ILi96EEENS7_ILi64EEEEEELi256ENS_10bfloat16_tEfNS_4arch4Sm90ELb0ELb0ELb1ELb1ELb0ELb0ELb0ELb1ELb0ELb0ELb0ELb0EEENS1_21CollectiveEpilogueFwdINS6_IJSA_NS7_ILi256EEESB_EEES9_SE_SG_Li256ELb1ELb0ELb0ELb0EEENS1_36VarlenDynamicPersistentTileSchedulerILi128ELi96ELi256ELi32ELb0ELb0ELb1ELb0ELb1ELb1EEEEEEEEEvNT_6ParamsE:
        .type           _ZN7cutlass13device_kernelIN5flash11enable_sm90INS1_16FlashAttnFwdSm90INS1_25CollectiveMainloopFwdSm90ILi2EN4cute5tupleIJNS5_1CILi1EEES8_S8_EEENS6_IJNS7_ILi128EEENS7_ILi96EEENS7_ILi64EEEEEELi256ENS_10bfloat16_tEfNS_4arch4Sm90ELb0ELb0ELb1ELb1ELb0ELb0ELb0ELb1ELb0ELb0ELb0ELb0EEENS1_21CollectiveEpilogueFwdINS6_IJSA_NS7_ILi256EEESB_EEES9_SE_SG_Li256ELb1ELb0ELb0ELb0EEENS1_36VarlenDynamicPersistentTileSchedulerILi128ELi96ELi256ELi32ELb0ELb0ELb1ELb0ELb1ELb1EEEEEEEEEvNT_6ParamsE,@function
        .size           _ZN7cutlass13device_kernelIN5flash11enable_sm90INS1_16FlashAttnFwdSm90INS1_25CollectiveMainloopFwdSm90ILi2EN4cute5tupleIJNS5_1CILi1EEES8_S8_EEENS6_IJNS7_ILi128EEENS7_ILi96EEENS7_ILi64EEEEEELi256ENS_10bfloat16_tEfNS_4arch4Sm90ELb0ELb0ELb1ELb1ELb0ELb0ELb0ELb1ELb0ELb0ELb0ELb0EEENS1_21CollectiveEpilogueFwdINS6_IJSA_NS7_ILi256EEESB_EEES9_SE_SG_Li256ELb1ELb0ELb0ELb0EEENS1_36VarlenDynamicPersistentTileSchedulerILi128ELi96ELi256ELi32ELb0ELb0ELb1ELb0ELb1ELb1EEEEEEEEEvNT_6ParamsE,(.L_x_76 - _ZN7cutlass13device_kernelIN5flash11enable_sm90INS1_16FlashAttnFwdSm90INS1_25CollectiveMainloopFwdSm90ILi2EN4cute5tupleIJNS5_1CILi1EEES8_S8_EEENS6_IJNS7_ILi128EEENS7_ILi96EEENS7_ILi64EEEEEELi256ENS_10bfloat16_tEfNS_4arch4Sm90ELb0ELb0ELb1ELb1ELb0ELb0ELb0ELb1ELb0ELb0ELb0ELb0EEENS1_21CollectiveEpilogueFwdINS6_IJSA_NS7_ILi256EEESB_EEES9_SE_SG_Li256ELb1ELb0ELb0ELb0EEENS1_36VarlenDynamicPersistentTileSchedulerILi128ELi96ELi256ELi32ELb0ELb0ELb1ELb0ELb1ELb1EEEEEEEEEvNT_6ParamsE)
        .other          _ZN7cutlass13device_kernelIN5flash11enable_sm90INS1_16FlashAttnFwdSm90INS1_25CollectiveMainloopFwdSm90ILi2EN4cute5tupleIJNS5_1CILi1EEES8_S8_EEENS6_IJNS7_ILi128EEENS7_ILi96EEENS7_ILi64EEEEEELi256ENS_10bfloat16_tEfNS_4arch4Sm90ELb0ELb0ELb1ELb1ELb0ELb0ELb0ELb1ELb0ELb0ELb0ELb0EEENS1_21CollectiveEpilogueFwdINS6_IJSA_NS7_ILi256EEESB_EEES9_SE_SG_Li256ELb1ELb0ELb0ELb0EEENS1_36VarlenDynamicPersistentTileSchedulerILi128ELi96ELi256ELi32ELb0ELb0ELb1ELb0ELb1ELb1EEEEEEEEEvNT_6ParamsE,@"STO_CUDA_ENTRY STV_DEFAULT"
_ZN7cutlass13device_kernelIN5flash11enable_sm90INS1_16FlashAttnFwdSm90INS1_25CollectiveMainloopFwdSm90ILi2EN4cute5tupleIJNS5_1CILi1EEES8_S8_EEENS6_IJNS7_ILi128EEENS7_ILi96EEENS7_ILi64EEEEEELi256ENS_10bfloat16_tEfNS_4arch4Sm90ELb0ELb0ELb1ELb1ELb0ELb0ELb0ELb1ELb0ELb0ELb0ELb0EEENS1_21CollectiveEpilogueFwdINS6_IJSA_NS7_ILi256EEESB_EEES9_SE_SG_Li256ELb1ELb0ELb0ELb0EEENS1_36VarlenDynamicPersistentTileSchedulerILi128ELi96ELi256ELi32ELb0ELb0ELb1ELb0ELb1ELb1EEEEEEEEEvNT_6ParamsE:
[----:B------:R-:W-:Y:S01]  /*0000*/  LDC R1, c[0x0][0x37c] ;  /* 0x0000df00ff017b82 */ /* 0x000fe20000000800 */
[----:B------:R-:W-:Y:S05]  /*0010*/  EXIT ;  /* 0x000000000000794d */ /* 0x000fea0003800000 */
.L_x_30:
        /* <DEDUP_REMOVED lines=14> */
.L_x_76:


//--------------------- .text._ZN7cutlass13device_kernelIN5flash11enable_sm90INS1_16FlashAttnFwdSm90INS1_25CollectiveMainloopFwdSm90ILi2EN4cute5tupleIJNS5_1CILi1EEES8_S8_EEENS6_IJNS7_ILi128EEENS7_ILi96EEENS7_ILi64EEEEEELi256ENS_10bfloat16_tEfNS_4arch4Sm90ELb0ELb0ELb1ELb1ELb0ELb1ELb0ELb1ELb0ELb0ELb0ELb0EEENS1_21CollectiveEpilogueFwdINS6_IJSA_NS7_ILi256EEESB_EEES9_SE_SG_Li256ELb1ELb0ELb0ELb0EEENS1_36VarlenDynamicPersistentTileSchedulerILi128ELi96ELi256ELi32ELb0ELb0ELb1ELb0ELb1ELb1EEEEEEEEEvNT_6ParamsE --------------------------
	.section	.text._ZN7cutlass13device_kernelIN5flash11enable_sm90INS1_16FlashAttnFwdSm90INS1_25CollectiveMainloopFwdSm90ILi2EN4cute5tupleIJNS5_1CILi1EEES8_S8_EEENS6_IJNS7_ILi128EEENS7_ILi96EEENS7_ILi64EEEEEELi256ENS_10bfloat16_tEfNS_4arch4Sm90ELb0ELb0ELb1ELb1ELb0ELb1ELb0ELb1ELb0ELb0ELb0ELb0EEENS1_21CollectiveEpilogueFwdINS6_IJSA_NS7_ILi256EEESB_EEES9_SE_SG_Li256ELb1ELb0ELb0ELb0EEENS1_36VarlenDynamicPersistentTileSchedulerILi128ELi96ELi256ELi32ELb0ELb0ELb1ELb0ELb1ELb1EEEEEEEEEvNT_6ParamsE,"ax",@progbits
	.align	128
.text._ZN7cutlass13device_kernelIN5flash11enable_sm90INS1_16FlashAttnFwdSm90INS1_25CollectiveMainloopFwdSm90ILi2EN4cute5tupleIJNS5_1CILi1EEES8_S8_EEENS6_IJNS7_ILi128EEENS7_ILi96EEENS7_ILi64EEEEEELi256ENS_10bfloat16_tEfNS_4arch4Sm90ELb0ELb0ELb1ELb1ELb0ELb1ELb0ELb1ELb0ELb0ELb0ELb0EEENS1_21CollectiveEpilogueFwdINS6_IJSA_NS7_ILi256EEESB_EEES9_SE_SG_Li256ELb1ELb0ELb0ELb0EEENS1_36VarlenDynamicPersistentTileSchedulerILi128ELi96ELi256ELi32ELb0ELb0ELb1ELb0ELb1ELb1EEEEEEEEEvNT_6ParamsE:
        .type           _ZN7cutlass13device_kernelIN5flash11enable_sm90INS1_16FlashAttnFwdSm90INS1_25CollectiveMainloopFwdSm90ILi2EN4cute5tupleIJNS5_1CILi1EEES8_S8_EEENS6_IJNS7_ILi128EEENS7_ILi96EEENS7_ILi64EEEEEELi256ENS_10bfloat16_tEfNS_4arch4Sm90ELb0ELb0ELb1ELb1ELb0ELb1ELb0ELb1ELb0ELb0ELb0ELb0EEENS1_21CollectiveEpilogueFwdINS6_IJSA_NS7_ILi256EEESB_EEES9_SE_SG_Li256ELb1ELb0ELb0ELb0EEENS1_36VarlenDynamicPersistentTileSchedulerILi128ELi96ELi256ELi32ELb0ELb0ELb1ELb0ELb1ELb1EEEEEEEEEvNT_6ParamsE,@function
        .size           _ZN7cutlass13device_kernelIN5flash11enable_sm90INS1_16FlashAttnFwdSm90INS1_25CollectiveMainloopFwdSm90ILi2EN4cute5tupleIJNS5_1CILi1EEES8_S8_EEENS6_IJNS7_ILi128EEENS7_ILi96EEENS7_ILi64EEEEEELi256ENS_10bfloat16_tEfNS_4arch4Sm90ELb0ELb0ELb1ELb1ELb0ELb1ELb0ELb1ELb0ELb0ELb0ELb0EEENS1_21CollectiveEpilogueFwdINS6_IJSA_NS7_ILi256EEESB_EEES9_SE_SG_Li256ELb1ELb0ELb0ELb0EEENS1_36VarlenDynamicPersistentTileSchedulerILi128ELi96ELi256ELi32ELb0ELb0ELb1ELb0ELb1ELb1EEEEEEEEEvNT_6ParamsE,(.L_x_77 - _ZN7cutlass13device_kernelIN5flash11enable_sm90INS1_16FlashAttnFwdSm90INS1_25CollectiveMainloopFwdSm90ILi2EN4cute5tupleIJNS5_1CILi1EEES8_S8_EEENS6_IJNS7_ILi128EEENS7_ILi96EEENS7_ILi64EEEEEELi256ENS_10bfloat16_tEfNS_4arch4Sm90ELb0ELb0ELb1ELb1ELb0ELb1ELb0ELb1ELb0ELb0ELb0ELb0EEENS1_21CollectiveEpilogueFwdINS6_IJSA_NS7_ILi256EEESB_EEES9_SE_SG_Li256ELb1ELb0ELb0ELb0EEENS1_36VarlenDynamicPersistentTileSchedulerILi128ELi96ELi256ELi32ELb0ELb0ELb1ELb0ELb1ELb1EEEEEEEEEvNT_6ParamsE)
        .other          _ZN7cutlass13device_kernelIN5flash11enable_sm90INS1_16FlashAttnFwdSm90INS1_25CollectiveMainloopFwdSm90ILi2EN4cute5tupleIJNS5_1CILi1EEES8_S8_EEENS6_IJNS7_ILi128EEENS7_ILi96EEENS7_ILi64EEEEEELi256ENS_10bfloat16_tEfNS_4arch4Sm90ELb0ELb0ELb1ELb1ELb0ELb1ELb0ELb1ELb0ELb0ELb0ELb0EEENS1_21CollectiveEpilogueFwdINS6_IJSA_NS7_ILi256EEESB_EEES9_SE_SG_Li256ELb1ELb0ELb0ELb0EEENS1_36VarlenDynamicPersistentTileSchedulerILi128ELi96ELi256ELi32ELb0ELb0ELb1ELb0ELb1ELb1EEEEEEEEEvNT_6ParamsE,@"STO_CUDA_ENTRY STV_DEFAULT"
_ZN7cutlass13device_kernelIN5flash11enable_sm90INS1_16FlashAttnFwdSm90INS1_25CollectiveMainloopFwdSm90ILi2EN4cute5tupleIJNS5_1CILi1EEES8_S8_EEENS6_IJNS7_ILi128EEENS7_ILi96EEENS7_ILi64EEEEEELi256ENS_10bfloat16_tEfNS_4arch4Sm90ELb0ELb0ELb1ELb1ELb0ELb1ELb0ELb1ELb0ELb0ELb0ELb0EEENS1_21CollectiveEpilogueFwdINS6_IJSA_NS7_ILi256EEESB_EEES9_SE_SG_Li256ELb1ELb0ELb0ELb0EEENS1_36VarlenDynamicPersistentTileSchedulerILi128ELi96ELi256ELi32ELb0ELb0ELb1ELb0ELb1ELb1EEEEEEEEEvNT_6ParamsE:
[----:B------:R-:W-:Y:S01]  /*0000*/  LDC R1, c[0x0][0x37c] ;  /* 0x0000df00ff017b82 */ /* 0x000fe20000000800 */
[----:B------:R-:W-:Y:S05]  /*0010*/  EXIT ;  /* 0x000000000000794d */ /* 0x000fea0003800000 */
.L_x_31:
        /* <DEDUP_REMOVED lines=14> */
.L_x_77:


//--------------------- .text._ZN7cutlass13device_kernelIN5flash11enable_sm90INS1_16FlashAttnFwdSm90INS1_25CollectiveMainloopFwdSm90ILi2EN4cute5tupleIJNS5_1CILi1EEES8_S8_EEENS6_IJNS7_ILi128EEENS7_ILi96EEENS7_ILi64EEEEEELi256ENS_10bfloat16_tEfNS_4arch4Sm90ELb0ELb0ELb1ELb1ELb0ELb0ELb1ELb1ELb0ELb0ELb0ELb0EEENS1_21CollectiveEpilogueFwdINS6_IJSA_NS7_ILi256EEESB_EEES9_SE_SG_Li256ELb1ELb0ELb0ELb0EEENS1_36VarlenDynamicPersistentTileSchedulerILi128ELi96ELi256ELi32ELb0ELb0ELb1ELb0ELb1ELb1EEEEEEEEEvNT_6ParamsE --------------------------
	.section	.text._ZN7cutlass13device_kernelIN5flash11enable_sm90INS1_16FlashAttnFwdSm90INS1_25CollectiveMainloopFwdSm90ILi2EN4cute5tupleIJNS5_1CILi1EEES8_S8_EEENS6_IJNS7_ILi128EEENS7_ILi96EEENS7_ILi64EEEEEELi256ENS_10bfloat16_tEfNS_4arch4Sm90ELb0ELb0ELb1ELb1ELb0ELb0ELb1ELb1ELb0ELb0ELb0ELb0EEENS1_21CollectiveEpilogueFwdINS6_IJSA_NS7_ILi256EEESB_EEES9_SE_SG_Li256ELb1ELb0ELb0ELb0EEENS1_36VarlenDynamicPersistentTileSchedulerILi128ELi96ELi256ELi32ELb0ELb0ELb1ELb0ELb1ELb1EEEEEEEEEvNT_6ParamsE,"ax",@progbits
	.align	128
.text._ZN7cutlass13device_kernelIN5flash11enable_sm90INS1_16FlashAttnFwdSm90INS1_25CollectiveMainloopFwdSm90ILi2EN4cute5tupleIJNS5_1CILi1EEES8_S8_EEENS6_IJNS7_ILi128EEENS7_ILi96EEENS7_ILi64EEEEEELi256ENS_10bfloat16_tEfNS_4arch4Sm90ELb0ELb0ELb1ELb1ELb0ELb0ELb1ELb1ELb0ELb0ELb0ELb0EEENS1_21CollectiveEpilogueFwdINS6_IJSA_NS7_ILi256EEESB_EEES9_SE_SG_Li256ELb1ELb0ELb0ELb0EEENS1_36VarlenDynamicPersistentTileSchedulerILi128ELi96ELi256ELi32ELb0ELb0ELb1ELb0ELb1ELb1EEEEEEEEEvNT_6ParamsE:
        .type           _ZN7cutlass13device_kernelIN5flash11enable_sm90INS1_16FlashAttnFwdSm90INS1_25CollectiveMainloopFwdSm90ILi2EN4cute5tupleIJNS5_1CILi1EEES8_S8_EEENS6_IJNS7_ILi128EEENS7_ILi96EEENS7_ILi64EEEEEELi256ENS_10bfloat16_tEfNS_4arch4Sm90ELb0ELb0ELb1ELb1ELb0ELb0ELb1ELb1ELb0ELb0ELb0ELb0EEENS1_21CollectiveEpilogueFwdINS6_IJSA_NS7_ILi256EEESB_EEES9_SE_SG_Li256ELb1ELb0ELb0ELb0EEENS1_36VarlenDynamicPersistentTileSchedulerILi128ELi96ELi256ELi32ELb0ELb0ELb1ELb0ELb1ELb1EEEEEEEEEvNT_6ParamsE,@function
        .size           _ZN7cutlass13device_kernelIN5flash11enable_sm90INS1_16FlashAttnFwdSm90INS1_25CollectiveMainloopFwdSm90ILi2EN4cute5tupleIJNS5_1CILi1EEES8_S8_EEENS6_IJNS7_ILi128EEENS7_ILi96EEENS7_ILi64EEEEEELi256ENS_10bfloat16_tEfNS_4arch4Sm90ELb0ELb0ELb1ELb1ELb0ELb0ELb1ELb1ELb0ELb0ELb0ELb0EEENS1_21CollectiveEpilogueFwdINS6_IJSA_NS7_ILi256EEESB_EEES9_SE_SG_Li256ELb1ELb0ELb0ELb0EEENS1_36VarlenDynamicPersistentTileSchedulerILi128ELi96ELi256ELi32ELb0ELb0ELb1ELb0ELb1ELb1EEEEEEEEEvNT_6ParamsE,(.L_x_78 - _ZN7cutlass13device_kernelIN5flash11enable_sm90INS1_16FlashAttnFwdSm90INS1_25CollectiveMainloopFwdSm90ILi2EN4cute5tupleIJNS5_1CILi1EEES8_S8_EEENS6_IJNS7_ILi128EEENS7_ILi96EEENS7_ILi64EEEEEELi256ENS_10bfloat16_tEfNS_4arch4Sm90ELb0ELb0ELb1ELb1ELb0ELb0ELb1ELb1ELb0ELb0ELb0ELb0EEENS1_21CollectiveEpilogueFwdINS6_IJSA_NS7_ILi256EEESB_EEES9_SE_SG_Li256ELb1ELb0ELb0ELb0EEENS1_36VarlenDynamicPersistentTileSchedulerILi128ELi96ELi256ELi32ELb0ELb0ELb1ELb0ELb1ELb1EEEEEEEEEvNT_6ParamsE)
        .other          _ZN7cutlass13device_kernelIN5flash11enable_sm90INS1_16FlashAttnFwdSm90INS1_25CollectiveMainloopFwdSm90ILi2EN4cute5tupleIJNS5_1CILi1EEES8_S8_EEENS6_IJNS7_ILi128EEENS7_ILi96EEENS7_ILi64EEEEEELi256ENS_10bfloat16_tEfNS_4arch4Sm90ELb0ELb0ELb1ELb1ELb0ELb0ELb1ELb1ELb0ELb0ELb0ELb0EEENS1_21CollectiveEpilogueFwdINS6_IJSA_NS7_ILi256EEESB_EEES9_SE_SG_Li256ELb1ELb0ELb0ELb0EEENS1_36VarlenDynamicPersistentTileSchedulerILi128ELi96ELi256ELi32ELb0ELb0ELb1ELb0ELb1ELb1EEEEEEEEEvNT_6ParamsE,@"STO_CUDA_ENTRY STV_DEFAULT"
_ZN7cutlass13device_kernelIN5flash11enable_sm90INS1_16FlashAttnFwdSm90INS1_25CollectiveMainloopFwdSm90ILi2EN4cute5tupleIJNS5_1CILi1EEES8_S8_EEENS6_IJNS7_ILi128EEENS7_ILi96EEENS7_ILi64EEEEEELi256ENS_10bfloat16_tEfNS_4arch4Sm90ELb0ELb0ELb1ELb1ELb0ELb0ELb1ELb1ELb0ELb0ELb0ELb0EEENS1_21CollectiveEpilogueFwdINS6_IJSA_NS7_ILi256EEESB_EEES9_SE_SG_Li256ELb1ELb0ELb0ELb0EEENS1_36VarlenDynamicPersistentTileSchedulerILi128ELi96ELi256ELi32ELb0ELb0ELb1ELb0ELb1ELb1EEEEEEEEEvNT_6ParamsE:
[----:B------:R-:W-:Y:S01]  /*0000*/  LDC R1, c[0x0][0x37c] ;  /* 0x0000df00ff017b82 */ /* 0x000fe20000000800 */
[----:B------:R-:W-:Y:S05]  /*0010*/  EXIT ;  /* 0x000000000000794d */ /* 0x000fea0003800000 */
.L_x_32:
        /* <DEDUP_REMOVED lines=14> */
.L_x_78:


//--------------------- .text._ZN7cutlass13device_kernelIN5flash11enable_sm90INS1_16FlashAttnFwdSm90INS1_25CollectiveMainloopFwdSm90ILi2EN4cute5tupleIJNS5_1CILi1EEES8_S8_EEENS6_IJNS7_ILi128EEENS7_ILi96EEENS7_ILi64EEEEEELi256ENS_10bfloat16_tEfNS_4arch4Sm90ELb0ELb0ELb1ELb1ELb0ELb1ELb1ELb1ELb0ELb0ELb0ELb0EEENS1_21CollectiveEpilogueFwdINS6_IJSA_NS7_ILi256EEESB_EEES9_SE_SG_Li256ELb1ELb0ELb0ELb0EEENS1_36VarlenDynamicPersistentTileSchedulerILi128ELi96ELi256ELi32ELb0ELb0ELb1ELb0ELb1ELb1EEEEEEEEEvNT_6ParamsE --------------------------
	.section	.text._ZN7cutlass13device_kernelIN5flash11enable_sm90INS1_16FlashAttnFwdSm90INS1_25CollectiveMainloopFwdSm90ILi2EN4cute5tupleIJNS5_1CILi1EEES8_S8_EEENS6_IJNS7_ILi128EEENS7_ILi96EEENS7_ILi64EEEEEELi256ENS_10bfloat16_tEfNS_4arch4Sm90ELb0ELb0ELb1ELb1ELb0ELb1ELb1ELb1ELb0ELb0ELb0ELb0EEENS1_21CollectiveEpilogueFwdINS6_IJSA_NS7_ILi256EEESB_EEES9_SE_SG_Li256ELb1ELb0ELb0ELb0EEENS1_36VarlenDynamicPersistentTileSchedulerILi128ELi96ELi256ELi32ELb0ELb0ELb1ELb0ELb1ELb1EEEEEEEEEvNT_6ParamsE,"ax",@progbits
	.align	128
.text._ZN7cutlass13device_kernelIN5flash11enable_sm90INS1_16FlashAttnFwdSm90INS1_25CollectiveMainloopFwdSm90ILi2EN4cute5tupleIJNS5_1CILi1EEES8_S8_EEENS6_IJNS7_ILi128EEENS7_ILi96EEENS7_ILi64EEEEEELi256ENS_10bfloat16_tEfNS_4arch4Sm90ELb0ELb0ELb1ELb1ELb0ELb1ELb1ELb1ELb0ELb0ELb0ELb0EEENS1_21CollectiveEpilogueFwdINS6_IJSA_NS7_ILi256EEESB_EEES9_SE_SG_Li256ELb1ELb0ELb0ELb0EEENS1_36VarlenDynamicPersistentTileSchedulerILi128ELi96ELi256ELi32ELb0ELb0ELb1ELb0ELb1ELb1EEEEEEEEEvNT_6ParamsE:
        .type           _ZN7cutlass13device_kernelIN5flash11enable_sm90INS1_16FlashAttnFwdSm90INS1_25CollectiveMainloopFwdSm90ILi2EN4cute5tupleIJNS5_1CILi1EEES8_S8_EEENS6_IJNS7_ILi128EEENS7_ILi96EEENS7_ILi64EEEEEELi256ENS_10bfloat16_tEfNS_4arch4Sm90ELb0ELb0ELb1ELb1ELb0ELb1ELb1ELb1ELb0ELb0ELb0ELb0EEENS1_21CollectiveEpilogueFwdINS6_IJSA_NS7_ILi256EEESB_EEES9_SE_SG_Li256ELb1ELb0ELb0ELb0EEENS1_36VarlenDynamicPersistentTileSchedulerILi128ELi96ELi256ELi32ELb0ELb0ELb1ELb0ELb1ELb1EEEEEEEEEvNT_6ParamsE,@function
        .size           _ZN7cutlass13device_kernelIN5flash11enable_sm90INS1_16FlashAttnFwdSm90INS1_25CollectiveMainloopFwdSm90ILi2EN4cute5tupleIJNS5_1CILi1EEES8_S8_EEENS6_IJNS7_ILi128EEENS7_ILi96EEENS7_ILi64EEEEEELi256ENS_10bfloat16_tEfNS_4arch4Sm90ELb0ELb0ELb1ELb1ELb0ELb1ELb1ELb1ELb0ELb0ELb0ELb0EEENS1_21CollectiveEpilogueFwdINS6_IJSA_NS7_ILi256EEESB_EEES9_SE_SG_Li256ELb1ELb0ELb0ELb0EEENS1_36VarlenDynamicPersistentTileSchedulerILi128ELi96ELi256ELi32ELb0ELb0ELb1ELb0ELb1ELb1EEEEEEEEEvNT_6ParamsE,(.L_x_79 - _ZN7cutlass13device_kernelIN5flash11enable_sm90INS1_16FlashAttnFwdSm90INS1_25CollectiveMainloopFwdSm90ILi2EN4cute5tupleIJNS5_1CILi1EEES8_S8_EEENS6_IJNS7_ILi128EEENS7_ILi96EEENS7_ILi64EEEEEELi256ENS_10bfloat16_tEfNS_4arch4Sm90ELb0ELb0ELb1ELb1ELb0ELb1ELb1ELb1ELb0ELb0ELb0ELb0EEENS1_21CollectiveEpilogueFwdINS6_IJSA_NS7_ILi256EEESB_EEES9_SE_SG_Li256ELb1ELb0ELb0ELb0EEENS1_36VarlenDynamicPersistentTileSchedulerILi128ELi96ELi256ELi32ELb0ELb0ELb1ELb0ELb1ELb1EEEEEEEEEvNT_6ParamsE)
        .other          _ZN7cutlass13device_kernelIN5flash11enable_sm90INS1_16FlashAttnFwdSm90INS1_25CollectiveMainloopFwdSm90ILi2EN4cute5tupleIJNS5_1CILi1EEES8_S8_EEENS6_IJNS7_ILi128EEENS7_ILi96EEENS7_ILi64EEEEEELi256ENS_10bfloat16_tEfNS_4arch4Sm90ELb0ELb0ELb1ELb1ELb0ELb1ELb1ELb1ELb0ELb0ELb0ELb0EEENS1_21CollectiveEpilogueFwdINS6_IJSA_NS7_ILi256EEESB_EEES9_SE_SG_Li256ELb1ELb0ELb0ELb0EEENS1_36VarlenDynamicPersistentTileSchedulerILi128ELi96ELi256ELi32ELb0ELb0ELb1ELb0ELb1ELb1EEEEEEEEEvNT_6ParamsE,@"STO_CUDA_ENTRY STV_DEFAULT"
_ZN7cutlass13device_kernelIN5flash11enable_sm90INS1_16FlashAttnFwdSm90INS1_25CollectiveMainloopFwdSm90ILi2EN4cute5tupleIJNS5_1CILi1EEES8_S8_EEENS6_IJNS7_ILi128EEENS7_ILi96EEENS7_ILi64EEEEEELi256ENS_10bfloat16_tEfNS_4arch4Sm90ELb0ELb0ELb1ELb1ELb0ELb1ELb1ELb1ELb0ELb0ELb0ELb0EEENS1_21CollectiveEpilogueFwdINS6_IJSA_NS7_ILi256EEESB_EEES9_SE_SG_Li256ELb1ELb0ELb0ELb0EEENS1_36VarlenDynamicPersistentTileSchedulerILi128ELi96ELi256ELi32ELb0ELb0ELb1ELb0ELb1ELb1EEEEEEEEEvNT_6ParamsE:
[----:B------:R-:W-:Y:S01]  /*0000*/  LDC R1, c[0x0][0x37c] ;  /* 0x0000df00ff017b82 */ /* 0x000fe20000000800 */
[----:B------:R-:W-:Y:S05]  /*0010*/  EXIT ;  /* 0x000000000000794d */ /* 0x000fea0003800000 */
.L_x_33:
        /* <DEDUP_REMOVED lines=14> */
.L_x_79:


//--------------------- .text._ZN7cutlass13device_kernelIN5flash11enable_sm90INS1_16FlashAttnFwdSm90INS1_25CollectiveMainloopFwdSm90ILi2EN4cute5tupleIJNS5_1CILi1EEES8_S8_EEENS6_IJNS7_ILi128EEENS7_ILi96EEENS7_ILi64EEEEEELi256ENS_10bfloat16_tEfNS_4arch4Sm90ELb0ELb1ELb1ELb0ELb0ELb0ELb0ELb1ELb0ELb0ELb0ELb0EEENS1_21CollectiveEpilogueFwdINS6_IJSA_NS7_ILi256EEESB_EEES9_SE_SG_Li256ELb0ELb0ELb0ELb0EEENS1_30DynamicPersistentTileSchedulerILi256ELi32ELb0ELb0ELb1EEEEEEEEEvNT_6ParamsE --------------------------
	.section	.text._ZN7cutlass13device_kernelIN5flash11enable_sm90INS1_16FlashAttnFwdSm90INS1_25CollectiveMainloopFwdSm90ILi2EN4cute5tupleIJNS5_1CILi1EEES8_S8_EEENS6_IJNS7_ILi128EEENS7_ILi96EEENS7_ILi64EEEEEELi256ENS_10bfloat16_tEfNS_4arch4Sm90ELb0ELb1ELb1ELb0ELb0ELb0ELb0ELb1ELb0ELb0ELb0ELb0EEENS1_21CollectiveEpilogueFwdINS6_IJSA_NS7_ILi256EEESB_EEES9_SE_SG_Li256ELb0ELb0ELb0ELb0EEENS1_30DynamicPersistentTileSchedulerILi256ELi32ELb0ELb0ELb1EEEEEEEEEvNT_6ParamsE,"ax",@progbits
	.align	128
.text._ZN7cutlass13device_kernelIN5flash11enable_sm90INS1_16FlashAttnFwdSm90INS1_25CollectiveMainloopFwdSm90ILi2EN4cute5tupleIJNS5_1CILi1EEES8_S8_EEENS6_IJNS7_ILi128EEENS7_ILi96EEENS7_ILi64EEEEEELi256ENS_10bfloat16_tEfNS_4arch4Sm90ELb0ELb1ELb1ELb0ELb0ELb0ELb0ELb1ELb0ELb0ELb0ELb0EEENS1_21CollectiveEpilogueFwdINS6_IJSA_NS7_ILi256EEESB_EEES9_SE_SG_Li256ELb0ELb0ELb0ELb0EEENS1_30DynamicPersistentTileSchedulerILi256ELi32ELb0ELb0ELb1EEEEEEEEEvNT_6ParamsE:
        .type           _ZN7cutlass13device_kernelIN5flash11enable_sm90INS1_16FlashAttnFwdSm90INS1_25CollectiveMainloopFwdSm90ILi2EN4cute5tupleIJNS5_1CILi1EEES8_S8_EEENS6_IJNS7_ILi128EEENS7_ILi96EEENS7_ILi64EEEEEELi256ENS_10bfloat16_tEfNS_4arch4Sm90ELb0ELb1ELb1ELb0ELb0ELb0ELb0ELb1ELb0ELb0ELb0ELb0EEENS1_21CollectiveEpilogueFwdINS6_IJSA_NS7_ILi256EEESB_EEES9_SE_SG_Li256ELb0ELb0ELb0ELb0EEENS1_30DynamicPersistentTileSchedulerILi256ELi32ELb0ELb0ELb1EEEEEEEEEvNT_6ParamsE,@function
        .size           _ZN7cutlass13device_kernelIN5flash11enable_sm90INS1_16FlashAttnFwdSm90INS1_25CollectiveMainloopFwdSm90ILi2EN4cute5tupleIJNS5_1CILi1EEES8_S8_EEENS6_IJNS7_ILi128EEENS7_ILi96EEENS7_ILi64EEEEEELi256ENS_10bfloat16_tEfNS_4arch4Sm90ELb0ELb1ELb1ELb0ELb0ELb0ELb0ELb1ELb0ELb0ELb0ELb0EEENS1_21CollectiveEpilogueFwdINS6_IJSA_NS7_ILi256EEESB_EEES9_SE_SG_Li256ELb0ELb0ELb0ELb0EEENS1_30DynamicPersistentTileSchedulerILi256ELi32ELb0ELb0ELb1EEEEEEEEEvNT_6ParamsE,(.L_x_80 - _ZN7cutlass13device_kernelIN5flash11enable_sm90INS1_16FlashAttnFwdSm90INS1_25CollectiveMainloopFwdSm90ILi2EN4cute5tupleIJNS5_1CILi1EEES8_S8_EEENS6_IJNS7_ILi128EEENS7_ILi96EEENS7_ILi64EEEEEELi256ENS_10bfloat16_tEfNS_4arch4Sm90ELb0ELb1ELb1ELb0ELb0ELb0ELb0ELb1ELb0ELb0ELb0ELb0EEENS1_21CollectiveEpilogueFwdINS6_IJSA_NS7_ILi256EEESB_EEES9_SE_SG_Li256ELb0ELb0ELb0ELb0EEENS1_30DynamicPersistentTileSchedulerILi256ELi32ELb0ELb0ELb1EEEEEEEEEvNT_6ParamsE)
        .other          _ZN7cutlass13device_kernelIN5flash11enable_sm90INS1_16FlashAttnFwdSm90INS1_25CollectiveMainloopFwdSm90ILi2EN4cute5tupleIJNS5_1CILi1EEES8_S8_EEENS6_IJNS7_ILi128EEENS7_ILi96EEENS7_ILi64EEEEEELi256ENS_10bfloat16_tEfNS_4arch4Sm90ELb0ELb1ELb1ELb0ELb0ELb0ELb0ELb1ELb0ELb0ELb0ELb0EEENS1_21CollectiveEpilogueFwdINS6_IJSA_NS7_ILi256EEESB_EEES9_SE_SG_Li256ELb0ELb0ELb0ELb0EEENS1_30DynamicPersistentTileSchedulerILi256ELi32ELb0ELb0ELb1EEEEEEEEEvNT_6ParamsE,@"STO_CUDA_ENTRY STV_DEFAULT"
_ZN7cutlass13device_kernelIN5flash11enable_sm90INS1_16FlashAttnFwdSm90INS1_25CollectiveMainloopFwdSm90ILi2EN4cute5tupleIJNS5_1CILi1EEES8_S8_EEENS6_IJNS7_ILi128EEENS7_ILi96EEENS7_ILi64EEEEEELi256ENS_10bfloat16_tEfNS_4arch4Sm90ELb0ELb1ELb1ELb0ELb0ELb0ELb0ELb1ELb0ELb0ELb0ELb0EEENS1_21CollectiveEpilogueFwdINS6_IJSA_NS7_ILi256EEESB_EEES9_SE_SG_Li256ELb0ELb0ELb0ELb0EEENS1_30DynamicPersistentTileSchedulerILi256ELi32ELb0ELb0ELb1EEEEEEEEEvNT_6ParamsE:
[----:B------:R-:W-:Y:S01]  /*0000*/  LDC R1, c[0x0][0x37c] ;  /* 0x0000df00ff017b82 */ /* 0x000fe20000000800 */
[----:B------:R-:W-:Y:S05]  /*0010*/  EXIT ;  /* 0x000000000000794d */ /* 0x000fea0003800000 */
.L_x_34:
        /* <DEDUP_REMOVED lines=14> */
.L_x_80:


//--------------------- .text._ZN7cutlass13device_kernelIN5flash11enable_sm90INS1_16FlashAttnFwdSm90INS1_25CollectiveMainloopFwdSm90ILi2EN4cute5tupleIJNS5_1CILi1EEES8_S8_EEENS6_IJNS7_ILi128EEENS7_ILi96EEENS7_ILi64EEEEEELi256ENS_10bfloat16_tEfNS_4arch4Sm90ELb0ELb1ELb1ELb0ELb0ELb0ELb1ELb1ELb0ELb0ELb0ELb0EEENS1_21CollectiveEpilogueFwdINS6_IJSA_NS7_ILi256EEESB_EEES9_SE_SG_Li256ELb0ELb0ELb0ELb0EEENS1_30DynamicPersistentTileSchedulerILi256ELi32ELb0ELb0ELb1EEEEEEEEEvNT_6ParamsE --------------------------
	.section	.text._ZN7cutlass13device_kernelIN5flash11enable_sm90INS1_16FlashAttnFwdSm90INS1_25CollectiveMainloopFwdSm90ILi2EN4cute5tupleIJNS5_1CILi1EEES8_S8_EEENS6_IJNS7_ILi128EEENS7_ILi96EEENS7_ILi64EEEEEELi256ENS_10bfloat16_tEfNS_4arch4Sm90ELb0ELb1ELb1ELb0ELb0ELb0ELb1ELb1ELb0ELb0ELb0ELb0EEENS1_21CollectiveEpilogueFwdINS6_IJSA_NS7_ILi256EEESB_EEES9_SE_SG_Li256ELb0ELb0ELb0ELb0EEENS1_30DynamicPersistentTileSchedulerILi256ELi32ELb0ELb0ELb1EEEEEEEEEvNT_6ParamsE,"ax",@progbits
	.align	128
.text._ZN7cutlass13device_kernelIN5flash11enable_sm90INS1_16FlashAttnFwdSm90INS1_25CollectiveMainloopFwdSm90ILi2EN4cute5tupleIJNS5_1CILi1EEES8_S8_EEENS6_IJNS7_ILi128EEENS7_ILi96EEENS7_ILi64EEEEEELi256ENS_10bfloat16_tEfNS_4arch4Sm90ELb0ELb1ELb1ELb0ELb0ELb0ELb1ELb1ELb0ELb0ELb0ELb0EEENS1_21CollectiveEpilogueFwdINS6_IJSA_NS7_ILi256EEESB_EEES9_SE_SG_Li256ELb0ELb0ELb0ELb0EEENS1_30DynamicPersistentTileSchedulerILi256ELi32ELb0ELb0ELb1EEEEEEEEEvNT_6ParamsE:
        .type           _ZN7cutlass13device_kernelIN5flash11enable_sm90INS1_16FlashAttnFwdSm90INS1_25CollectiveMainloopFwdSm90ILi2EN4cute5tupleIJNS5_1CILi1EEES8_S8_EEENS6_IJNS7_ILi128EEENS7_ILi96EEENS7_ILi64EEEEEELi256ENS_10bfloat16_tEfNS_4arch4Sm90ELb0ELb1ELb1ELb0ELb0ELb0ELb1ELb1ELb0ELb0ELb0ELb0EEENS1_21CollectiveEpilogueFwdINS6_IJSA_NS7_ILi256EEESB_EEES9_SE_SG_Li256ELb0ELb0ELb0ELb0EEENS1_30DynamicPersistentTileSchedulerILi256ELi32ELb0ELb0ELb1EEEEEEEEEvNT_6ParamsE,@function
        .size           _ZN7cutlass13device_kernelIN5flash11enable_sm90INS1_16FlashAttnFwdSm90INS1_25CollectiveMainloopFwdSm90ILi2EN4cute5tupleIJNS5_1CILi1EEES8_S8_EEENS6_IJNS7_ILi128EEENS7_ILi96EEENS7_ILi64EEEEEELi256ENS_10bfloat16_tEfNS_4arch4Sm90ELb0ELb1ELb1ELb0ELb0ELb0ELb1ELb1ELb0ELb0ELb0ELb0EEENS1_21CollectiveEpilogueFwdINS6_IJSA_NS7_ILi256EEESB_EEES9_SE_SG_Li256ELb0ELb0ELb0ELb0EEENS1_30DynamicPersistentTileSchedulerILi256ELi32ELb0ELb0ELb1EEEEEEEEEvNT_6ParamsE,(.L_x_81 - _ZN7cutlass13device_kernelIN5flash11enable_sm90INS1_16FlashAttnFwdSm90INS1_25CollectiveMainloopFwdSm90ILi2EN4cute5tupleIJNS5_1CILi1EEES8_S8_EEENS6_IJNS7_ILi128EEENS7_ILi96EEENS7_ILi64EEEEEELi256ENS_10bfloat16_tEfNS_4arch4Sm90ELb0ELb1ELb1ELb0ELb0ELb0ELb1ELb1ELb0ELb0ELb0ELb0EEENS1_21CollectiveEpilogueFwdINS6_IJSA_NS7_ILi256EEESB_EEES9_SE_SG_Li256ELb0ELb0ELb0ELb0EEENS1_30DynamicPersistentTileSchedulerILi256ELi32ELb0ELb0ELb1EEEEEEEEEvNT_6ParamsE)
        .other          _ZN7cutlass13device_kernelIN5flash11enable_sm90INS1_16FlashAttnFwdSm90INS1_25CollectiveMainloopFwdSm90ILi2EN4cute5tupleIJNS5_1CILi1EEES8_S8_EEENS6_IJNS7_ILi128EEENS7_ILi96EEENS7_ILi64EEEEEELi256ENS_10bfloat16_tEfNS_4arch4Sm90ELb0ELb1ELb1ELb0ELb0ELb0ELb1ELb1ELb0ELb0ELb0ELb0EEENS1_21CollectiveEpilogueFwdINS6_IJSA_NS7_ILi256EEESB_EEES9_SE_SG_Li256ELb0ELb0ELb0ELb0EEENS1_30DynamicPersistentTileSchedulerILi256ELi32ELb0ELb0ELb1EEEEEEEEEvNT_6ParamsE,@"STO_CUDA_ENTRY STV_DEFAULT"
_ZN7cutlass13device_kernelIN5flash11enable_sm90INS1_16FlashAttnFwdSm90INS1_25CollectiveMainloopFwdSm90ILi2EN4cute5tupleIJNS5_1CILi1EEES8_S8_EEENS6_IJNS7_ILi128EEENS7_ILi96EEENS7_ILi64EEEEEELi256ENS_10bfloat16_tEfNS_4arch4Sm90ELb0ELb1ELb1ELb0ELb0ELb0ELb1ELb1ELb0ELb0ELb0ELb0EEENS1_21CollectiveEpilogueFwdINS6_IJSA_NS7_ILi256EEESB_EEES9_SE_SG_Li256ELb0ELb0ELb0ELb0EEENS1_30DynamicPersistentTileSchedulerILi256ELi32ELb0ELb0ELb1EEEEEEEEEvNT_6ParamsE:
[----:B------:R-:W-:Y:S01]  /*0000*/  LDC R1, c[0x0][0x37c] ;  /* 0x0000df00ff017b82 */ /* 0x000fe20000000800 */
[----:B------:R-:W-:Y:S05]  /*0010*/  EXIT ;  /* 0x000000000000794d */ /* 0x000fea0003800000 */
.L_x_35:
        /* <DEDUP_REMOVED lines=14> */
.L_x_81:


//--------------------- .text._ZN7cutlass13device_kernelIN5flash11enable_sm90INS1_16FlashAttnFwdSm90INS1_25CollectiveMainloopFwdSm90ILi2EN4cute5tupleIJNS5_1CILi1EEES8_S8_EEENS6_IJNS7_ILi128EEENS7_ILi96EEENS7_ILi64EEEEEELi256ENS_10bfloat16_tEfNS_4arch4Sm90ELb0ELb1ELb1ELb1ELb0ELb0ELb0ELb1ELb0ELb0ELb0ELb0EEENS1_21CollectiveEpilogueFwdINS6_IJSA_NS7_ILi256EEESB_EEES9_SE_SG_Li256ELb1ELb0ELb0ELb0EEENS1_36VarlenDynamicPersistentTileSchedulerILi128ELi96ELi256ELi32ELb0ELb0ELb1ELb1ELb0ELb1EEEEEEEEEvNT_6ParamsE --------------------------
	.section	.text._ZN7cutlass13device_kernelIN5flash11enable_sm90INS1_16FlashAttnFwdSm90INS1_25CollectiveMainloopFwdSm90ILi2EN4cute5tupleIJNS5_1CILi1EEES8_S8_EEENS6_IJNS7_ILi128EEENS7_ILi96EEENS7_ILi64EEEEEELi256ENS_10bfloat16_tEfNS_4arch4Sm90ELb0ELb1ELb1ELb1ELb0ELb0ELb0ELb1ELb0ELb0ELb0ELb0EEENS1_21CollectiveEpilogueFwdINS6_IJSA_NS7_ILi256EEESB_EEES9_SE_SG_Li256ELb1ELb0ELb0ELb0EEENS1_36VarlenDynamicPersistentTileSchedulerILi128ELi96ELi256ELi32ELb0ELb0ELb1ELb1ELb0ELb1EEEEEEEEEvNT_6ParamsE,"ax",@progbits
	.align	128
.text._ZN7cutlass13device_kernelIN5flash11enable_sm90INS1_16FlashAttnFwdSm90INS1_25CollectiveMainloopFwdSm90ILi2EN4cute5tupleIJNS5_1CILi1EEES8_S8_EEENS6_IJNS7_ILi128EEENS7_ILi96EEENS7_ILi64EEEEEELi256ENS_10bfloat16_tEfNS_4arch4Sm90ELb0ELb1ELb1ELb1ELb0ELb0ELb0ELb1ELb0ELb0ELb0ELb0EEENS1_21CollectiveEpilogueFwdINS6_IJSA_NS7_ILi256EEESB_EEES9_SE_SG_Li256ELb1ELb0ELb0ELb0EEENS1_36VarlenDynamicPersistentTileSchedulerILi128ELi96ELi256ELi32ELb0ELb0ELb1ELb1ELb0ELb1EEEEEEEEEvNT_6ParamsE:
        .type           _ZN7cutlass13device_kernelIN5flash11enable_sm90INS1_16FlashAttnFwdSm90INS1_25CollectiveMainloopFwdSm90ILi2EN4cute5tupleIJNS5_1CILi1EEES8_S8_EEENS6_IJNS7_ILi128EEENS7_ILi96EEENS7_ILi64EEEEEELi256ENS_10bfloat16_tEfNS_4arch4Sm90ELb0ELb1ELb1ELb1ELb0ELb0ELb0ELb1ELb0ELb0ELb0ELb0EEENS1_21CollectiveEpilogueFwdINS6_IJSA_NS7_ILi256EEESB_EEES9_SE_SG_Li256ELb1ELb0ELb0ELb0EEENS1_36VarlenDynamicPersistentTileSchedulerILi128ELi96ELi256ELi32ELb0ELb0ELb1ELb1ELb0ELb1EEEEEEEEEvNT_6ParamsE,@function
        .size           _ZN7cutlass13device_kernelIN5flash11enable_sm90INS1_16FlashAttnFwdSm90INS1_25CollectiveMainloopFwdSm90ILi2EN4cute5tupleIJNS5_1CILi1EEES8_S8_EEENS6_IJNS7_ILi128EEENS7_ILi96EEENS7_ILi64EEEEEELi256ENS_10bfloat16_tEfNS_4arch4Sm90ELb0ELb1ELb1ELb1ELb0ELb0ELb0ELb1ELb0ELb0ELb0ELb0EEENS1_21CollectiveEpilogueFwdINS6_IJSA_NS7_ILi256EEESB_EEES9_SE_SG_Li256ELb1ELb0ELb0ELb0EEENS1_36VarlenDynamicPersistentTileSchedulerILi128ELi96ELi256ELi32ELb0ELb0ELb1ELb1ELb0ELb1EEEEEEEEEvNT_6ParamsE,(.L_x_82 - _ZN7cutlass13device_kernelIN5flash11enable_sm90INS1_16FlashAttnFwdSm90INS1_25CollectiveMainloopFwdSm90ILi2EN4cute5tupleIJNS5_1CILi1EEES8_S8_EEENS6_IJNS7_ILi128EEENS7_ILi96EEENS7_ILi64EEEEEELi256ENS_10bfloat16_tEfNS_4arch4Sm90ELb0ELb1ELb1ELb1ELb0ELb0ELb0ELb1ELb0ELb0ELb0ELb0EEENS1_21CollectiveEpilogueFwdINS6_IJSA_NS7_ILi256EEESB_EEES9_SE_SG_Li256ELb1ELb0ELb0ELb0EEENS1_36VarlenDynamicPersistentTileSchedulerILi128ELi96ELi256ELi32ELb0ELb0ELb1ELb1ELb0ELb1EEEEEEEEEvNT_6ParamsE)
        .other          _ZN7cutlass13device_kernelIN5flash11enable_sm90INS1_16FlashAttnFwdSm90INS1_25CollectiveMainloopFwdSm90ILi2EN4cute5tupleIJNS5_1CILi1EEES8_S8_EEENS6_IJNS7_ILi128EEENS7_ILi96EEENS7_ILi64EEEEEELi256ENS_10bfloat16_tEfNS_4arch4Sm90ELb0ELb1ELb1ELb1ELb0ELb0ELb0ELb1ELb0ELb0ELb0ELb0EEENS1_21CollectiveEpilogueFwdINS6_IJSA_NS7_ILi256EEESB_EEES9_SE_SG_Li256ELb1ELb0ELb0ELb0EEENS1_36VarlenDynamicPersistentTileSchedulerILi128ELi96ELi256ELi32ELb0ELb0ELb1ELb1ELb0ELb1EEEEEEEEEvNT_6ParamsE,@"STO_CUDA_ENTRY STV_DEFAULT"
_ZN7cutlass13device_kernelIN5flash11enable_sm90INS1_16FlashAttnFwdSm90INS1_25CollectiveMainloopFwdSm90ILi2EN4cute5tupleIJNS5_1CILi1EEES8_S8_EEENS6_IJNS7_ILi128EEENS7_ILi96EEENS7_ILi64EEEEEELi256ENS_10bfloat16_tEfNS_4arch4Sm90ELb0ELb1ELb1ELb1ELb0ELb0ELb0ELb1ELb0ELb0ELb0ELb0EEENS1_21CollectiveEpilogueFwdINS6_IJSA_NS7_ILi256EEESB_EEES9_SE_SG_Li256ELb1ELb0ELb0ELb0EEENS1_36VarlenDynamicPersistentTileSchedulerILi128ELi96ELi256ELi32ELb0ELb0ELb1ELb1ELb0ELb1EEEEEEEEEvNT_6ParamsE:
[----:B------:R-:W-:Y:S01]  /*0000*/  LDC R1, c[0x0][0x37c] ;  /* 0x0000df00ff017b82 */ /* 0x000fe20000000800 */
[----:B------:R-:W-:Y:S05]  /*0010*/  EXIT ;  /* 0x000000000000794d */ /* 0x000fea0003800000 */
.L_x_36:
        /* <DEDUP_REMOVED lines=14> */
.L_x_82:


//--------------------- .text._ZN7cutlass13device_kernelIN5flash11enable_sm90INS1_16FlashAttnFwdSm90INS1_25CollectiveMainloopFwdSm90ILi2EN4cute5tupleIJNS5_1CILi1EEES8_S8_EEENS6_IJNS7_ILi128EEENS7_ILi96EEENS7_ILi64EEEEEELi256ENS_10bfloat16_tEfNS_4arch4Sm90ELb0ELb1ELb1ELb1ELb0ELb1ELb0ELb1ELb0ELb0ELb0ELb0EEENS1_21CollectiveEpilogueFwdINS6_IJSA_NS7_ILi256EEESB_EEES9_SE_SG_Li256ELb1ELb0ELb0ELb0EEENS1_36VarlenDynamicPersistentTileSchedulerILi128ELi96ELi256ELi32ELb0ELb0ELb1ELb1ELb0ELb1EEEEEEEEEvNT_6ParamsE --------------------------
	.section	.text._ZN7cutlass13device_kernelIN5flash11enable_sm90INS1_16FlashAttnFwdSm90INS1_25CollectiveMainloopFwdSm90ILi2EN4cute5tupleIJNS5_1CILi1EEES8_S8_EEENS6_IJNS7_ILi128EEENS7_ILi96EEENS7_ILi64EEEEEELi256ENS_10bfloat16_tEfNS_4arch4Sm90ELb0ELb1ELb1ELb1ELb0ELb1ELb0ELb1ELb0ELb0ELb0ELb0EEENS1_21CollectiveEpilogueFwdINS6_IJSA_NS7_ILi256EEESB_EEES9_SE_SG_Li256ELb1ELb0ELb0ELb0EEENS1_36VarlenDynamicPersistentTileSchedulerILi128ELi96ELi256ELi32ELb0ELb0ELb1ELb1ELb0ELb1EEEEEEEEEvNT_6ParamsE,"ax",@progbits
	.align	128
.text._ZN7cutlass13device_kernelIN5flash11enable_sm90INS1_16FlashAttnFwdSm90INS1_25CollectiveMainloopFwdSm90ILi2EN4cute5tupleIJNS5_1CILi1EEES8_S8_EEENS6_IJNS7_ILi128EEENS7_ILi96EEENS7_ILi64EEEEEELi256ENS_10bfloat16_tEfNS_4arch4Sm90ELb0ELb1ELb1ELb1ELb0ELb1ELb0ELb1ELb0ELb0ELb0ELb0EEENS1_21CollectiveEpilogueFwdINS6_IJSA_NS7_ILi256EEESB_EEES9_SE_SG_Li256ELb1ELb0ELb0ELb0EEENS1_36VarlenDynamicPersistentTileSchedulerILi128ELi96ELi256ELi32ELb0ELb0ELb1ELb1ELb0ELb1EEEEEEEEEvNT_6ParamsE:
        .type           _ZN7cutlass13device_kernelIN5flash11enable_sm90INS1_16FlashAttnFwdSm90INS1_25CollectiveMainloopFwdSm90ILi2EN4cute5tupleIJNS5_1CILi1EEES8_S8_EEENS6_IJNS7_ILi128EEENS7_ILi96EEENS7_ILi64EEEEEELi256ENS_10bfloat16_tEfNS_4arch4Sm90ELb0ELb1ELb1ELb1ELb0ELb1ELb0ELb1ELb0ELb0ELb0ELb0EEENS1_21CollectiveEpilogueFwdINS6_IJSA_NS7_ILi256EEESB_EEES9_SE_SG_Li256ELb1ELb0ELb0ELb0EEENS1_36VarlenDynamicPersistentTileSchedulerILi128ELi96ELi256ELi32ELb0ELb0ELb1ELb1ELb0ELb1EEEEEEEEEvNT_6ParamsE,@function
        .size           _ZN7cutlass13device_kernelIN5flash11enable_sm90INS1_16FlashAttnFwdSm90INS1_25CollectiveMainloopFwdSm90ILi2EN4cute5tupleIJNS5_1CILi1EEES8_S8_EEENS6_IJNS7_ILi128EEENS7_ILi96EEENS7_ILi64EEEEEELi256ENS_10bfloat16_tEfNS_4arch4Sm90ELb0ELb1ELb1ELb1ELb0ELb1ELb0ELb1ELb0ELb0ELb0ELb0EEENS1_21CollectiveEpilogueFwdINS6_IJSA_NS7_ILi256EEESB_EEES9_SE_SG_Li256ELb1ELb0ELb0ELb0EEENS1_36VarlenDynamicPersistentTileSchedulerILi128ELi96ELi256ELi32ELb0ELb0ELb1ELb1ELb0ELb1EEEEEEEEEvNT_6ParamsE,(.L_x_83 - _ZN7cutlass13device_kernelIN5flash11enable_sm90INS1_16FlashAttnFwdSm90INS1_25CollectiveMainloopFwdSm90ILi2EN4cute5tupleIJNS5_1CILi1EEES8_S8_EEENS6_IJNS7_ILi128EEENS7_ILi96EEENS7_ILi64EEEEEELi256ENS_10bfloat16_tEfNS_4arch4Sm90ELb0ELb1ELb1ELb1ELb0ELb1ELb0ELb1ELb0ELb0ELb0ELb0EEENS1_21CollectiveEpilogueFwdINS6_IJSA_NS7_ILi256EEESB_EEES9_SE_SG_Li256ELb1ELb0ELb0ELb0EEENS1_36VarlenDynamicPersistentTileSchedulerILi128ELi96ELi256ELi32ELb0ELb0ELb1ELb1ELb0ELb1EEEEEEEEEvNT_6ParamsE)
        .other          _ZN7cutlass13device_kernelIN5flash11enable_sm90INS1_16FlashAttnFwdSm90INS1_25CollectiveMainloopFwdSm90ILi2EN4cute5tupleIJNS5_1CILi1EEES8_S8_EEENS6_IJNS7_ILi128EEENS7_ILi96EEENS7_ILi64EEEEEELi256ENS_10bfloat16_tEfNS_4arch4Sm90ELb0ELb1ELb1ELb1ELb0ELb1ELb0ELb1ELb0ELb0ELb0ELb0EEENS1_21CollectiveEpilogueFwdINS6_IJSA_NS7_ILi256EEESB_EEES9_SE_SG_Li256ELb1ELb0ELb0ELb0EEENS1_36VarlenDynamicPersistentTileSchedulerILi128ELi96ELi256ELi32ELb0ELb0ELb1ELb1ELb0ELb1EEEEEEEEEvNT_6ParamsE,@"STO_CUDA_ENTRY STV_DEFAULT"
_ZN7cutlass13device_kernelIN5flash11enable_sm90INS1_16FlashAttnFwdSm90INS1_25CollectiveMainloopFwdSm90ILi2EN4cute5tupleIJNS5_1CILi1EEES8_S8_EEENS6_IJNS7_ILi128EEENS7_ILi96EEENS7_ILi64EEEEEELi256ENS_10bfloat16_tEfNS_4arch4Sm90ELb0ELb1ELb1ELb1ELb0ELb1ELb0ELb1ELb0ELb0ELb0ELb0EEENS1_21CollectiveEpilogueFwdINS6_IJSA_NS7_ILi256EEESB_EEES9_SE_SG_Li256ELb1ELb0ELb0ELb0EEENS1_36VarlenDynamicPersistentTileSchedulerILi128ELi96ELi256ELi32ELb0ELb0ELb1ELb1ELb0ELb1EEEEEEEEEvNT_6ParamsE:
[----:B------:R-:W-:Y:S01]  /*0000*/  LDC R1, c[0x0][0x37c] ;  /* 0x0000df00ff017b82 */ /* 0x000fe20000000800 */
[----:B------:R-:W-:Y:S05]  /*0010*/  EXIT ;  /* 0x000000000000794d */ /* 0x000fea0003800000 */
.L_x_37:
        /* <DEDUP_REMOVED lines=14> */
.L_x_83:


//--------------------- .text._ZN7cutlass13device_kernelIN5flash11enable_sm90INS1_16FlashAttnFwdSm90INS1_25CollectiveMainloopFwdSm90ILi2EN4cute5tupleIJNS5_1CILi1EEES8_S8_EEENS6_IJNS7_ILi128EEENS7_ILi96EEENS7_ILi64EEEEEELi256ENS_10bfloat16_tEfNS_4arch4Sm90ELb0ELb1ELb1ELb1ELb0ELb0ELb1ELb1ELb0ELb0ELb0ELb0EEENS1_21CollectiveEpilogueFwdINS6_IJSA_NS7_ILi256EEESB_EEES9_SE_SG_Li256ELb1ELb0ELb0ELb0EEENS1_36VarlenDynamicPersistentTileSchedulerILi128ELi96ELi256ELi32ELb0ELb0ELb1ELb1ELb0ELb1EEEEEEEEEvNT_6ParamsE --------------------------
	.section	.text._ZN7cutlass13device_kernelIN5flash11enable_sm90INS1_16FlashAttnFwdSm90INS1_25CollectiveMainloopFwdSm90ILi2EN4cute5tupleIJNS5_1CILi1EEES8_S8_EEENS6_IJNS7_ILi128EEENS7_ILi96EEENS7_ILi64EEEEEELi256ENS_10bfloat16_tEfNS_4arch4Sm90ELb0ELb1ELb1ELb1ELb0ELb0ELb1ELb1ELb0ELb0ELb0ELb0EEENS1_21CollectiveEpilogueFwdINS6_IJSA_NS7_ILi256EEESB_EEES9_SE_SG_Li256ELb1ELb0ELb0ELb0EEENS1_36VarlenDynamicPersistentTileSchedulerILi128ELi96ELi256ELi32ELb0ELb0ELb1ELb1ELb0ELb1EEEEEEEEEvNT_6ParamsE,"ax",@progbits
	.align	128
.text._ZN7cutlass13device_kernelIN5flash11enable_sm90INS1_16FlashAttnFwdSm90INS1_25CollectiveMainloopFwdSm90ILi2EN4cute5tupleIJNS5_1CILi1EEES8_S8_EEENS6_IJNS7_ILi128EEENS7_ILi96EEENS7_ILi64EEEEEELi256ENS_10bfloat16_tEfNS_4arch4Sm90ELb0ELb1ELb1ELb1ELb0ELb0ELb1ELb1ELb0ELb0ELb0ELb0EEENS1_21CollectiveEpilogueFwdINS6_IJSA_NS7_ILi256EEESB_EEES9_SE_SG_Li256ELb1ELb0ELb0ELb0EEENS1_36VarlenDynamicPersistentTileSchedulerILi128ELi96ELi256ELi32ELb0ELb0ELb1ELb1ELb0ELb1EEEEEEEEEvNT_6ParamsE:
        .type           _ZN7cutlass13device_kernelIN5flash11enable_sm90INS1_16FlashAttnFwdSm90INS1_25CollectiveMainloopFwdSm90ILi2EN4cute5tupleIJNS5_1CILi1EEES8_S8_EEENS6_IJNS7_ILi128EEENS7_ILi96EEENS7_ILi64EEEEEELi256ENS_10bfloat16_tEfNS_4arch4Sm90ELb0ELb1ELb1ELb1ELb0ELb0ELb1ELb1ELb0ELb0ELb0ELb0EEENS1_21CollectiveEpilogueFwdINS6_IJSA_NS7_ILi256EEESB_EEES9_SE_SG_Li256ELb1ELb0ELb0ELb0EEENS1_36VarlenDynamicPersistentTileSchedulerILi128ELi96ELi256ELi32ELb0ELb0ELb1ELb1ELb0ELb1EEEEEEEEEvNT_6ParamsE,@function
        .size           _ZN7cutlass13device_kernelIN5flash11enable_sm90INS1_16FlashAttnFwdSm90INS1_25CollectiveMainloopFwdSm90ILi2EN4cute5tupleIJNS5_1CILi1EEES8_S8_EEENS6_IJNS7_ILi128EEENS7_ILi96EEENS7_ILi64EEEEEELi256ENS_10bfloat16_tEfNS_4arch4Sm90ELb0ELb1ELb1ELb1ELb0ELb0ELb1ELb1ELb0ELb0ELb0ELb0EEENS1_21CollectiveEpilogueFwdINS6_IJSA_NS7_ILi256EEESB_EEES9_SE_SG_Li256ELb1ELb0ELb0ELb0EEENS1_36VarlenDynamicPersistentTileSchedulerILi128ELi96ELi256ELi32ELb0ELb0ELb1ELb1ELb0ELb1EEEEEEEEEvNT_6ParamsE,(.L_x_84 - _ZN7cutlass13device_kernelIN5flash11enable_sm90INS1_16FlashAttnFwdSm90INS1_25CollectiveMainloopFwdSm90ILi2EN4cute5tupleIJNS5_1CILi1EEES8_S8_EEENS6_IJNS7_ILi128EEENS7_ILi96EEENS7_ILi64EEEEEELi256ENS_10bfloat16_tEfNS_4arch4Sm90ELb0ELb1ELb1ELb1ELb0ELb0ELb1ELb1ELb0ELb0ELb0ELb0EEENS1_21CollectiveEpilogueFwdINS6_IJSA_NS7_ILi256EEESB_EEES9_SE_SG_Li256ELb1ELb0ELb0ELb0EEENS1_36VarlenDynamicPersistentTileSchedulerILi128ELi96ELi256ELi32ELb0ELb0ELb1ELb1ELb0ELb1EEEEEEEEEvNT_6ParamsE)
        .other          _ZN7cutlass13device_kernelIN5flash11enable_sm90INS1_16FlashAttnFwdSm90INS1_25CollectiveMainloopFwdSm90ILi2EN4cute5tupleIJNS5_1CILi1EEES8_S8_EEENS6_IJNS7_ILi128EEENS7_ILi96EEENS7_ILi64EEEEEELi256ENS_10bfloat16_tEfNS_4arch4Sm90ELb0ELb1ELb1ELb1ELb0ELb0ELb1ELb1ELb0ELb0ELb0ELb0EEENS1_21CollectiveEpilogueFwdINS6_IJSA_NS7_ILi256EEESB_EEES9_SE_SG_Li256ELb1ELb0ELb0ELb0EEENS1_36VarlenDynamicPersistentTileSchedulerILi128ELi96ELi256ELi32ELb0ELb0ELb1ELb1ELb0ELb1EEEEEEEEEvNT_6ParamsE,@"STO_CUDA_ENTRY STV_DEFAULT"
_ZN7cutlass13device_kernelIN5flash11enable_sm90INS1_16FlashAttnFwdSm90INS1_25CollectiveMainloopFwdSm90ILi2EN4cute5tupleIJNS5_1CILi1EEES8_S8_EEENS6_IJNS7_ILi128EEENS7_ILi96EEENS7_ILi64EEEEEELi256ENS_10bfloat16_tEfNS_4arch4Sm90ELb0ELb1ELb1ELb1ELb0ELb0ELb1ELb1ELb0ELb0ELb0ELb0EEENS1_21CollectiveEpilogueFwdINS6_IJSA_NS7_ILi256EEESB_EEES9_SE_SG_Li256ELb1ELb0ELb0ELb0EEENS1_36VarlenDynamicPersistentTileSchedulerILi128ELi96ELi256ELi32ELb0ELb0ELb1ELb1ELb0ELb1EEEEEEEEEvNT_6ParamsE:
[----:B------:R-:W-:Y:S01]  /*0000*/  LDC R1, c[0x0][0x37c] ;  /* 0x0000df00ff017b82 */ /* 0x000fe20000000800 */
[----:B------:R-:W-:Y:S05]  /*0010*/  EXIT ;  /* 0x000000000000794d */ /* 0x000fea0003800000 */
.L_x_38:
        /* <DEDUP_REMOVED lines=14> */
.L_x_84:


//--------------------- .text._ZN7cutlass13device_kernelIN5flash11enable_sm90INS1_16FlashAttnFwdSm90INS1_25CollectiveMainloopFwdSm90ILi2EN4cute5tupleIJNS5_1CILi1EEES8_S8_EEENS6_IJNS7_ILi128EEENS7_ILi96EEENS7_ILi64EEEEEELi256ENS_10bfloat16_tEfNS_4arch4Sm90ELb0ELb1ELb1ELb1ELb0ELb1ELb1ELb1ELb0ELb0ELb0ELb0EEENS1_21CollectiveEpilogueFwdINS6_IJSA_NS7_ILi256EEESB_EEES9_SE_SG_Li256ELb1ELb0ELb0ELb0EEENS1_36VarlenDynamicPersistentTileSchedulerILi128ELi96ELi256ELi32ELb0ELb0ELb1ELb1ELb0ELb1EEEEEEEEEvNT_6ParamsE --------------------------
	.section	.text._ZN7cutlass13device_kernelIN5flash11enable_sm90INS1_16FlashAttnFwdSm90INS1_25CollectiveMainloopFwdSm90ILi2EN4cute5tupleIJNS5_1CILi1EEES8_S8_EEENS6_IJNS7_ILi128EEENS7_ILi96EEENS7_ILi64EEEEEELi256ENS_10bfloat16_tEfNS_4arch4Sm90ELb0ELb1ELb1ELb1ELb0ELb1ELb1ELb1ELb0ELb0ELb0ELb0EEENS1_21CollectiveEpilogueFwdINS6_IJSA_NS7_ILi256EEESB_EEES9_SE_SG_Li256ELb1ELb0ELb0ELb0EEENS1_36VarlenDynamicPersistentTileSchedulerILi128ELi96ELi256ELi32ELb0ELb0ELb1ELb1ELb0ELb1EEEEEEEEEvNT_6ParamsE,"ax",@progbits
	.align	128
.text._ZN7cutlass13device_kernelIN5flash11enable_sm90INS1_16FlashAttnFwdSm90INS1_25CollectiveMainloopFwdSm90ILi2EN4cute5tupleIJNS5_1CILi1EEES8_S8_EEENS6_IJNS7_ILi128EEENS7_ILi96EEENS7_ILi64EEEEEELi256ENS_10bfloat16_tEfNS_4arch4Sm90ELb0ELb1ELb1ELb1ELb0ELb1ELb1ELb1ELb0ELb0ELb0ELb0EEENS1_21CollectiveEpilogueFwdINS6_IJSA_NS7_ILi256EEESB_EEES9_SE_SG_Li256ELb1ELb0ELb0ELb0EEENS1_36VarlenDynamicPersistentTileSchedulerILi128ELi96ELi256ELi32ELb0ELb0ELb1ELb1ELb0ELb1EEEEEEEEEvNT_6ParamsE:
        .type           _ZN7cutlass13device_kernelIN5flash11enable_sm90INS1_16FlashAttnFwdSm90INS1_25CollectiveMainloopFwdSm90ILi2EN4cute5tupleIJNS5_1CILi1EEES8_S8_EEENS6_IJNS7_ILi128EEENS7_ILi96EEENS7_ILi64EEEEEELi256ENS_10bfloat16_tEfNS_4arch4Sm90ELb0ELb1ELb1ELb1ELb0ELb1ELb1ELb1ELb0ELb0ELb0ELb0EEENS1_21CollectiveEpilogueFwdINS6_IJSA_NS7_ILi256EEESB_EEES9_SE_SG_Li256ELb1ELb0ELb0ELb0EEENS1_36VarlenDynamicPersistentTileSchedulerILi128ELi96ELi256ELi32ELb0ELb0ELb1ELb1ELb0ELb1EEEEEEEEEvNT_6ParamsE,@function
        .size           _ZN7cutlass13device_kernelIN5flash11enable_sm90INS1_16FlashAttnFwdSm90INS1_25CollectiveMainloopFwdSm90ILi2EN4cute5tupleIJNS5_1CILi1EEES8_S8_EEENS6_IJNS7_ILi128EEENS7_ILi96EEENS7_ILi64EEEEEELi256ENS_10bfloat16_tEfNS_4arch4Sm90ELb0ELb1ELb1ELb1ELb0ELb1ELb1ELb1ELb0ELb0ELb0ELb0EEENS1_21CollectiveEpilogueFwdINS6_IJSA_NS7_ILi256EEESB_EEES9_SE_SG_Li256ELb1ELb0ELb0ELb0EEENS1_36VarlenDynamicPersistentTileSchedulerILi128ELi96ELi256ELi32ELb0ELb0ELb1ELb1ELb0ELb1EEEEEEEEEvNT_6ParamsE,(.L_x_85 - _ZN7cutlass13device_kernelIN5flash11enable_sm90INS1_16FlashAttnFwdSm90INS1_25CollectiveMainloopFwdSm90ILi2EN4cute5tupleIJNS5_1CILi1EEES8_S8_EEENS6_IJNS7_ILi128EEENS7_ILi96EEENS7_ILi64EEEEEELi256ENS_10bfloat16_tEfNS_4arch4Sm90ELb0ELb1ELb1ELb1ELb0ELb1ELb1ELb1ELb0ELb0ELb0ELb0EEENS1_21CollectiveEpilogueFwdINS6_IJSA_NS7_ILi256EEESB_EEES9_SE_SG_Li256ELb1ELb0ELb0ELb0EEENS1_36VarlenDynamicPersistentTileSchedulerILi128ELi96ELi256ELi32ELb0ELb0ELb1ELb1ELb0ELb1EEEEEEEEEvNT_6ParamsE)
        .other          _ZN7cutlass13device_kernelIN5flash11enable_sm90INS1_16FlashAttnFwdSm90INS1_25CollectiveMainloopFwdSm90ILi2EN4cute5tupleIJNS5_1CILi1EEES8_S8_EEENS6_IJNS7_ILi128EEENS7_ILi96EEENS7_ILi64EEEEEELi256ENS_10bfloat16_tEfNS_4arch4Sm90ELb0ELb1ELb1ELb1ELb0ELb1ELb1ELb1ELb0ELb0ELb0ELb0EEENS1_21CollectiveEpilogueFwdINS6_IJSA_NS7_ILi256EEESB_EEES9_SE_SG_Li256ELb1ELb0ELb0ELb0EEENS1_36VarlenDynamicPersistentTileSchedulerILi128ELi96ELi256ELi32ELb0ELb0ELb1ELb1ELb0ELb1EEEEEEEEEvNT_6ParamsE,@"STO_CUDA_ENTRY STV_DEFAULT"
_ZN7cutlass13device_kernelIN5flash11enable_sm90INS1_16FlashAttnFwdSm90INS1_25CollectiveMainloopFwdSm90ILi2EN4cute5tupleIJNS5_1CILi1EEES8_S8_EEENS6_IJNS7_ILi128EEENS7_ILi96EEENS7_ILi64EEEEEELi256ENS_10bfloat16_tEfNS_4arch4Sm90ELb0ELb1ELb1ELb1ELb0ELb1ELb1ELb1ELb0ELb0ELb0ELb0EEENS1_21CollectiveEpilogueFwdINS6_IJSA_NS7_ILi256EEESB_EEES9_SE_SG_Li256ELb1ELb0ELb0ELb0EEENS1_36VarlenDynamicPersistentTileSchedulerILi128ELi96ELi256ELi32ELb0ELb0ELb1ELb1ELb0ELb1EEEEEEEEEvNT_6ParamsE:
[----:B------:R-:W-:Y:S01]  /*0000*/  LDC R1, c[0x0][0x37c] ;  /* 0x0000df00ff017b82 */ /* 0x000fe20000000800 */
[----:B------:R-:W-:Y:S05]  /*0010*/  EXIT ;  /* 0x000000000000794d */ /* 0x000fea0003800000 */
.L_x_39:
        /* <DEDUP_REMOVED lines=14> */
.L_x_85:


//--------------------- .text._ZN7cutlass13device_kernelIN5flash11enable_sm90INS1_16FlashAttnFwdSm90INS1_25CollectiveMainloopFwdSm90ILi2EN4cute5tupleIJNS5_1CILi1EEES8_S8_EEENS6_IJNS7_ILi128EEENS7_ILi96EEENS7_ILi64EEEEEELi256ENS_10bfloat16_tEfNS_4arch4Sm90ELb1ELb0ELb1ELb0ELb0ELb0ELb0ELb1ELb0ELb0ELb0ELb0EEENS1_21CollectiveEpilogueFwdINS6_IJSA_NS7_ILi256EEESB_EEES9_SE_SG_Li256ELb0ELb0ELb0ELb0EEENS1_30DynamicPersistentTileSchedulerILi256ELi32ELb0ELb0ELb1EEEEEEEEEvNT_6ParamsE --------------------------
	.section	.text._ZN7cutlass13device_kernelIN5flash11enable_sm90INS1_16FlashAttnFwdSm90INS1_25CollectiveMainloopFwdSm90ILi2EN4cute5tupleIJNS5_1CILi1EEES8_S8_EEENS6_IJNS7_ILi128EEENS7_ILi96EEENS7_ILi64EEEEEELi256ENS_10bfloat16_tEfNS_4arch4Sm90ELb1ELb0ELb1ELb0ELb0ELb0ELb0ELb1ELb0ELb0ELb0ELb0EEENS1_21CollectiveEpilogueFwdINS6_IJSA_NS7_ILi256EEESB_EEES9_SE_SG_Li256ELb0ELb0ELb0ELb0EEENS1_30DynamicPersistentTileSchedulerILi256ELi32ELb0ELb0ELb1EEEEEEEEEvNT_6ParamsE,"ax",@progbits
	.align	128
.text._ZN7cutlass13device_kernelIN5flash11enable_sm90INS1_16FlashAttnFwdSm90INS1_25CollectiveMainloopFwdSm90ILi2EN4cute5tupleIJNS5_1CILi1EEES8_S8_EEENS6_IJNS7_ILi128EEENS7_ILi96EEENS7_ILi64EEEEEELi256ENS_10bfloat16_tEfNS_4arch4Sm90ELb1ELb0ELb1ELb0ELb0ELb0ELb0ELb1ELb0ELb0ELb0ELb0EEENS1_21CollectiveEpilogueFwdINS6_IJSA_NS7_ILi256EEESB_EEES9_SE_SG_Li256ELb0ELb0ELb0ELb0EEENS1_30DynamicPersistentTileSchedulerILi256ELi32ELb0ELb0ELb1EEEEEEEEEvNT_6ParamsE:
        .type           _ZN7cutlass13device_kernelIN5flash11enable_sm90INS1_16FlashAttnFwdSm90INS1_25CollectiveMainloopFwdSm90ILi2EN4cute5tupleIJNS5_1CILi1EEES8_S8_EEENS6_IJNS7_ILi128EEENS7_ILi96EEENS7_ILi64EEEEEELi256ENS_10bfloat16_tEfNS_4arch4Sm90ELb1ELb0ELb1ELb0ELb0ELb0ELb0ELb1ELb0ELb0ELb0ELb0EEENS1_21CollectiveEpilogueFwdINS6_IJSA_NS7_ILi256EEESB_EEES9_SE_SG_Li256ELb0ELb0ELb0ELb0EEENS1_30DynamicPersistentTileSchedulerILi256ELi32ELb0ELb0ELb1EEEEEEEEEvNT_6ParamsE,@function
        .size           _ZN7cutlass13device_kernelIN5flash11enable_sm90INS1_16FlashAttnFwdSm90INS1_25CollectiveMainloopFwdSm90ILi2EN4cute5tupleIJNS5_1CILi1EEES8_S8_EEENS6_IJNS7_ILi128EEENS7_ILi96EEENS7_ILi64EEEEEELi256ENS_10bfloat16_tEfNS_4arch4Sm90ELb1ELb0ELb1ELb0ELb0ELb0ELb0ELb1ELb0ELb0ELb0ELb0EEENS1_21CollectiveEpilogueFwdINS6_IJSA_NS7_ILi256EEESB_EEES9_SE_SG_Li256ELb0ELb0ELb0ELb0EEENS1_30DynamicPersistentTileSchedulerILi256ELi32ELb0ELb0ELb1EEEEEEEEEvNT_6ParamsE,(.L_x_86 - _ZN7cutlass13device_kernelIN5flash11enable_sm90INS1_16FlashAttnFwdSm90INS1_25CollectiveMainloopFwdSm90ILi2EN4cute5tupleIJNS5_1CILi1EEES8_S8_EEENS6_IJNS7_ILi128EEENS7_ILi96EEENS7_ILi64EEEEEELi256ENS_10bfloat16_tEfNS_4arch4Sm90ELb1ELb0ELb1ELb0ELb0ELb0ELb0ELb1ELb0ELb0ELb0ELb0EEENS1_21CollectiveEpilogueFwdINS6_IJSA_NS7_ILi256EEESB_EEES9_SE_SG_Li256ELb0ELb0ELb0ELb0EEENS1_30DynamicPersistentTileSchedulerILi256ELi32ELb0ELb0ELb1EEEEEEEEEvNT_6ParamsE)
        .other          _ZN7cutlass13device_kernelIN5flash11enable_sm90INS1_16FlashAttnFwdSm90INS1_25CollectiveMainloopFwdSm90ILi2EN4cute5tupleIJNS5_1CILi1EEES8_S8_EEENS6_IJNS7_ILi128EEENS7_ILi96EEENS7_ILi64EEEEEELi256ENS_10bfloat16_tEfNS_4arch4Sm90ELb1ELb0ELb1ELb0ELb0ELb0ELb0ELb1ELb0ELb0ELb0ELb0EEENS1_21CollectiveEpilogueFwdINS6_IJSA_NS7_ILi256EEESB_EEES9_SE_SG_Li256ELb0ELb0ELb0ELb0EEENS1_30DynamicPersistentTileSchedulerILi256ELi32ELb0ELb0ELb1EEEEEEEEEvNT_6ParamsE,@"STO_CUDA_ENTRY STV_DEFAULT"
_ZN7cutlass13device_kernelIN5flash11enable_sm90INS1_16FlashAttnFwdSm90INS1_25CollectiveMainloopFwdSm90ILi2EN4cute5tupleIJNS5_1CILi1EEES8_S8_EEENS6_IJNS7_ILi128EEENS7_ILi96EEENS7_ILi64EEEEEELi256ENS_10bfloat16_tEfNS_4arch4Sm90ELb1ELb0ELb1ELb0ELb0ELb0ELb0ELb1ELb0ELb0ELb0ELb0EEENS1_21CollectiveEpilogueFwdINS6_IJSA_NS7_ILi256EEESB_EEES9_SE_SG_Li256ELb0ELb0ELb0ELb0EEENS1_30DynamicPersistentTileSchedulerILi256ELi32ELb0ELb0ELb1EEEEEEEEEvNT_6ParamsE:
[----:B------:R-:W-:Y:S01]  /*0000*/  LDC R1, c[0x0][0x37c] ;  /* 0x0000df00ff017b82 */ /* 0x000fe20000000800 */
[----:B------:R-:W-:Y:S05]  /*0010*/  EXIT ;  /* 0x000000000000794d */ /* 0x000fea0003800000 */
.L_x_40:
        /* <DEDUP_REMOVED lines=14> */
.L_x_86:


//--------------------- .text._ZN7cutlass13device_kernelIN5flash11enable_sm90INS1_16FlashAttnFwdSm90INS1_25CollectiveMainloopFwdSm90ILi2EN4cute5tupleIJNS5_1CILi1EEES8_S8_EEENS6_IJNS7_ILi128EEENS7_ILi96EEENS7_ILi64EEEEEELi256ENS_10bfloat16_tEfNS_4arch4Sm90ELb1ELb0ELb1ELb0ELb0ELb0ELb1ELb1ELb0ELb0ELb0ELb0EEENS1_21CollectiveEpilogueFwdINS6_IJSA_NS7_ILi256EEESB_EEES9_SE_SG_Li256ELb0ELb0ELb0ELb0EEENS1_30DynamicPersistentTileSchedulerILi256ELi32ELb0ELb0ELb1EEEEEEEEEvNT_6ParamsE --------------------------
	.section	.text._ZN7cutlass13device_kernelIN5flash11enable_sm90INS1_16FlashAttnFwdSm90INS1_25CollectiveMainloopFwdSm90ILi2EN4cute5tupleIJNS5_1CILi1EEES8_S8_EEENS6_IJNS7_ILi128EEENS7_ILi96EEENS7_ILi64EEEEEELi256ENS_10bfloat16_tEfNS_4arch4Sm90ELb1ELb0ELb1ELb0ELb0ELb0ELb1ELb1ELb0ELb0ELb0ELb0EEENS1_21CollectiveEpilogueFwdINS6_IJSA_NS7_ILi256EEESB_EEES9_SE_SG_Li256ELb0ELb0ELb0ELb0EEENS1_30DynamicPersistentTileSchedulerILi256ELi32ELb0ELb0ELb1EEEEEEEEEvNT_6ParamsE,"ax",@progbits
	.align	128
.text._ZN7cutlass13device_kernelIN5flash11enable_sm90INS1_16FlashAttnFwdSm90INS1_25CollectiveMainloopFwdSm90ILi2EN4cute5tupleIJNS5_1CILi1EEES8_S8_EEENS6_IJNS7_ILi128EEENS7_ILi96EEENS7_ILi64EEEEEELi256ENS_10bfloat16_tEfNS_4arch4Sm90ELb1ELb0ELb1ELb0ELb0ELb0ELb1ELb1ELb0ELb0ELb0ELb0EEENS1_21CollectiveEpilogueFwdINS6_IJSA_NS7_ILi256EEESB_EEES9_SE_SG_Li256ELb0ELb0ELb0ELb0EEENS1_30DynamicPersistentTileSchedulerILi256ELi32ELb0ELb0ELb1EEEEEEEEEvNT_6ParamsE:
        .type           _ZN7cutlass13device_kernelIN5flash11enable_sm90INS1_16FlashAttnFwdSm90INS1_25CollectiveMainloopFwdSm90ILi2EN4cute5tupleIJNS5_1CILi1EEES8_S8_EEENS6_IJNS7_ILi128EEENS7_ILi96EEENS7_ILi64EEEEEELi256ENS_10bfloat16_tEfNS_4arch4Sm90ELb1ELb0ELb1ELb0ELb0ELb0ELb1ELb1ELb0ELb0ELb0ELb0EEENS1_21CollectiveEpilogueFwdINS6_IJSA_NS7_ILi256EEESB_EEES9_SE_SG_Li256ELb0ELb0ELb0ELb0EEENS1_30DynamicPersistentTileSchedulerILi256ELi32ELb0ELb0ELb1EEEEEEEEEvNT_6ParamsE,@function
        .size           _ZN7cutlass13device_kernelIN5flash11enable_sm90INS1_16FlashAttnFwdSm90INS1_25CollectiveMainloopFwdSm90ILi2EN4cute5tupleIJNS5_1CILi1EEES8_S8_EEENS6_IJNS7_ILi128EEENS7_ILi96EEENS7_ILi64EEEEEELi256ENS_10bfloat16_tEfNS_4arch4Sm90ELb1ELb0ELb1ELb0ELb0ELb0ELb1ELb1ELb0ELb0ELb0ELb0EEENS1_21CollectiveEpilogueFwdINS6_IJSA_NS7_ILi256EEESB_EEES9_SE_SG_Li256ELb0ELb0ELb0ELb0EEENS1_30DynamicPersistentTileSchedulerILi256ELi32ELb0ELb0ELb1EEEEEEEEEvNT_6ParamsE,(.L_x_87 - _ZN7cutlass13device_kernelIN5flash11enable_sm90INS1_16FlashAttnFwdSm90INS1_25CollectiveMainloopFwdSm90ILi2EN4cute5tupleIJNS5_1CILi1EEES8_S8_EEENS6_IJNS7_ILi128EEENS7_ILi96EEENS7_ILi64EEEEEELi256ENS_10bfloat16_tEfNS_4arch4Sm90ELb1ELb0ELb1ELb0ELb0ELb0ELb1ELb1ELb0ELb0ELb0ELb0EEENS1_21CollectiveEpilogueFwdINS6_IJSA_NS7_ILi256EEESB_EEES9_SE_SG_Li256ELb0ELb0ELb0ELb0EEENS1_30DynamicPersistentTileSchedulerILi256ELi32ELb0ELb0ELb1EEEEEEEEEvNT_6ParamsE)
        .other          _ZN7cutlass13device_kernelIN5flash11enable_sm90INS1_16FlashAttnFwdSm90INS1_25CollectiveMainloopFwdSm90ILi2EN4cute5tupleIJNS5_1CILi1EEES8_S8_EEENS6_IJNS7_ILi128EEENS7_ILi96EEENS7_ILi64EEEEEELi256ENS_10bfloat16_tEfNS_4arch4Sm90ELb1ELb0ELb1ELb0ELb0ELb0ELb1ELb1ELb0ELb0ELb0ELb0EEENS1_21CollectiveEpilogueFwdINS6_IJSA_NS7_ILi256EEESB_EEES9_SE_SG_Li256ELb0ELb0ELb0ELb0EEENS1_30DynamicPersistentTileSchedulerILi256ELi32ELb0ELb0ELb1EEEEEEEEEvNT_6ParamsE,@"STO_CUDA_ENTRY STV_DEFAULT"
_ZN7cutlass13device_kernelIN5flash11enable_sm90INS1_16FlashAttnFwdSm90INS1_25CollectiveMainloopFwdSm90ILi2EN4cute5tupleIJNS5_1CILi1EEES8_S8_EEENS6_IJNS7_ILi128EEENS7_ILi96EEENS7_ILi64EEEEEELi256ENS_10bfloat16_tEfNS_4arch4Sm90ELb1ELb0ELb1ELb0ELb0ELb0ELb1ELb1ELb0ELb0ELb0ELb0EEENS1_21CollectiveEpilogueFwdINS6_IJSA_NS7_ILi256EEESB_EEES9_SE_SG_Li256ELb0ELb0ELb0ELb0EEENS1_30DynamicPersistentTileSchedulerILi256ELi32ELb0ELb0ELb1EEEEEEEEEvNT_6ParamsE:
[----:B------:R-:W-:Y:S01]  /*0000*/  LDC R1, c[0x0][0x37c] ;  /* 0x0000df00ff017b82 */ /* 0x000fe20000000800 */
[----:B------:R-:W-:Y:S05]  /*0010*/  EXIT ;  /* 0x000000000000794d */ /* 0x000fea0003800000 */
.L_x_41:
        /* <DEDUP_REMOVED lines=14> */
.L_x_87:


//--------------------- .text._ZN7cutlass13device_kernelIN5flash11enable_sm90INS1_16FlashAttnFwdSm90INS1_25CollectiveMainloopFwdSm90ILi2EN4cute5tupleIJNS5_1CILi1EEES8_S8_EEENS6_IJNS7_ILi128EEENS7_ILi96EEENS7_ILi64EEEEEELi256ENS_10bfloat16_tEfNS_4arch4Sm90ELb1ELb0ELb1ELb1ELb0ELb0ELb0ELb1ELb0ELb0ELb0ELb0EEENS1_21CollectiveEpilogueFwdINS6_IJSA_NS7_ILi256EEESB_EEES9_SE_SG_Li256ELb1ELb0ELb0ELb0EEENS1_36VarlenDynamicPersistentTileSchedulerILi128ELi96ELi256ELi32ELb0ELb0ELb1ELb1ELb1ELb1EEEEEEEEEvNT_6ParamsE --------------------------
	.section	.text._ZN7cutlass13device_kernelIN5flash11enable_sm90INS1_16FlashAttnFwdSm90INS1_25CollectiveMainloopFwdSm90ILi2EN4cute5tupleIJNS5_1CILi1EEES8_S8_EEENS6_IJNS7_ILi128EEENS7_ILi96EEENS7_ILi64EEEEEELi256ENS_10bfloat16_tEfNS_4arch4Sm90ELb1ELb0ELb1ELb1ELb0ELb0ELb0ELb1ELb0ELb0ELb0ELb0EEENS1_21CollectiveEpilogueFwdINS6_IJSA_NS7_ILi256EEESB_EEES9_SE_SG_Li256ELb1ELb0ELb0ELb0EEENS1_36VarlenDynamicPersistentTileSchedulerILi128ELi96ELi256ELi32ELb0ELb0ELb1ELb1ELb1ELb1EEEEEEEEEvNT_6ParamsE,"ax",@progbits
	.align	128
.text._ZN7cutlass13device_kernelIN5flash11enable_sm90INS1_16FlashAttnFwdSm90INS1_25CollectiveMainloopFwdSm90ILi2EN4cute5tupleIJNS5_1CILi1EEES8_S8_EEENS6_IJNS7_ILi128EEENS7_ILi96EEENS7_ILi64EEEEEELi256ENS_10bfloat16_tEfNS_4arch4Sm90ELb1ELb0ELb1ELb1ELb0ELb0ELb0ELb1ELb0ELb0ELb0ELb0EEENS1_21CollectiveEpilogueFwdINS6_IJSA_NS7_ILi256EEESB_EEES9_SE_SG_Li256ELb1ELb0ELb0ELb0EEENS1_36VarlenDynamicPersistentTileSchedulerILi128ELi96ELi256ELi32ELb0ELb0ELb1ELb1ELb1ELb1EEEEEEEEEvNT_6ParamsE:
        .type           _ZN7cutlass13device_kernelIN5flash11enable_sm90INS1_16FlashAttnFwdSm90INS1_25CollectiveMainloopFwdSm90ILi2EN4cute5tupleIJNS5_1CILi1EEES8_S8_EEENS6_IJNS7_ILi128EEENS7_ILi96EEENS7_ILi64EEEEEELi256ENS_10bfloat16_tEfNS_4arch4Sm90ELb1ELb0ELb1ELb1ELb0ELb0ELb0ELb1ELb0ELb0ELb0ELb0EEENS1_21CollectiveEpilogueFwdINS6_IJSA_NS7_ILi256EEESB_EEES9_SE_SG_Li256ELb1ELb0ELb0ELb0EEENS1_36VarlenDynamicPersistentTileSchedulerILi128ELi96ELi256ELi32ELb0ELb0ELb1ELb1ELb1ELb1EEEEEEEEEvNT_6ParamsE,@function
        .size           _ZN7cutlass13device_kernelIN5flash11enable_sm90INS1_16FlashAttnFwdSm90INS1_25CollectiveMainloopFwdSm90ILi2EN4cute5tupleIJNS5_1CILi1EEES8_S8_EEENS6_IJNS7_ILi128EEENS7_ILi96EEENS7_ILi64EEEEEELi256ENS_10bfloat16_tEfNS_4arch4Sm90ELb1ELb0ELb1ELb1ELb0ELb0ELb0ELb1ELb0ELb0ELb0ELb0EEENS1_21CollectiveEpilogueFwdINS6_IJSA_NS7_ILi256EEESB_EEES9_SE_SG_Li256ELb1ELb0ELb0ELb0EEENS1_36VarlenDynamicPersistentTileSchedulerILi128ELi96ELi256ELi32ELb0ELb0ELb1ELb1ELb1ELb1EEEEEEEEEvNT_6ParamsE,(.L_x_88 - _ZN7cutlass13device_kernelIN5flash11enable_sm90INS1_16FlashAttnFwdSm90INS1_25CollectiveMainloopFwdSm90ILi2EN4cute5tupleIJNS5_1CILi1EEES8_S8_EEENS6_IJNS7_ILi128EEENS7_ILi96EEENS7_ILi64EEEEEELi256ENS_10bfloat16_tEfNS_4arch4Sm90ELb1ELb0ELb1ELb1ELb0ELb0ELb0ELb1ELb0ELb0ELb0ELb0EEENS1_21CollectiveEpilogueFwdINS6_IJSA_NS7_ILi256EEESB_EEES9_SE_SG_Li256ELb1ELb0ELb0ELb0EEENS1_36VarlenDynamicPersistentTileSchedulerILi128ELi96ELi256ELi32ELb0ELb0ELb1ELb1ELb1ELb1EEEEEEEEEvNT_6ParamsE)
        .other          _ZN7cutlass13device_kernelIN5flash11enable_sm90INS1_16FlashAttnFwdSm90INS1_25CollectiveMainloopFwdSm90ILi2EN4cute5tupleIJNS5_1CILi1EEES8_S8_EEENS6_IJNS7_ILi128EEENS7_ILi96EEENS7_ILi64EEEEEELi256ENS_10bfloat16_tEfNS_4arch4Sm90ELb1ELb0ELb1ELb1ELb0ELb0ELb0ELb1ELb0ELb0ELb0ELb0EEENS1_21CollectiveEpilogueFwdINS6_IJSA_NS7_ILi256EEESB_EEES9_SE_SG_Li256ELb1ELb0ELb0ELb0EEENS1_36VarlenDynamicPersistentTileSchedulerILi128ELi96ELi256ELi32ELb0ELb0ELb1ELb1ELb1ELb1EEEEEEEEEvNT_6ParamsE,@"STO_CUDA_ENTRY STV_DEFAULT"
_ZN7cutlass13device_kernelIN5flash11enable_sm90INS1_16FlashAttnFwdSm90INS1_25CollectiveMainloopFwdSm90ILi2EN4cute5tupleIJNS5_1CILi1EEES8_S8_EEENS6_IJNS7_ILi128EEENS7_ILi96EEENS7_ILi64EEEEEELi256ENS_10bfloat16_tEfNS_4arch4Sm90ELb1ELb0ELb1ELb1ELb0ELb0ELb0ELb1ELb0ELb0ELb0ELb0EEENS1_21CollectiveEpilogueFwdINS6_IJSA_NS7_ILi256EEESB_EEES9_SE_SG_Li256ELb1ELb0ELb0ELb0EEENS1_36VarlenDynamicPersistentTileSchedulerILi128ELi96ELi256ELi32ELb0ELb0ELb1ELb1ELb1ELb1EEEEEEEEEvNT_6ParamsE:
[----:B------:R-:W-:Y:S01]  /*0000*/  LDC R1, c[0x0][0x37c] ;  /* 0x0000df00ff017b82 */ /* 0x000fe20000000800 */
[----:B------:R-:W-:Y:S05]  /*0010*/  EXIT ;  /* 0x000000000000794d */ /* 0x000fea0003800000 */
.L_x_42:
        /* <DEDUP_REMOVED lines=14> */
.L_x_88:


//--------------------- .text._ZN7cutlass13device_kernelIN5flash11enable_sm90INS1_16FlashAttnFwdSm90INS1_25CollectiveMainloopFwdSm90ILi2EN4cute5tupleIJNS5_1CILi1EEES8_S8_EEENS6_IJNS7_ILi128EEENS7_ILi96EEENS7_ILi64EEEEEELi256ENS_10bfloat16_tEfNS_4arch4Sm90ELb1ELb0ELb1ELb1ELb0ELb1ELb0ELb1ELb0ELb0ELb0ELb0EEENS1_21CollectiveEpilogueFwdINS6_IJSA_NS7_ILi256EEESB_EEES9_SE_SG_Li256ELb1ELb0ELb0ELb0EEENS1_36VarlenDynamicPersistentTileSchedulerILi128ELi96ELi256ELi32ELb0ELb0ELb1ELb1ELb1ELb1EEEEEEEEEvNT_6ParamsE --------------------------
	.section	.text._ZN7cutlass13device_kernelIN5flash11enable_sm90INS1_16FlashAttnFwdSm90INS1_25CollectiveMainloopFwdSm90ILi2EN4cute5tupleIJNS5_1CILi1EEES8_S8_EEENS6_IJNS7_ILi128EEENS7_ILi96EEENS7_ILi64EEEEEELi256ENS_10bfloat16_tEfNS_4arch4Sm90ELb1ELb0ELb1ELb1ELb0ELb1ELb0ELb1ELb0ELb0ELb0ELb0EEENS1_21CollectiveEpilogueFwdINS6_IJSA_NS7_ILi256EEESB_EEES9_SE_SG_Li256ELb1ELb0ELb0ELb0EEENS1_36VarlenDynamicPersistentTileSchedulerILi128ELi96ELi256ELi32ELb0ELb0ELb1ELb1ELb1ELb1EEEEEEEEEvNT_6ParamsE,"ax",@progbits
	.align	128
.text._ZN7cutlass13device_kernelIN5flash11enable_sm90INS1_16FlashAttnFwdSm90INS1_25CollectiveMainloopFwdSm90ILi2EN4cute5tupleIJNS5_1CILi1EEES8_S8_EEENS6_IJNS7_ILi128EEENS7_ILi96EEENS7_ILi64EEEEEELi256ENS_10bfloat16_tEfNS_4arch4Sm90ELb1ELb0ELb1ELb1ELb0ELb1ELb0ELb1ELb0ELb0ELb0ELb0EEENS1_21CollectiveEpilogueFwdINS6_IJSA_NS7_ILi256EEESB_EEES9_SE_SG_Li256ELb1ELb0ELb0ELb0EEENS1_36VarlenDynamicPersistentTileSchedulerILi128ELi96ELi256ELi32ELb0ELb0ELb1ELb1ELb1ELb1EEEEEEEEEvNT_6ParamsE:
        .type           _ZN7cutlass13device_kernelIN5flash11enable_sm90INS1_16FlashAttnFwdSm90INS1_25CollectiveMainloopFwdSm90ILi2EN4cute5tupleIJNS5_1CILi1EEES8_S8_EEENS6_IJNS7_ILi128EEENS7_ILi96EEENS7_ILi64EEEEEELi256ENS_10bfloat16_tEfNS_4arch4Sm90ELb1ELb0ELb1ELb1ELb0ELb1ELb0ELb1ELb0ELb0ELb0ELb0EEENS1_21CollectiveEpilogueFwdINS6_IJSA_NS7_ILi256EEESB_EEES9_SE_SG_Li256ELb1ELb0ELb0ELb0EEENS1_36VarlenDynamicPersistentTileSchedulerILi128ELi96ELi256ELi32ELb0ELb0ELb1ELb1ELb1ELb1EEEEEEEEEvNT_6ParamsE,@function
        .size           _ZN7cutlass13device_kernelIN5flash11enable_sm90INS1_16FlashAttnFwdSm90INS1_25CollectiveMainloopFwdSm90ILi2EN4cute5tupleIJNS5_1CILi1EEES8_S8_EEENS6_IJNS7_ILi128EEENS7_ILi96EEENS7_ILi64EEEEEELi256ENS_10bfloat16_tEfNS_4arch4Sm90ELb1ELb0ELb1ELb1ELb0ELb1ELb0ELb1ELb0ELb0ELb0ELb0EEENS1_21CollectiveEpilogueFwdINS6_IJSA_NS7_ILi256EEESB_EEES9_SE_SG_Li256ELb1ELb0ELb0ELb0EEENS1_36VarlenDynamicPersistentTileSchedulerILi128ELi96ELi256ELi32ELb0ELb0ELb1ELb1ELb1ELb1EEEEEEEEEvNT_6ParamsE,(.L_x_89 - _ZN7cutlass13device_kernelIN5flash11enable_sm90INS1_16FlashAttnFwdSm90INS1_25CollectiveMainloopFwdSm90ILi2EN4cute5tupleIJNS5_1CILi1EEES8_S8_EEENS6_IJNS7_ILi128EEENS7_ILi96EEENS7_ILi64EEEEEELi256ENS_10bfloat16_tEfNS_4arch4Sm90ELb1ELb0ELb1ELb1ELb0ELb1ELb0ELb1ELb0ELb0ELb0ELb0EEENS1_21CollectiveEpilogueFwdINS6_IJSA_NS7_ILi256EEESB_EEES9_SE_SG_Li256ELb1ELb0ELb0ELb0EEENS1_36VarlenDynamicPersistentTileSchedulerILi128ELi96ELi256ELi32ELb0ELb0ELb1ELb1ELb1ELb1EEEEEEEEEvNT_6ParamsE)
        .other          _ZN7cutlass13device_kernelIN5flash11enable_sm90INS1_16FlashAttnFwdSm90INS1_25CollectiveMainloopFwdSm90ILi2EN4cute5tupleIJNS5_1CILi1EEES8_S8_EEENS6_IJNS7_ILi128EEENS7_ILi96EEENS7_ILi64EEEEEELi256ENS_10bfloat16_tEfNS_4arch4Sm90ELb1ELb0ELb1ELb1ELb0ELb1ELb0ELb1ELb0ELb0ELb0ELb0EEENS1_21CollectiveEpilogueFwdINS6_IJSA_NS7_ILi256EEESB_EEES9_SE_SG_Li256ELb1ELb0ELb0ELb0EEENS1_36VarlenDynamicPersistentTileSchedulerILi128ELi96ELi256ELi32ELb0ELb0ELb1ELb1ELb1ELb1EEEEEEEEEvNT_6ParamsE,@"STO_CUDA_ENTRY STV_DEFAULT"
_ZN7cutlass13device_kernelIN5flash11enable_sm90INS1_16FlashAttnFwdSm90INS1_25CollectiveMainloopFwdSm90ILi2EN4cute5tupleIJNS5_1CILi1EEES8_S8_EEENS6_IJNS7_ILi128EEENS7_ILi96EEENS7_ILi64EEEEEELi256ENS_10bfloat16_tEfNS_4arch4Sm90ELb1ELb0ELb1ELb1ELb0ELb1ELb0ELb1ELb0ELb0ELb0ELb0EEENS1_21CollectiveEpilogueFwdINS6_IJSA_NS7_ILi256EEESB_EEES9_SE_SG_Li256ELb1ELb0ELb0ELb0EEENS1_36VarlenDynamicPersistentTileSchedulerILi128ELi96ELi256ELi32ELb0ELb0ELb1ELb1ELb1ELb1EEEEEEEEEvNT_6ParamsE:
[----:B------:R-:W-:Y:S01]  /*0000*/  LDC R1, c[0x0][0x37c] ;  /* 0x0000df00ff017b82 */ /* 0x000fe20000000800 */
[----:B------:R-:W-:Y:S05]  /*0010*/  EXIT ;  /* 0x000000000000794d */ /* 0x000fea0003800000 */
.L_x_43:
        /* <DEDUP_REMOVED lines=14> */
.L_x_89:


//--------------------- .text._ZN7cutlass13device_kernelIN5flash11enable_sm90INS1_16FlashAttnFwdSm90INS1_25CollectiveMainloopFwdSm90ILi2EN4cute5tupleIJNS5_1CILi1EEES8_S8_EEENS6_IJNS7_ILi128EEENS7_ILi96EEENS7_ILi64EEEEEELi256ENS_10bfloat16_tEfNS_4arch4Sm90ELb1ELb0ELb1ELb1ELb0ELb0ELb1ELb1ELb0ELb0ELb0ELb0EEENS1_21CollectiveEpilogueFwdINS6_IJSA_NS7_ILi256EEESB_EEES9_SE_SG_Li256ELb1ELb0ELb0ELb0EEENS1_36VarlenDynamicPersistentTileSchedulerILi128ELi96ELi256ELi32ELb0ELb0ELb1ELb1ELb1ELb1EEEEEEEEEvNT_6ParamsE --------------------------
	.section	.text._ZN7cutlass13device_kernelIN5flash11enable_sm90INS1_16FlashAttnFwdSm90INS1_25CollectiveMainloopFwdSm90ILi2EN4cute5tupleIJNS5_1CILi1EEES8_S8_EEENS6_IJNS7_ILi128EEENS7_ILi96EEENS7_ILi64EEEEEELi256ENS_10bfloat16_tEfNS_4arch4Sm90ELb1ELb0ELb1ELb1ELb0ELb0ELb1ELb1ELb0ELb0ELb0ELb0EEENS1_21CollectiveEpilogueFwdINS6_IJSA_NS7_ILi256EEESB_EEES9_SE_SG_Li256ELb1ELb0ELb0ELb0EEENS1_36VarlenDynamicPersistentTileSchedulerILi128ELi96ELi256ELi32ELb0ELb0ELb1ELb1ELb1ELb1EEEEEEEEEvNT_6ParamsE,"ax",@progbits
	.align	128
.text._ZN7cutlass13device_kernelIN5flash11enable_sm90INS1_16FlashAttnFwdSm90INS1_25CollectiveMainloopFwdSm90ILi2EN4cute5tupleIJNS5_1CILi1EEES8_S8_EEENS6_IJNS7_ILi128EEENS7_ILi96EEENS7_ILi64EEEEEELi256ENS_10bfloat16_tEfNS_4arch4Sm90ELb1ELb0ELb1ELb1ELb0ELb0ELb1ELb1ELb0ELb0ELb0ELb0EEENS1_21CollectiveEpilogueFwdINS6_IJSA_NS7_ILi256EEESB_EEES9_SE_SG_Li256ELb1ELb0ELb0ELb0EEENS1_36VarlenDynamicPersistentTileSchedulerILi128ELi96ELi256ELi32ELb0ELb0ELb1ELb1ELb1ELb1EEEEEEEEEvNT_6ParamsE:
        .type           _ZN7cutlass13device_kernelIN5flash11enable_sm90INS1_16FlashAttnFwdSm90INS1_25CollectiveMainloopFwdSm90ILi2EN4cute5tupleIJNS5_1CILi1EEES8_S8_EEENS6_IJNS7_ILi128EEENS7_ILi96EEENS7_ILi64EEEEEELi256ENS_10bfloat16_tEfNS_4arch4Sm90ELb1ELb0ELb1ELb1ELb0ELb0ELb1ELb1ELb0ELb0ELb0ELb0EEENS1_21CollectiveEpilogueFwdINS6_IJSA_NS7_ILi256EEESB_EEES9_SE_SG_Li256ELb1ELb0ELb0ELb0EEENS1_36VarlenDynamicPersistentTileSchedulerILi128ELi96ELi256ELi32ELb0ELb0ELb1ELb1ELb1ELb1EEEEEEEEEvNT_6ParamsE,@function
        .size           _ZN7cutlass13device_kernelIN5flash11enable_sm90INS1_16FlashAttnFwdSm90INS1_25CollectiveMainloopFwdSm90ILi2EN4cute5tupleIJNS5_1CILi1EEES8_S8_EEENS6_IJNS7_ILi128EEENS7_ILi96EEENS7_ILi64EEEEEELi256ENS_10bfloat16_tEfNS_4arch4Sm90ELb1ELb0ELb1ELb1ELb0ELb0ELb1ELb1ELb0ELb0ELb0ELb0EEENS1_21CollectiveEpilogueFwdINS6_IJSA_NS7_ILi256EEESB_EEES9_SE_SG_Li256ELb1ELb0ELb0ELb0EEENS1_36VarlenDynamicPersistentTileSchedulerILi128ELi96ELi256ELi32ELb0ELb0ELb1ELb1ELb1ELb1EEEEEEEEEvNT_6ParamsE,(.L_x_90 - _ZN7cutlass13device_kernelIN5flash11enable_sm90INS1_16FlashAttnFwdSm90INS1_25CollectiveMainloopFwdSm90ILi2EN4cute5tupleIJNS5_1CILi1EEES8_S8_EEENS6_IJNS7_ILi128EEENS7_ILi96EEENS7_ILi64EEEEEELi256ENS_10bfloat16_tEfNS_4arch4Sm90ELb1ELb0ELb1ELb1ELb0ELb0ELb1ELb1ELb0ELb0ELb0ELb0EEENS1_21CollectiveEpilogueFwdINS6_IJSA_NS7_ILi256EEESB_EEES9_SE_SG_Li256ELb1ELb0ELb0ELb0EEENS1_36VarlenDynamicPersistentTileSchedulerILi128ELi96ELi256ELi32ELb0ELb0ELb1ELb1ELb1ELb1EEEEEEEEEvNT_6ParamsE)
        .other          _ZN7cutlass13device_kernelIN5flash11enable_sm90INS1_16FlashAttnFwdSm90INS1_25CollectiveMainloopFwdSm90ILi2EN4cute5tupleIJNS5_1CILi1EEES8_S8_EEENS6_IJNS7_ILi128EEENS7_ILi96EEENS7_ILi64EEEEEELi256ENS_10bfloat16_tEfNS_4arch4Sm90ELb1ELb0ELb1ELb1ELb0ELb0ELb1ELb1ELb0ELb0ELb0ELb0EEENS1_21CollectiveEpilogueFwdINS6_IJSA_NS7_ILi256EEESB_EEES9_SE_SG_Li256ELb1ELb0ELb0ELb0EEENS1_36VarlenDynamicPersistentTileSchedulerILi128ELi96ELi256ELi32ELb0ELb0ELb1ELb1ELb1ELb1EEEEEEEEEvNT_6ParamsE,@"STO_CUDA_ENTRY STV_DEFAULT"
_ZN7cutlass13device_kernelIN5flash11enable_sm90INS1_16FlashAttnFwdSm90INS1_25CollectiveMainloopFwdSm90ILi2EN4cute5tupleIJNS5_1CILi1EEES8_S8_EEENS6_IJNS7_ILi128EEENS7_ILi96EEENS7_ILi64EEEEEELi256ENS_10bfloat16_tEfNS_4arch4Sm90ELb1ELb0ELb1ELb1ELb0ELb0ELb1ELb1ELb0ELb0ELb0ELb0EEENS1_21CollectiveEpilogueFwdINS6_IJSA_NS7_ILi256EEESB_EEES9_SE_SG_Li256ELb1ELb0ELb0ELb0EEENS1_36VarlenDynamicPersistentTileSchedulerILi128ELi96ELi256ELi32ELb0ELb0ELb1ELb1ELb1ELb1EEEEEEEEEvNT_6ParamsE:
[----:B------:R-:W-:Y:S01]  /*0000*/  LDC R1, c[0x0][0x37c] ;  /* 0x0000df00ff017b82 */ /* 0x000fe20000000800 */
[----:B------:R-:W-:Y:S05]  /*0010*/  EXIT ;  /* 0x000000000000794d */ /* 0x000fea0003800000 */
.L_x_44:
        /* <DEDUP_REMOVED lines=14> */
.L_x_90:


//--------------------- .text._ZN7cutlass13device_kernelIN5flash11enable_sm90INS1_16FlashAttnFwdSm90INS1_25CollectiveMainloopFwdSm90ILi2EN4cute5tupleIJNS5_1CILi1EEES8_S8_EEENS6_IJNS7_ILi128EEENS7_ILi96EEENS7_ILi64EEEEEELi256ENS_10bfloat16_tEfNS_4arch4Sm90ELb1ELb0ELb1ELb1ELb0ELb1ELb1ELb1ELb0ELb0ELb0ELb0EEENS1_21CollectiveEpilogueFwdINS6_IJSA_NS7_ILi256EEESB_EEES9_SE_SG_Li256ELb1ELb0ELb0ELb0EEENS1_36VarlenDynamicPersistentTileSchedulerILi128ELi96ELi256ELi32ELb0ELb0ELb1ELb1ELb1ELb1EEEEEEEEEvNT_6ParamsE --------------------------
	.section	.text._ZN7cutlass13device_kernelIN5flash11enable_sm90INS1_16FlashAttnFwdSm90INS1_25CollectiveMainloopFwdSm90ILi2EN4cute5tupleIJNS5_1CILi1EEES8_S8_EEENS6_IJNS7_ILi128EEENS7_ILi96EEENS7_ILi64EEEEEELi256ENS_10bfloat16_tEfNS_4arch4Sm90ELb1ELb0ELb1ELb1ELb0ELb1ELb1ELb1ELb0ELb0ELb0ELb0EEENS1_21CollectiveEpilogueFwdINS6_IJSA_NS7_ILi256EEESB_EEES9_SE_SG_Li256ELb1ELb0ELb0ELb0EEENS1_36VarlenDynamicPersistentTileSchedulerILi128ELi96ELi256ELi32ELb0ELb0ELb1ELb1ELb1ELb1EEEEEEEEEvNT_6ParamsE,"ax",@progbits
	.align	128
.text._ZN7cutlass13device_kernelIN5flash11enable_sm90INS1_16FlashAttnFwdSm90INS1_25CollectiveMainloopFwdSm90ILi2EN4cute5tupleIJNS5_1CILi1EEES8_S8_EEENS6_IJNS7_ILi128EEENS7_ILi96EEENS7_ILi64EEEEEELi256ENS_10bfloat16_tEfNS_4arch4Sm90ELb1ELb0ELb1ELb1ELb0ELb1ELb1ELb1ELb0ELb0ELb0ELb0EEENS1_21CollectiveEpilogueFwdINS6_IJSA_NS7_ILi256EEESB_EEES9_SE_SG_Li256ELb1ELb0ELb0ELb0EEENS1_36VarlenDynamicPersistentTileSchedulerILi128ELi96ELi256ELi32ELb0ELb0ELb1ELb1ELb1ELb1EEEEEEEEEvNT_6ParamsE:
        .type           _ZN7cutlass13device_kernelIN5flash11enable_sm90INS1_16FlashAttnFwdSm90INS1_25CollectiveMainloopFwdSm90ILi2EN4cute5tupleIJNS5_1CILi1EEES8_S8_EEENS6_IJNS7_ILi128EEENS7_ILi96EEENS7_ILi64EEEEEELi256ENS_10bfloat16_tEfNS_4arch4Sm90ELb1ELb0ELb1ELb1ELb0ELb1ELb1ELb1ELb0ELb0ELb0ELb0EEENS1_21CollectiveEpilogueFwdINS6_IJSA_NS7_ILi256EEESB_EEES9_SE_SG_Li256ELb1ELb0ELb0ELb0EEENS1_36VarlenDynamicPersistentTileSchedulerILi128ELi96ELi256ELi32ELb0ELb0ELb1ELb1ELb1ELb1EEEEEEEEEvNT_6ParamsE,@function
        .size           _ZN7cutlass13device_kernelIN5flash11enable_sm90INS1_16FlashAttnFwdSm90INS1_25CollectiveMainloopFwdSm90ILi2EN4cute5tupleIJNS5_1CILi1EEES8_S8_EEENS6_IJNS7_ILi128EEENS7_ILi96EEENS7_ILi64EEEEEELi256ENS_10bfloat16_tEfNS_4arch4Sm90ELb1ELb0ELb1ELb1ELb0ELb1ELb1ELb1ELb0ELb0ELb0ELb0EEENS1_21CollectiveEpilogueFwdINS6_IJSA_NS7_ILi256EEESB_EEES9_SE_SG_Li256ELb1ELb0ELb0ELb0EEENS1_36VarlenDynamicPersistentTileSchedulerILi128ELi96ELi256ELi32ELb0ELb0ELb1ELb1ELb1ELb1EEEEEEEEEvNT_6ParamsE,(.L_x_91 - _ZN7cutlass13device_kernelIN5flash11enable_sm90INS1_16FlashAttnFwdSm90INS1_25CollectiveMainloopFwdSm90ILi2EN4cute5tupleIJNS5_1CILi1EEES8_S8_EEENS6_IJNS7_ILi128EEENS7_ILi96EEENS7_ILi64EEEEEELi256ENS_10bfloat16_tEfNS_4arch4Sm90ELb1ELb0ELb1ELb1ELb0ELb1ELb1ELb1ELb0ELb0ELb0ELb0EEENS1_21CollectiveEpilogueFwdINS6_IJSA_NS7_ILi256EEESB_EEES9_SE_SG_Li256ELb1ELb0ELb0ELb0EEENS1_36VarlenDynamicPersistentTileSchedulerILi128ELi96ELi256ELi32ELb0ELb0ELb1ELb1ELb1ELb1EEEEEEEEEvNT_6ParamsE)
        .other          _ZN7cutlass13device_kernelIN5flash11enable_sm90INS1_16FlashAttnFwdSm90INS1_25CollectiveMainloopFwdSm90ILi2EN4cute5tupleIJNS5_1CILi1EEES8_S8_EEENS6_IJNS7_ILi128EEENS7_ILi96EEENS7_ILi64EEEEEELi256ENS_10bfloat16_tEfNS_4arch4Sm90ELb1ELb0ELb1ELb1ELb0ELb1ELb1ELb1ELb0ELb0ELb0ELb0EEENS1_21CollectiveEpilogueFwdINS6_IJSA_NS7_ILi256EEESB_EEES9_SE_SG_Li256ELb1ELb0ELb0ELb0EEENS1_36VarlenDynamicPersistentTileSchedulerILi128ELi96ELi256ELi32ELb0ELb0ELb1ELb1ELb1ELb1EEEEEEEEEvNT_6ParamsE,@"STO_CUDA_ENTRY STV_DEFAULT"
_ZN7cutlass13device_kernelIN5flash11enable_sm90INS1_16FlashAttnFwdSm90INS1_25CollectiveMainloopFwdSm90ILi2EN4cute5tupleIJNS5_1CILi1EEES8_S8_EEENS6_IJNS7_ILi128EEENS7_ILi96EEENS7_ILi64EEEEEELi256ENS_10bfloat16_tEfNS_4arch4Sm90ELb1ELb0ELb1ELb1ELb0ELb1ELb1ELb1ELb0ELb0ELb0ELb0EEENS1_21CollectiveEpilogueFwdINS6_IJSA_NS7_ILi256EEESB_EEES9_SE_SG_Li256ELb1ELb0ELb0ELb0EEENS1_36VarlenDynamicPersistentTileSchedulerILi128ELi96ELi256ELi32ELb0ELb0ELb1ELb1ELb1ELb1EEEEEEEEEvNT_6ParamsE:
[----:B------:R-:W-:Y:S01]  /*0000*/  LDC R1, c[0x0][0x37c] ;  /* 0x0000df00ff017b82 */ /* 0x000fe20000000800 */
[----:B------:R-:W-:Y:S05]  /*0010*/  EXIT ;  /* 0x000000000000794d */ /* 0x000fea0003800000 */
.L_x_45:
        /* <DEDUP_REMOVED lines=14> */
.L_x_91:


//--------------------- .nv.shared.reserved.0     --------------------------
	.section	.nv.shared.reserved.0,"aw",@nobits
	.weak		__nv_reservedSMEM_offset_0_alias
	.size		__nv_reservedSMEM_offset_0_alias, 0, 64
	.other		__nv_reservedSMEM_offset_0_alias,@"STO_CUDA_RESERVED_SHARED STV_DEFAULT"
__nv_reservedSMEM_offset_0_alias:
	.zero		0
	.zero		64


//--------------------- .nv.global                --------------------------
	.section	.nv.global,"aw",@nobits
.nv.global:
	.type		_ZN75_INTERNAL_905f0d3e_39_flash_fwd_hdimdiff_bf16_softcap_sm90_cu_e763cb1e_34284cute1_E,@object
	.size		_ZN75_INTERNAL_905f0d3e_39_flash_fwd_hdimdiff_bf16_softcap_sm90_cu_e763cb1e_34284cute1_E,(_ZN75_INTERNAL_905f0d3e_39_flash_fwd_hdimdiff_bf16_softcap_sm90_cu_e763cb1e_34284cuda3std3__45__cpo6cbeginE - _ZN75_INTERNAL_905f0d3e_39_flash_fwd_hdimdiff_bf16_softcap_sm90_cu_e763cb1e_34284cute1_E)
_ZN75_INTERNAL_905f0d3e_39_flash_fwd_hdimdiff_bf16_softcap_sm90_cu_e763cb1e_34284cute1_E:
	.zero		1
	.type		_ZN75_INTERNAL_905f0d3e_39_flash_fwd_hdimdiff_bf16_softcap_sm90_cu_e763cb1e_34284cuda3std3__45__cpo6cbeginE,@object
	.size		_ZN75_INTERNAL_905f0d3e_39_flash_fwd_hdimdiff_bf16_softcap_sm90_cu_e763cb1e_34284cuda3std3__45__cpo6cbeginE,(_ZN75_INTERNAL_905f0d3e_39_flash_fwd_hdimdiff_bf16_softcap_sm90_cu_e763cb1e_34284cuda3std3__48in_placeE - _ZN75_INTERNAL_905f0d3e_39_flash_fwd_hdimdiff_bf16_softcap_sm90_cu_e763cb1e_34284cuda3std3__45__cpo6cbeginE)
_ZN75_INTERNAL_905f0d3e_39_flash_fwd_hdimdiff_bf16_softcap_sm90_cu_e763cb1e_34284cuda3std3__45__cpo6cbeginE:
	.zero		1
	.type		_ZN75_INTERNAL_905f0d3e_39_flash_fwd_hdimdiff_bf16_softcap_sm90_cu_e763cb1e_34284cuda3std3__48in_placeE,@object
	.size		_ZN75_INTERNAL_905f0d3e_39_flash_fwd_hdimdiff_bf16_softcap_sm90_cu_e763cb1e_34284cuda3std3__48in_placeE,(_ZN75_INTERNAL_905f0d3e_39_flash_fwd_hdimdiff_bf16_softcap_sm90_cu_e763cb1e_34284cuda3std6ranges3__45__cpo9iter_moveE - _ZN75_INTERNAL_905f0d3e_39_flash_fwd_hdimdiff_bf16_softcap_sm90_cu_e763cb1e_34284cuda3std3__48in_placeE)
_ZN75_INTERNAL_905f0d3e_39_flash_fwd_hdimdiff_bf16_softcap_sm90_cu_e763cb1e_34284cuda3std3__48in_placeE:
	.zero		1
	.type		_ZN75_INTERNAL_905f0d3e_39_flash_fwd_hdimdiff_bf16_softcap_sm90_cu_e763cb1e_34284cuda3std6ranges3__45__cpo9iter_moveE,@object
	.size		_ZN75_INTERNAL_905f0d3e_39_flash_fwd_hdimdiff_bf16_softcap_sm90_cu_e763cb1e_34284cuda3std6ranges3__45__cpo9iter_moveE,(_ZN75_INTERNAL_905f0d3e_39_flash_fwd_hdimdiff_bf16_softcap_sm90_cu_e763cb1e_34284cuda3std3__45__cpo5beginE - _ZN75_INTERNAL_905f0d3e_39_flash_fwd_hdimdiff_bf16_softcap_sm90_cu_e763cb1e_34284cuda3std6ranges3__45__cpo9iter_moveE)
_ZN75_INTERNAL_905f0d3e_39_flash_fwd_hdimdiff_bf16_softcap_sm90_cu_e763cb1e_34284cuda3std6ranges3__45__cpo9iter_moveE:
	.zero		1
	.type		_ZN75_INTERNAL_905f0d3e_39_flash_fwd_hdimdiff_bf16_softcap_sm90_cu_e763cb1e_34284cuda3std3__45__cpo5beginE,@object
	.size		_ZN75_INTERNAL_905f0d3e_39_flash_fwd_hdimdiff_bf16_softcap_sm90_cu_e763cb1e_34284cuda3std3__45__cpo5beginE,(_ZN75_INTERNAL_905f0d3e_39_flash_fwd_hdimdiff_bf16_softcap_sm90_cu_e763cb1e_34284cuda3std3__477_GLOBAL__N__905f0d3e_39_flash_fwd_hdimdiff_bf16_softcap_sm90_cu_e763cb1e_34286ignoreE - _ZN75_INTERNAL_905f0d3e_39_flash_fwd_hdimdiff_bf16_softcap_sm90_cu_e763cb1e_34284cuda3std3__45__cpo5beginE)
_ZN75_INTERNAL_905f0d3e_39_flash_fwd_hdimdiff_bf16_softcap_sm90_cu_e763cb1e_34284cuda3std3__45__cpo5beginE:
	.zero		1
	.type		_ZN75_INTERNAL_905f0d3e_39_flash_fwd_hdimdiff_bf16_softcap_sm90_cu_e763cb1e_34284cuda3std3__477_GLOBAL__N__905f0d3e_39_flash_fwd_hdimdiff_bf16_softcap_sm90_cu_e763cb1e_34286ignoreE,@object
	.size		_ZN75_INTERNAL_905f0d3e_39_flash_fwd_hdimdiff_bf16_softcap_sm90_cu_e763cb1e_34284cuda3std3__477_GLOBAL__N__905f0d3e_39_flash_fwd_hdimdiff_bf16_softcap_sm90_cu_e763cb1e_34286ignoreE,(_ZN75_INTERNAL_905f0d3e_39_flash_fwd_hdimdiff_bf16_softcap_sm90_cu_e763cb1e_34284cute7productE - _ZN75_INTERNAL_905f0d3e_39_flash_fwd_hdimdiff_bf16_softcap_sm90_cu_e763cb1e_34284cuda3std3__477_GLOBAL__N__905f0d3e_39_flash_fwd_hdimdiff_bf16_softcap_sm90_cu_e763cb1e_34286ignoreE)
_ZN75_INTERNAL_905f0d3e_39_flash_fwd_hdimdiff_bf16_softcap_sm90_cu_e763cb1e_34284cuda3std3__477_GLOBAL__N__905f0d3e_39_flash_fwd_hdimdiff_bf16_softcap_sm90_cu_e763cb1e_34286ignoreE:
	.zero		1
	.type		_ZN75_INTERNAL_905f0d3e_39_flash_fwd_hdimdiff_bf16_softcap_sm90_cu_e763cb1e_34284cute7productE,@object
	.size		_ZN75_INTERNAL_905f0d3e_39_flash_fwd_hdimdiff_bf16_softcap_sm90_cu_e763cb1e_34284cute7productE,(_ZN75_INTERNAL_905f0d3e_39_flash_fwd_hdimdiff_bf16_softcap_sm90_cu_e763cb1e_34284cuda3std3__45__cpo3endE - _ZN75_INTERNAL_905f0d3e_39_flash_fwd_hdimdiff_bf16_softcap_sm90_cu_e763cb1e_34284cute7productE)
_ZN75_INTERNAL_905f0d3e_39_flash_fwd_hdimdiff_bf16_softcap_sm90_cu_e763cb1e_34284cute7productE:
	.zero		1
	.type		_ZN75_INTERNAL_905f0d3e_39_flash_fwd_hdimdiff_bf16_softcap_sm90_cu_e763cb1e_34284cuda3std3__45__cpo3endE,@object
	.size		_ZN75_INTERNAL_905f0d3e_39_flash_fwd_hdimdiff_bf16_softcap_sm90_cu_e763cb1e_34284cuda3std3__45__cpo3endE,(_ZN75_INTERNAL_905f0d3e_39_flash_fwd_hdimdiff_bf16_softcap_sm90_cu_e763cb1e_34284cuda3std3__419piecewise_constructE - _ZN75_INTERNAL_905f0d3e_39_flash_fwd_hdimdiff_bf16_softcap_sm90_cu_e763cb1e_34284cuda3std3__45__cpo3endE)
_ZN75_INTERNAL_905f0d3e_39_flash_fwd_hdimdiff_bf16_softcap_sm90_cu_e763cb1e_34284cuda3std3__45__cpo3endE:
	.zero		1
	.type		_ZN75_INTERNAL_905f0d3e_39_flash_fwd_hdimdiff_bf16_softcap_sm90_cu_e763cb1e_34284cuda3std3__419piecewise_constructE,@object
	.size		_ZN75_INTERNAL_905f0d3e_39_flash_fwd_hdimdiff_bf16_softcap_sm90_cu_e763cb1e_34284cuda3std3__419piecewise_constructE,(_ZN75_INTERNAL_905f0d3e_39_flash_fwd_hdimdiff_bf16_softcap_sm90_cu_e763cb1e_34284cuda3std3__45__cpo4cendE - _ZN75_INTERNAL_905f0d3e_39_flash_fwd_hdimdiff_bf16_softcap_sm90_cu_e763cb1e_34284cuda3std3__419piecewise_constructE)
_ZN75_INTERNAL_905f0d3e_39_flash_fwd_hdimdiff_bf16_softcap_sm90_cu_e763cb1e_34284cuda3std3__419piecewise_constructE:
	.zero		1
	.type		_ZN75_INTERNAL_905f0d3e_39_flash_fwd_hdimdiff_bf16_softcap_sm90_cu_e763cb1e_34284cuda3std3__45__cpo4cendE,@object
	.size		_ZN75_INTERNAL_905f0d3e_39_flash_fwd_hdimdiff_bf16_softcap_sm90_cu_e763cb1e_34284cuda3std3__45__cpo4cendE,(_ZN75_INTERNAL_905f0d3e_39_flash_fwd_hdimdiff_bf16_softcap_sm90_cu_e763cb1e_34284cuda3std6ranges3__45__cpo4swapE - _ZN75_INTERNAL_905f0d3e_39_flash_fwd_hdimdiff_bf16_softcap_sm90_cu_e763cb1e_34284cuda3std3__45__cpo4cendE)
_ZN75_INTERNAL_905f0d3e_39_flash_fwd_hdimdiff_bf16_softcap_sm90_cu_e763cb1e_34284cuda3std3__45__cpo4cendE:
	.zero		1
	.type		_ZN75_INTERNAL_905f0d3e_39_flash_fwd_hdimdiff_bf16_softcap_sm90_cu_e763cb1e_34284cuda3std6ranges3__45__cpo4swapE,@object
	.size		_ZN75_INTERNAL_905f0d3e_39_flash_fwd_hdimdiff_bf16_softcap_sm90_cu_e763cb1e_34284cuda3std6ranges3__45__cpo4swapE,(.L_7 - _ZN75_INTERNAL_905f0d3e_39_flash_fwd_hdimdiff_bf16_softcap_sm90_cu_e763cb1e_34284cuda3std6ranges3__45__cpo4swapE)
_ZN75_INTERNAL_905f0d3e_39_flash_fwd_hdimdiff_bf16_softcap_sm90_cu_e763cb1e_34284cuda3std6ranges3__45__cpo4swapE:
	.zero		1
.L_7:


//--------------------- .nv.constant0._ZN7cutlass13device_kernelIN5flash11enable_sm90INS1_16FlashAttnFwdSm90INS1_25CollectiveMainloopFwdSm90ILi2EN4cute5tupleIJNS5_1CILi1EEES8_S8_EEENS6_IJNS7_ILi128EEESA_NS7_ILi192EEEEEELi128ENS_10bfloat16_tEfNS_4arch4Sm90ELb0ELb0ELb1ELb0ELb0ELb0ELb0ELb1ELb1ELb0ELb0ELb0EEENS1_21CollectiveEpilogueFwdINS6_IJSA_SA_SA_EEES9_SD_SF_Li256ELb0ELb0ELb0ELb0EEENS1_29StaticPersistentTileSchedulerILb0EEEEEEEEEvNT_6ParamsE --------------------------
	.section	.nv.constant0._ZN7cutlass13device_kernelIN5flash11enable_sm90INS1_16FlashAttnFwdSm90INS1_25CollectiveMainloopFwdSm90ILi2EN4cute5tupleIJNS5_1CILi1EEES8_S8_EEENS6_IJNS7_ILi128EEESA_NS7_ILi192EEEEEELi128ENS_10bfloat16_tEfNS_4arch4Sm90ELb0ELb0ELb1ELb0ELb0ELb0ELb0ELb1ELb1ELb0ELb0ELb0EEENS1_21CollectiveEpilogueFwdINS6_IJSA_SA_SA_EEES9_SD_SF_Li256ELb0ELb0ELb0ELb0EEENS1_29StaticPersistentTileSchedulerILb0EEEEEEEEEvNT_6ParamsE,"a",@progbits
	.sectionflags	@""
	.align	4
.nv.constant0._ZN7cutlass13device_kernelIN5flash11enable_sm90INS1_16FlashAttnFwdSm90INS1_25CollectiveMainloopFwdSm90ILi2EN4cute5tupleIJNS5_1CILi1EEES8_S8_EEENS6_IJNS7_ILi128EEESA_NS7_ILi192EEEEEELi128ENS_10bfloat16_tEfNS_4arch4Sm90ELb0ELb0ELb1ELb0ELb0ELb0ELb0ELb1ELb1ELb0ELb0ELb0EEENS1_21CollectiveEpilogueFwdINS6_IJSA_SA_SA_EEES9_SD_SF_Li256ELb0ELb0ELb0ELb0EEENS1_29StaticPersistentTileSchedulerILb0EEEEEEEEEvNT_6ParamsE:
	.zero		3840


//--------------------- .nv.constant0._ZN7cutlass13device_kernelIN5flash11enable_sm90INS1_16FlashAttnFwdSm90INS1_25CollectiveMainloopFwdSm90ILi2EN4cute5tupleIJNS5_1CILi2EEENS7_ILi1EEES9_EEENS6_IJNS7_ILi128EEESB_NS7_ILi192EEEEEELi128ENS_10bfloat16_tEfNS_4arch4Sm90ELb0ELb0ELb1ELb0ELb0ELb0ELb0ELb1ELb1ELb0ELb0ELb0EEENS1_21CollectiveEpilogueFwdINS6_IJSB_SB_SB_EEESA_SE_SG_Li256ELb0ELb0ELb0ELb0EEENS1_29StaticPersistentTileSchedulerILb0EEEEEEEEEvNT_6ParamsE --------------------------
	.section	.nv.constant0._ZN7cutlass13device_kernelIN5flash11enable_sm90INS1_16FlashAttnFwdSm90INS1_25CollectiveMainloopFwdSm90ILi2EN4cute5tupleIJNS5_1CILi2EEENS7_ILi1EEES9_EEENS6_IJNS7_ILi128EEESB_NS7_ILi192EEEEEELi128ENS_10bfloat16_tEfNS_4arch4Sm90ELb0ELb0ELb1ELb0ELb0ELb0ELb0ELb1ELb1ELb0ELb0ELb0EEENS1_21CollectiveEpilogueFwdINS6_IJSB_SB_SB_EEESA_SE_SG_Li256ELb0ELb0ELb0ELb0EEENS1_29StaticPersistentTileSchedulerILb0EEEEEEEEEvNT_6ParamsE,"a",@progbits
	.sectionflags	@""
	.align	4
.nv.constant0._ZN7cutlass13device_kernelIN5flash11enable_sm90INS1_16FlashAttnFwdSm90INS1_25CollectiveMainloopFwdSm90ILi2EN4cute5tupleIJNS5_1CILi2EEENS7_ILi1EEES9_EEENS6_IJNS7_ILi128EEESB_NS7_ILi192EEEEEELi128ENS_10bfloat16_tEfNS_4arch4Sm90ELb0ELb0ELb1ELb0ELb0ELb0ELb0ELb1ELb1ELb0ELb0ELb0EEENS1_21CollectiveEpilogueFwdINS6_IJSB_SB_SB_EEESA_SE_SG_Li256ELb0ELb0ELb0ELb0EEENS1_29StaticPersistentTileSchedulerILb0EEEEEEEEEvNT_6ParamsE:
	.zero		3840


//--------------------- .nv.constant0._ZN7cutlass13device_kernelIN5flash11enable_sm90INS1_16FlashAttnFwdSm90INS1_25CollectiveMainloopFwdSm90ILi2EN4cute5tupleIJNS5_1CILi1EEES8_S8_EEENS6_IJNS7_ILi128EEESA_NS7_ILi192EEEEEELi128ENS_10bfloat16_tEfNS_4arch4Sm90ELb0ELb0ELb1ELb1ELb0ELb0ELb0ELb1ELb1ELb0ELb0ELb0EEENS1_21CollectiveEpilogueFwdINS6_IJSA_SA_SA_EEES9_SD_SF_Li256ELb1ELb0ELb0ELb0EEENS1_36VarlenDynamicPersistentTileSchedulerILi128ELi128ELi256ELi32ELb0ELb0ELb1ELb0ELb1ELb1EEEEEEEEEvNT_6ParamsE --------------------------
	.section	.nv.constant0._ZN7cutlass13device_kernelIN5flash11enable_sm90INS1_16FlashAttnFwdSm90INS1_25CollectiveMainloopFwdSm90ILi2EN4cute5tupleIJNS5_1CILi1EEES8_S8_EEENS6_IJNS7_ILi128EEESA_NS7_ILi192EEEEEELi128ENS_10bfloat16_tEfNS_4arch4Sm90ELb0ELb0ELb1ELb1ELb0ELb0ELb0ELb1ELb1ELb0ELb0ELb0EEENS1_21CollectiveEpilogueFwdINS6_IJSA_SA_SA_EEES9_SD_SF_Li256ELb1ELb0ELb0ELb0EEENS1_36VarlenDynamicPersistentTileSchedulerILi128ELi128ELi256ELi32ELb0ELb0ELb1ELb0ELb1ELb1EEEEEEEEEvNT_6ParamsE,"a",@progbits
	.sectionflags	@""
	.align	4
.nv.constant0._ZN7cutlass13device_kernelIN5flash11enable_sm90INS1_16FlashAttnFwdSm90INS1_25CollectiveMainloopFwdSm90ILi2EN4cute5tupleIJNS5_1CILi1EEES8_S8_EEENS6_IJNS7_ILi128EEESA_NS7_ILi192EEEEEELi128ENS_10bfloat16_tEfNS_4arch4Sm90ELb0ELb0ELb1ELb1ELb0ELb0ELb0ELb1ELb1ELb0ELb0ELb0EEENS1_21CollectiveEpilogueFwdINS6_IJSA_SA_SA_EEES9_SD_SF_Li256ELb1ELb0ELb0ELb0EEENS1_36VarlenDynamicPersistentTileSchedulerILi128ELi128ELi256ELi32ELb0ELb0ELb1ELb0ELb1ELb1EEEEEEEEEvNT_6ParamsE:
	.zero		3456


//--------------------- .nv.constant0._ZN7cutlass13device_kernelIN5flash11enable_sm90INS1_16FlashAttnFwdSm90INS1_25CollectiveMainloopFwdSm90ILi2EN4cute5tupleIJNS5_1CILi1EEES8_S8_EEENS6_IJNS7_ILi128EEESA_NS7_ILi192EEEEEELi128ENS_10bfloat16_tEfNS_4arch4Sm90ELb0ELb0ELb1ELb1ELb0ELb1ELb0ELb1ELb1ELb0ELb0ELb0EEENS1_21CollectiveEpilogueFwdINS6_IJSA_SA_SA_EEES9_SD_SF_Li256ELb1ELb0ELb0ELb0EEENS1_36VarlenDynamicPersistentTileSchedulerILi128ELi128ELi256ELi32ELb0ELb0ELb1ELb0ELb1ELb1EEEEEEEEEvNT_6ParamsE --------------------------
	.section	.nv.constant0._ZN7cutlass13device_kernelIN5flash11enable_sm90INS1_16FlashAttnFwdSm90INS1_25CollectiveMainloopFwdSm90ILi2EN4cute5tupleIJNS5_1CILi1EEES8_S8_EEENS6_IJNS7_ILi128EEESA_NS7_ILi192EEEEEELi128ENS_10bfloat16_tEfNS_4arch4Sm90ELb0ELb0ELb1ELb1ELb0ELb1ELb0ELb1ELb1ELb0ELb0ELb0EEENS1_21CollectiveEpilogueFwdINS6_IJSA_SA_SA_EEES9_SD_SF_Li256ELb1ELb0ELb0ELb0EEENS1_36VarlenDynamicPersistentTileSchedulerILi128ELi128ELi256ELi32ELb0ELb0ELb1ELb0ELb1ELb1EEEEEEEEEvNT_6ParamsE,"a",@progbits
	.sectionflags	@""
	.align	4
.nv.constant0._ZN7cutlass13device_kernelIN5flash11enable_sm90INS1_16FlashAttnFwdSm90INS1_25CollectiveMainloopFwdSm90ILi2EN4cute5tupleIJNS5_1CILi1EEES8_S8_EEENS6_IJNS7_ILi128EEESA_NS7_ILi192EEEEEELi128ENS_10bfloat16_tEfNS_4arch4Sm90ELb0ELb0ELb1ELb1ELb0ELb1ELb0ELb1ELb1ELb0ELb0ELb0EEENS1_21CollectiveEpilogueFwdINS6_IJSA_SA_SA_EEES9_SD_SF_Li256ELb1ELb0ELb0ELb0EEENS1_36VarlenDynamicPersistentTileSchedulerILi128ELi128ELi256ELi32ELb0ELb0ELb1ELb0ELb1ELb1EEEEEEEEEvNT_6ParamsE:
	.zero		3456


//--------------------- .nv.constant0._ZN7cutlass13device_kernelIN5flash11enable_sm90INS1_16FlashAttnFwdSm90INS1_25CollectiveMainloopFwdSm90ILi2EN4cute5tupleIJNS5_1CILi1EEES8_S8_EEENS6_IJNS7_ILi128EEENS7_ILi96EEENS7_ILi192EEEEEELi128ENS_10bfloat16_tEfNS_4arch4Sm90ELb0ELb1ELb1ELb0ELb0ELb0ELb0ELb1ELb1ELb0ELb0ELb0EEENS1_21CollectiveEpilogueFwdINS6_IJSA_SA_SB_EEES9_SE_SG_Li256ELb0ELb0ELb0ELb0EEENS1_30DynamicPersistentTileSchedulerILi256ELi32ELb0ELb0ELb1EEEEEEEEEvNT_6ParamsE --------------------------
	.section	.nv.constant0._ZN7cutlass13device_kernelIN5flash11enable_sm90INS1_16FlashAttnFwdSm90INS1_25CollectiveMainloopFwdSm90ILi2EN4cute5tupleIJNS5_1CILi1EEES8_S8_EEENS6_IJNS7_ILi128EEENS7_ILi96EEENS7_ILi192EEEEEELi128ENS_10bfloat16_tEfNS_4arch4Sm90ELb0ELb1ELb1ELb0ELb0ELb0ELb0ELb1ELb1ELb0ELb0ELb0EEENS1_21CollectiveEpilogueFwdINS6_IJSA_SA_SB_EEES9_SE_SG_Li256ELb0ELb0ELb0ELb0EEENS1_30DynamicPersistentTileSchedulerILi256ELi32ELb0ELb0ELb1EEEEEEEEEvNT_6ParamsE,"a",@progbits
	.sectionflags	@""
	.align	4
.nv.constant0._ZN7cutlass13device_kernelIN5flash11enable_sm90INS1_16FlashAttnFwdSm90INS1_25CollectiveMainloopFwdSm90ILi2EN4cute5tupleIJNS5_1CILi1EEES8_S8_EEENS6_IJNS7_ILi128EEENS7_ILi96EEENS7_ILi192EEEEEELi128ENS_10bfloat16_tEfNS_4arch4Sm90ELb0ELb1ELb1ELb0ELb0ELb0ELb0ELb1ELb1ELb0ELb0ELb0EEENS1_21CollectiveEpilogueFwdINS6_IJSA_SA_SB_EEES9_SE_SG_Li256ELb0ELb0ELb0ELb0EEENS1_30DynamicPersistentTileSchedulerILi256ELi32ELb0ELb0ELb1EEEEEEEEEvNT_6ParamsE:
	.zero		3840


//--------------------- .nv.constant0._ZN7cutlass13device_kernelIN5flash11enable_sm90INS1_16FlashAttnFwdSm90INS1_25CollectiveMainloopFwdSm90ILi2EN4cute5tupleIJNS5_1CILi1EEES8_S8_EEENS6_IJNS7_ILi128EEENS7_ILi96EEENS7_ILi192EEEEEELi128ENS_10bfloat16_tEfNS_4arch4Sm90ELb0ELb1ELb1ELb1ELb0ELb0ELb0ELb1ELb1ELb0ELb0ELb0EEENS1_21CollectiveEpilogueFwdINS6_IJSA_SA_SB_EEES9_SE_SG_Li256ELb1ELb0ELb0ELb0EEENS1_36VarlenDynamicPersistentTileSchedulerILi128ELi96ELi256ELi32ELb0ELb0ELb1ELb1ELb0ELb1EEEEEEEEEvNT_6ParamsE --------------------------
	.section	.nv.constant0._ZN7cutlass13device_kernelIN5flash11enable_sm90INS1_16FlashAttnFwdSm90INS1_25CollectiveMainloopFwdSm90ILi2EN4cute5tupleIJNS5_1CILi1EEES8_S8_EEENS6_IJNS7_ILi128EEENS7_ILi96EEENS7_ILi192EEEEEELi128ENS_10bfloat16_tEfNS_4arch4Sm90ELb0ELb1ELb1ELb1ELb0ELb0ELb0ELb1ELb1ELb0ELb0ELb0EEENS1_21CollectiveEpilogueFwdINS6_IJSA_SA_SB_EEES9_SE_SG_Li256ELb1ELb0ELb0ELb0EEENS1_36VarlenDynamicPersistentTileSchedulerILi128ELi96ELi256ELi32ELb0ELb0ELb1ELb1ELb0ELb1EEEEEEEEEvNT_6ParamsE,"a",@progbits
	.sectionflags	@""
	.align	4
.nv.constant0._ZN7cutlass13device_kernelIN5flash11enable_sm90INS1_16FlashAttnFwdSm90INS1_25CollectiveMainloopFwdSm90ILi2EN4cute5tupleIJNS5_1CILi1EEES8_S8_EEENS6_IJNS7_ILi128EEENS7_ILi96EEENS7_ILi192EEEEEELi128ENS_10bfloat16_tEfNS_4arch4Sm90ELb0ELb1ELb1ELb1ELb0ELb0ELb0ELb1ELb1ELb0ELb0ELb0EEENS1_21CollectiveEpilogueFwdINS6_IJSA_SA_SB_EEES9_SE_SG_Li256ELb1ELb0ELb0ELb0EEENS1_36VarlenDynamicPersistentTileSchedulerILi128ELi96ELi256ELi32ELb0ELb0ELb1ELb1ELb0ELb1EEEEEEEEEvNT_6ParamsE:
	.zero		3456


//--------------------- .nv.constant0._ZN7cutlass13device_kernelIN5flash11enable_sm90INS1_16FlashAttnFwdSm90INS1_25CollectiveMainloopFwdSm90ILi2EN4cute5tupleIJNS5_1CILi1EEES8_S8_EEENS6_IJNS7_ILi128EEENS7_ILi96EEENS7_ILi192EEEEEELi128ENS_10bfloat16_tEfNS_4arch4Sm90ELb0ELb1ELb1ELb1ELb0ELb1ELb0ELb1ELb1ELb0ELb0ELb0EEENS1_21CollectiveEpilogueFwdINS6_IJSA_SA_SB_EEES9_SE_SG_Li256ELb1ELb0ELb0ELb0EEENS1_36VarlenDynamicPersistentTileSchedulerILi128ELi96ELi256ELi32ELb0ELb0ELb1ELb1ELb0ELb1EEEEEEEEEvNT_6ParamsE --------------------------
	.section	.nv.constant0._ZN7cutlass13device_kernelIN5flash11enable_sm90INS1_16FlashAttnFwdSm90INS1_25CollectiveMainloopFwdSm90ILi2EN4cute5tupleIJNS5_1CILi1EEES8_S8_EEENS6_IJNS7_ILi128EEENS7_ILi96EEENS7_ILi192EEEEEELi128ENS_10bfloat16_tEfNS_4arch4Sm90ELb0ELb1ELb1ELb1ELb0ELb1ELb0ELb1ELb1ELb0ELb0ELb0EEENS1_21CollectiveEpilogueFwdINS6_IJSA_SA_SB_EEES9_SE_SG_Li256ELb1ELb0ELb0ELb0EEENS1_36VarlenDynamicPersistentTileSchedulerILi128ELi96ELi256ELi32ELb0ELb0ELb1ELb1ELb0ELb1EEEEEEEEEvNT_6ParamsE,"a",@progbits
	.sectionflags	@""
	.align	4
.nv.constant0._ZN7cutlass13device_kernelIN5flash11enable_sm90INS1_16FlashAttnFwdSm90INS1_25CollectiveMainloopFwdSm90ILi2EN4cute5tupleIJNS5_1CILi1EEES8_S8_EEENS6_IJNS7_ILi128EEENS7_ILi96EEENS7_ILi192EEEEEELi128ENS_10bfloat16_tEfNS_4arch4Sm90ELb0ELb1ELb1ELb1ELb0ELb1ELb0ELb1ELb1ELb0ELb0ELb0EEENS1_21CollectiveEpilogueFwdINS6_IJSA_SA_SB_EEES9_SE_SG_Li256ELb1ELb0ELb0ELb0EEENS1_36VarlenDynamicPersistentTileSchedulerILi128ELi96ELi256ELi32ELb0ELb0ELb1ELb1ELb0ELb1EEEEEEEEEvNT_6ParamsE:
	.zero		3456


//--------------------- .nv.constant0._ZN7cutlass13device_kernelIN5flash11enable_sm90INS1_16FlashAttnFwdSm90INS1_25CollectiveMainloopFwdSm90ILi2EN4cute5tupleIJNS5_1CILi1EEES8_S8_EEENS6_IJNS7_ILi128EEESA_NS7_ILi192EEEEEELi128ENS_10bfloat16_tEfNS_4arch4Sm90ELb1ELb0ELb1ELb0ELb0ELb0ELb0ELb1ELb1ELb0ELb0ELb0EEENS1_21CollectiveEpilogueFwdINS6_IJSA_SA_SA_EEES9_SD_SF_Li256ELb0ELb0ELb0ELb0EEENS1_30DynamicPersistentTileSchedulerILi256ELi32ELb0ELb0ELb1EEEEEEEEEvNT_6ParamsE --------------------------
	.section	.nv.constant0._ZN7cutlass13device_kernelIN5flash11enable_sm90INS1_16FlashAttnFwdSm90INS1_25CollectiveMainloopFwdSm90ILi2EN4cute5tupleIJNS5_1CILi1EEES8_S8_EEENS6_IJNS7_ILi128EEESA_NS7_ILi192EEEEEELi128ENS_10bfloat16_tEfNS_4arch4Sm90ELb1ELb0ELb1ELb0ELb0ELb0ELb0ELb1ELb1ELb0ELb0ELb0EEENS1_21CollectiveEpilogueFwdINS6_IJSA_SA_SA_EEES9_SD_SF_Li256ELb0ELb0ELb0ELb0EEENS1_30DynamicPersistentTileSchedulerILi256ELi32ELb0ELb0ELb1EEEEEEEEEvNT_6ParamsE,"a",@progbits
	.sectionflags	@""
	.align	4
.nv.constant0._ZN7cutlass13device_kernelIN5flash11enable_sm90INS1_16FlashAttnFwdSm90INS1_25CollectiveMainloopFwdSm90ILi2EN4cute5tupleIJNS5_1CILi1EEES8_S8_EEENS6_IJNS7_ILi128EEESA_NS7_ILi192EEEEEELi128ENS_10bfloat16_tEfNS_4arch4Sm90ELb1ELb0ELb1ELb0ELb0ELb0ELb0ELb1ELb1ELb0ELb0ELb0EEENS1_21CollectiveEpilogueFwdINS6_IJSA_SA_SA_EEES9_SD_SF_Li256ELb0ELb0ELb0ELb0EEENS1_30DynamicPersistentTileSchedulerILi256ELi32ELb0ELb0ELb1EEEEEEEEEvNT_6ParamsE:
	.zero		3840


//--------------------- .nv.constant0._ZN7cutlass13device_kernelIN5flash11enable_sm90INS1_16FlashAttnFwdSm90INS1_25CollectiveMainloopFwdSm90ILi2EN4cute5tupleIJNS5_1CILi1EEES8_S8_EEENS6_IJNS7_ILi128EEESA_NS7_ILi192EEEEEELi128ENS_10bfloat16_tEfNS_4arch4Sm90ELb1ELb0ELb1ELb1ELb0ELb0ELb0ELb1ELb1ELb0ELb0ELb0EEENS1_21CollectiveEpilogueFwdINS6_IJSA_SA_SA_EEES9_SD_SF_Li256ELb1ELb0ELb0ELb0EEENS1_36VarlenDynamicPersistentTileSchedulerILi128ELi128ELi256ELi32ELb0ELb0ELb1ELb1ELb1ELb1EEEEEEEEEvNT_6ParamsE --------------------------
	.section	.nv.constant0._ZN7cutlass13device_kernelIN5flash11enable_sm90INS1_16FlashAttnFwdSm90INS1_25CollectiveMainloopFwdSm90ILi2EN4cute5tupleIJNS5_1CILi1EEES8_S8_EEENS6_IJNS7_ILi128EEESA_NS7_ILi192EEEEEELi128ENS_10bfloat16_tEfNS_4arch4Sm90ELb1ELb0ELb1ELb1ELb0ELb0ELb0ELb1ELb1ELb0ELb0ELb0EEENS1_21CollectiveEpilogueFwdINS6_IJSA_SA_SA_EEES9_SD_SF_Li256ELb1ELb0ELb0ELb0EEENS1_36VarlenDynamicPersistentTileSchedulerILi128ELi128ELi256ELi32ELb0ELb0ELb1ELb1ELb1ELb1EEEEEEEEEvNT_6ParamsE,"a",@progbits
	.sectionflags	@""
	.align	4
.nv.constant0._ZN7cutlass13device_kernelIN5flash11enable_sm90INS1_16FlashAttnFwdSm90INS1_25CollectiveMainloopFwdSm90ILi2EN4cute5tupleIJNS5_1CILi1EEES8_S8_EEENS6_IJNS7_ILi128EEESA_NS7_ILi192EEEEEELi128ENS_10bfloat16_tEfNS_4arch4Sm90ELb1ELb0ELb1ELb1ELb0ELb0ELb0ELb1ELb1ELb0ELb0ELb0EEENS1_21CollectiveEpilogueFwdINS6_IJSA_SA_SA_EEES9_SD_SF_Li256ELb1ELb0ELb0ELb0EEENS1_36VarlenDynamicPersistentTileSchedulerILi128ELi128ELi256ELi32ELb0ELb0ELb1ELb1ELb1ELb1EEEEEEEEEvNT_6ParamsE:
	.zero		3456


//--------------------- .nv.constant0._ZN7cutlass13device_kernelIN5flash11enable_sm90INS1_16FlashAttnFwdSm90INS1_25CollectiveMainloopFwdSm90ILi2EN4cute5tupleIJNS5_1CILi1EEES8_S8_EEENS6_IJNS7_ILi128EEESA_NS7_ILi192EEEEEELi128ENS_10bfloat16_tEfNS_4arch4Sm90ELb1ELb0ELb1ELb1ELb0ELb1ELb0ELb1ELb1ELb0ELb0ELb0EEENS1_21CollectiveEpilogueFwdINS6_IJSA_SA_SA_EEES9_SD_SF_Li256ELb1ELb0ELb0ELb0EEENS1_36VarlenDynamicPersistentTileSchedulerILi128ELi128ELi256ELi32ELb0ELb0ELb1ELb1ELb1ELb1EEEEEEEEEvNT_6ParamsE --------------------------
	.section	.nv.constant0._ZN7cutlass13device_kernelIN5flash11enable_sm90INS1_16FlashAttnFwdSm90INS1_25CollectiveMainloopFwdSm90ILi2EN4cute5tupleIJNS5_1CILi1EEES8_S8_EEENS6_IJNS7_ILi128EEESA_NS7_ILi192EEEEEELi128ENS_10bfloat16_tEfNS_4arch4Sm90ELb1ELb0ELb1ELb1ELb0ELb1ELb0ELb1ELb1ELb0ELb0ELb0EEENS1_21CollectiveEpilogueFwdINS6_IJSA_SA_SA_EEES9_SD_SF_Li256ELb1ELb0ELb0ELb0EEENS1_36VarlenDynamicPersistentTileSchedulerILi128ELi128ELi256ELi32ELb0ELb0ELb1ELb1ELb1ELb1EEEEEEEEEvNT_6ParamsE,"a",@progbits
	.sectionflags	@""
	.align	4
.nv.constant0._ZN7cutlass13device_kernelIN5flash11enable_sm90INS1_16FlashAttnFwdSm90INS1_25CollectiveMainloopFwdSm90ILi2EN4cute5tupleIJNS5_1CILi1EEES8_S8_EEENS6_IJNS7_ILi128EEESA_NS7_ILi192EEEEEELi128ENS_10bfloat16_tEfNS_4arch4Sm90ELb1ELb0ELb1ELb1ELb0ELb1ELb0ELb1ELb1ELb0ELb0ELb0EEENS1_21CollectiveEpilogueFwdINS6_IJSA_SA_SA_EEES9_SD_SF_Li256ELb1ELb0ELb0ELb0EEENS1_36VarlenDynamicPersistentTileSchedulerILi128ELi128ELi256ELi32ELb0ELb0ELb1ELb1ELb1ELb1EEEEEEEEEvNT_6ParamsE:
	.zero		3456


//--------------------- .nv.constant0._ZN7cutlass13device_kernelIN5flash11enable_sm90INS1_16FlashAttnFwdSm90INS1_25CollectiveMainloopFwdSm90ILi2EN4cute5tupleIJNS5_1CILi1EEES8_S8_EEENS6_IJNS7_ILi64EEESA_SA_EEELi512ENS_10bfloat16_tEfNS_4arch4Sm90ELb0ELb0ELb1ELb0ELb0ELb0ELb0ELb0ELb0ELb0ELb0ELb0EEENS1_21CollectiveEpilogueFwdINS6_IJSA_NS7_ILi512EEESA_EEES9_SC_SE_Li256ELb0ELb0ELb0ELb0EEENS1_29StaticPersistentTileSchedulerILb0EEEEEEEEEvNT_6ParamsE --------------------------
	.section	.nv.constant0._ZN7cutlass13device_kernelIN5flash11enable_sm90INS1_16FlashAttnFwdSm90INS1_25CollectiveMainloopFwdSm90ILi2EN4cute5tupleIJNS5_1CILi1EEES8_S8_EEENS6_IJNS7_ILi64EEESA_SA_EEELi512ENS_10bfloat16_tEfNS_4arch4Sm90ELb0ELb0ELb1ELb0ELb0ELb0ELb0ELb0ELb0ELb0ELb0ELb0EEENS1_21CollectiveEpilogueFwdINS6_IJSA_NS7_ILi512EEESA_EEES9_SC_SE_Li256ELb0ELb0ELb0ELb0EEENS1_29StaticPersistentTileSchedulerILb0EEEEEEEEEvNT_6ParamsE,"a",@progbits
	.sectionflags	@""
	.align	4
.nv.constant0._ZN7cutlass13device_kernelIN5flash11enable_sm90INS1_16FlashAttnFwdSm90INS1_25CollectiveMainloopFwdSm90ILi2EN4cute5tupleIJNS5_1CILi1EEES8_S8_EEENS6_IJNS7_ILi64EEESA_SA_EEELi512ENS_10bfloat16_tEfNS_4arch4Sm90ELb0ELb0ELb1ELb0ELb0ELb0ELb0ELb0ELb0ELb0ELb0ELb0EEENS1_21CollectiveEpilogueFwdINS6_IJSA_NS7_ILi512EEESA_EEES9_SC_SE_Li256ELb0ELb0ELb0ELb0EEENS1_29StaticPersistentTileSchedulerILb0EEEEEEEEEvNT_6ParamsE:
	.zero		3840


//--------------------- .nv.constant0._ZN7cutlass13device_kernelIN5flash11enable_sm90INS1_16FlashAttnFwdSm90INS1_25CollectiveMainloopFwdSm90ILi2EN4cute5tupleIJNS5_1CILi1EEES8_S8_EEENS6_IJNS7_ILi64EEESA_SA_EEELi512ENS_10bfloat16_tEfNS_4arch4Sm90ELb0ELb0ELb1ELb0ELb0ELb0ELb1ELb0ELb0ELb0ELb0ELb0EEENS1_21CollectiveEpilogueFwdINS6_IJSA_NS7_ILi512EEESA_EEES9_SC_SE_Li256ELb0ELb0ELb0ELb0EEENS1_29StaticPersistentTileSchedulerILb0EEEEEEEEEvNT_6ParamsE --------------------------
	.section	.nv.constant0._ZN7cutlass13device_kernelIN5flash11enable_sm90INS1_16FlashAttnFwdSm90INS1_25CollectiveMainloopFwdSm90ILi2EN4cute5tupleIJNS5_1CILi1EEES8_S8_EEENS6_IJNS7_ILi64EEESA_SA_EEELi512ENS_10bfloat16_tEfNS_4arch4Sm90ELb0ELb0ELb1ELb0ELb0ELb0ELb1ELb0ELb0ELb0ELb0ELb0EEENS1_21CollectiveEpilogueFwdINS6_IJSA_NS7_ILi512EEESA_EEES9_SC_SE_Li256ELb0ELb0ELb0ELb0EEENS1_29StaticPersistentTileSchedulerILb0EEEEEEEEEvNT_6ParamsE,"a",@progbits
	.sectionflags	@""
	.align	4
.nv.constant0._ZN7cutlass13device_kernelIN5flash11enable_sm90INS1_16FlashAttnFwdSm90INS1_25CollectiveMainloopFwdSm90ILi2EN4cute5tupleIJNS5_1CILi1EEES8_S8_EEENS6_IJNS7_ILi64EEESA_SA_EEELi512ENS_10bfloat16_tEfNS_4arch4Sm90ELb0ELb0ELb1ELb0ELb0ELb0ELb1ELb0ELb0ELb0ELb0ELb0EEENS1_21CollectiveEpilogueFwdINS6_IJSA_NS7_ILi512EEESA_EEES9_SC_SE_Li256ELb0ELb0ELb0ELb0EEENS1_29StaticPersistentTileSchedulerILb0EEEEEEEEEvNT_6ParamsE:
	.zero		4096


//--------------------- .nv.constant0._ZN7cutlass13device_kernelIN5flash11enable_sm90INS1_16FlashAttnFwdSm90INS1_25CollectiveMainloopFwdSm90ILi2EN4cute5tupleIJNS5_1CILi1EEES8_S8_EEENS6_IJNS7_ILi64EEESA_SA_EEELi512ENS_10bfloat16_tEfNS_4arch4Sm90ELb0ELb0ELb1ELb1ELb0ELb0ELb0ELb0ELb0ELb0ELb0ELb0EEENS1_21CollectiveEpilogueFwdINS6_IJSA_NS7_ILi512EEESA_EEES9_SC_SE_Li256ELb1ELb0ELb0ELb0EEENS1_36VarlenDynamicPersistentTileSchedulerILi64ELi64ELi256ELi32ELb0ELb0ELb1ELb0ELb1ELb1EEEEEEEEEvNT_6ParamsE --------------------------
	.section	.nv.constant0._ZN7cutlass13device_kernelIN5flash11enable_sm90INS1_16FlashAttnFwdSm90INS1_25CollectiveMainloopFwdSm90ILi2EN4cute5tupleIJNS5_1CILi1EEES8_S8_EEENS6_IJNS7_ILi64EEESA_SA_EEELi512ENS_10bfloat16_tEfNS_4arch4Sm90ELb0ELb0ELb1ELb1ELb0ELb0ELb0ELb0ELb0ELb0ELb0ELb0EEENS1_21CollectiveEpilogueFwdINS6_IJSA_NS7_ILi512EEESA_EEES9_SC_SE_Li256ELb1ELb0ELb0ELb0EEENS1_36VarlenDynamicPersistentTileSchedulerILi64ELi64ELi256ELi32ELb0ELb0ELb1ELb0ELb1ELb1EEEEEEEEEvNT_6ParamsE,"a",@progbits
	.sectionflags	@""
	.align	4
.nv.constant0._ZN7cutlass13device_kernelIN5flash11enable_sm90INS1_16FlashAttnFwdSm90INS1_25CollectiveMainloopFwdSm90ILi2EN4cute5tupleIJNS5_1CILi1EEES8_S8_EEENS6_IJNS7_ILi64EEESA_SA_EEELi512ENS_10bfloat16_tEfNS_4arch4Sm90ELb0ELb0ELb1ELb1ELb0ELb0ELb0ELb0ELb0ELb0ELb0ELb0EEENS1_21CollectiveEpilogueFwdINS6_IJSA_NS7_ILi512EEESA_EEES9_SC_SE_Li256ELb1ELb0ELb0ELb0EEENS1_36VarlenDynamicPersistentTileSchedulerILi64ELi64ELi256ELi32ELb0ELb0ELb1ELb0ELb1ELb1EEEEEEEEEvNT_6ParamsE:
	.zero		3456


//--------------------- .nv.constant0._ZN7cutlass13device_kernelIN5flash11enable_sm90INS1_16FlashAttnFwdSm90INS1_25CollectiveMainloopFwdSm90ILi2EN4cute5tupleIJNS5_1CILi1EEES8_S8_EEENS6_IJNS7_ILi64EEESA_SA_EEELi512ENS_10bfloat16_tEfNS_4arch4Sm90ELb0ELb0ELb1ELb1ELb0ELb1ELb0ELb0ELb0ELb0ELb0ELb0EEENS1_21CollectiveEpilogueFwdINS6_IJSA_NS7_ILi512EEESA_EEES9_SC_SE_Li256ELb1ELb0ELb0ELb0EEENS1_36VarlenDynamicPersistentTileSchedulerILi64ELi64ELi256ELi32ELb0ELb0ELb1ELb0ELb1ELb1EEEEEEEEEvNT_6ParamsE --------------------------
	.section	.nv.constant0._ZN7cutlass13device_kernelIN5flash11enable_sm90INS1_16FlashAttnFwdSm90INS1_25CollectiveMainloopFwdSm90ILi2EN4cute5tupleIJNS5_1CILi1EEES8_S8_EEENS6_IJNS7_ILi64EEESA_SA_EEELi512ENS_10bfloat16_tEfNS_4arch4Sm90ELb0ELb0ELb1ELb1ELb0ELb1ELb0ELb0ELb0ELb0ELb0ELb0EEENS1_21CollectiveEpilogueFwdINS6_IJSA_NS7_ILi512EEESA_EEES9_SC_SE_Li256ELb1ELb0ELb0ELb0EEENS1_36VarlenDynamicPersistentTileSchedulerILi64ELi64ELi256ELi32ELb0ELb0ELb1ELb0ELb1ELb1EEEEEEEEEvNT_6ParamsE,"a",@progbits
	.sectionflags	@""
	.align	4
.nv.constant0._ZN7cutlass13device_kernelIN5flash11enable_sm90INS1_16FlashAttnFwdSm90INS1_25CollectiveMainloopFwdSm90ILi2EN4cute5tupleIJNS5_1CILi1EEES8_S8_EEENS6_IJNS7_ILi64EEESA_SA_EEELi512ENS_10bfloat16_tEfNS_4arch4Sm90ELb0ELb0ELb1ELb1ELb0ELb1ELb0ELb0ELb0ELb0ELb0ELb0EEENS1_21CollectiveEpilogueFwdINS6_IJSA_NS7_ILi512EEESA_EEES9_SC_SE_Li256ELb1ELb0ELb0ELb0EEENS1_36VarlenDynamicPersistentTileSchedulerILi64ELi64ELi256ELi32ELb0ELb0ELb1ELb0ELb1ELb1EEEEEEEEEvNT_6ParamsE:
	.zero		3456


//--------------------- .nv.constant0._ZN7cutlass13device_kernelIN5flash11enable_sm90INS1_16FlashAttnFwdSm90INS1_25CollectiveMainloopFwdSm90ILi2EN4cute5tupleIJNS5_1CILi1EEES8_S8_EEENS6_IJNS7_ILi64EEESA_SA_EEELi512ENS_10bfloat16_tEfNS_4arch4Sm90ELb0ELb0ELb1ELb1ELb0ELb0ELb1ELb0ELb0ELb0ELb0ELb0EEENS1_21CollectiveEpilogueFwdINS6_IJSA_NS7_ILi512EEESA_EEES9_SC_SE_Li256ELb1ELb0ELb0ELb0EEENS1_36VarlenDynamicPersistentTileSchedulerILi64ELi64ELi256ELi32ELb0ELb0ELb1ELb0ELb1ELb1EEEEEEEEEvNT_6ParamsE --------------------------
	.section	.nv.constant0._ZN7cutlass13device_kernelIN5flash11enable_sm90INS1_16FlashAttnFwdSm90INS1_25CollectiveMainloopFwdSm90ILi2EN4cute5tupleIJNS5_1CILi1EEES8_S8_EEENS6_IJNS7_ILi64EEESA_SA_EEELi512ENS_10bfloat16_tEfNS_4arch4Sm90ELb0ELb0ELb1ELb1ELb0ELb0ELb1ELb0ELb0ELb0ELb0ELb0EEENS1_21CollectiveEpilogueFwdINS6_IJSA_NS7_ILi512EEESA_EEES9_SC_SE_Li256ELb1ELb0ELb0ELb0EEENS1_36VarlenDynamicPersistentTileSchedulerILi64ELi64ELi256ELi32ELb0ELb0ELb1ELb0ELb1ELb1EEEEEEEEEvNT_6ParamsE,"a",@progbits
	.sectionflags	@""
	.align	4
.nv.constant0._ZN7cutlass13device_kernelIN5flash11enable_sm90INS1_16FlashAttnFwdSm90INS1_25CollectiveMainloopFwdSm90ILi2EN4cute5tupleIJNS5_1CILi1EEES8_S8_EEENS6_IJNS7_ILi64EEESA_SA_EEELi512ENS_10bfloat16_tEfNS_4arch4Sm90ELb0ELb0ELb1ELb1ELb0ELb0ELb1ELb0ELb0ELb0ELb0ELb0EEENS1_21CollectiveEpilogueFwdINS6_IJSA_NS7_ILi512EEESA_EEES9_SC_SE_Li256ELb1ELb0ELb0ELb0EEENS1_36VarlenDynamicPersistentTileSchedulerILi64ELi64ELi256ELi32ELb0ELb0ELb1ELb0ELb1ELb1EEEEEEEEEvNT_6ParamsE:
	.zero		3712


//--------------------- .nv.constant0._ZN7cutlass13device_kernelIN5flash11enable_sm90INS1_16FlashAttnFwdSm90INS1_25CollectiveMainloopFwdSm90ILi2EN4cute5tupleIJNS5_1CILi1EEES8_S8_EEENS6_IJNS7_ILi64EEESA_SA_EEELi512ENS_10bfloat16_tEfNS_4arch4Sm90ELb0ELb0ELb1ELb1ELb0ELb1ELb1ELb0ELb0ELb0ELb0ELb0EEENS1_21CollectiveEpilogueFwdINS6_IJSA_NS7_ILi512EEESA_EEES9_SC_SE_Li256ELb1ELb0ELb0ELb0EEENS1_36VarlenDynamicPersistentTileSchedulerILi64ELi64ELi256ELi32ELb0ELb0ELb1ELb0ELb1ELb1EEEEEEEEEvNT_6ParamsE --------------------------
	.section	.nv.constant0._ZN7cutlass13device_kernelIN5flash11enable_sm90INS1_16FlashAttnFwdSm90INS1_25CollectiveMainloopFwdSm90ILi2EN4cute5tupleIJNS5_1CILi1EEES8_S8_EEENS6_IJNS7_ILi64EEESA_SA_EEELi512ENS_10bfloat16_tEfNS_4arch4Sm90ELb0ELb0ELb1ELb1ELb0ELb1ELb1ELb0ELb0ELb0ELb0ELb0EEENS1_21CollectiveEpilogueFwdINS6_IJSA_NS7_ILi512EEESA_EEES9_SC_SE_Li256ELb1ELb0ELb0ELb0EEENS1_36VarlenDynamicPersistentTileSchedulerILi64ELi64ELi256ELi32ELb0ELb0ELb1ELb0ELb1ELb1EEEEEEEEEvNT_6ParamsE,"a",@progbits
	.sectionflags	@""
	.align	4
.nv.constant0._ZN7cutlass13device_kernelIN5flash11enable_sm90INS1_16FlashAttnFwdSm90INS1_25CollectiveMainloopFwdSm90ILi2EN4cute5tupleIJNS5_1CILi1EEES8_S8_EEENS6_IJNS7_ILi64EEESA_SA_EEELi512ENS_10bfloat16_tEfNS_4arch4Sm90ELb0ELb0ELb1ELb1ELb0ELb1ELb1ELb0ELb0ELb0ELb0ELb0EEENS1_21CollectiveEpilogueFwdINS6_IJSA_NS7_ILi512EEESA_EEES9_SC_SE_Li256ELb1ELb0ELb0ELb0EEENS1_36VarlenDynamicPersistentTileSchedulerILi64ELi64ELi256ELi32ELb0ELb0ELb1ELb0ELb1ELb1EEEEEEEEEvNT_6ParamsE:
	.zero		3712


//--------------------- .nv.constant0._ZN7cutlass13device_kernelIN5flash11enable_sm90INS1_16FlashAttnFwdSm90INS1_25CollectiveMainloopFwdSm90ILi2EN4cute5tupleIJNS5_1CILi1EEES8_S8_EEENS6_IJNS7_ILi64EEESA_SA_EEELi512ENS_10bfloat16_tEfNS_4arch4Sm90ELb0ELb1ELb1ELb0ELb0ELb0ELb0ELb0ELb0ELb0ELb0ELb0EEENS1_21CollectiveEpilogueFwdINS6_IJSA_NS7_ILi512EEESA_EEES9_SC_SE_Li256ELb0ELb0ELb0ELb0EEENS1_30DynamicPersistentTileSchedulerILi256ELi32ELb0ELb0ELb1EEEEEEEEEvNT_6ParamsE --------------------------
	.section	.nv.constant0._ZN7cutlass13device_kernelIN5flash11enable_sm90INS1_16FlashAttnFwdSm90INS1_25CollectiveMainloopFwdSm90ILi2EN4cute5tupleIJNS5_1CILi1EEES8_S8_EEENS6_IJNS7_ILi64EEESA_SA_EEELi512ENS_10bfloat16_tEfNS_4arch4Sm90ELb0ELb1ELb1ELb0ELb0ELb0ELb0ELb0ELb0ELb0ELb0ELb0EEENS1_21CollectiveEpilogueFwdINS6_IJSA_NS7_ILi512EEESA_EEES9_SC_SE_Li256ELb0ELb0ELb0ELb0EEENS1_30DynamicPersistentTileSchedulerILi256ELi32ELb0ELb0ELb1EEEEEEEEEvNT_6ParamsE,"a",@progbits
	.sectionflags	@""
	.align	4
.nv.constant0._ZN7cutlass13device_kernelIN5flash11enable_sm90INS1_16FlashAttnFwdSm90INS1_25CollectiveMainloopFwdSm90ILi2EN4cute5tupleIJNS5_1CILi1EEES8_S8_EEENS6_IJNS7_ILi64EEESA_SA_EEELi512ENS_10bfloat16_tEfNS_4arch4Sm90ELb0ELb1ELb1ELb0ELb0ELb0ELb0ELb0ELb0ELb0ELb0ELb0EEENS1_21CollectiveEpilogueFwdINS6_IJSA_NS7_ILi512EEESA_EEES9_SC_SE_Li256ELb0ELb0ELb0ELb0EEENS1_30DynamicPersistentTileSchedulerILi256ELi32ELb0ELb0ELb1EEEEEEEEEvNT_6ParamsE:
	.zero		3840


//--------------------- .nv.constant0._ZN7cutlass13device_kernelIN5flash11enable_sm90INS1_16FlashAttnFwdSm90INS1_25CollectiveMainloopFwdSm90ILi2EN4cute5tupleIJNS5_1CILi1EEES8_S8_EEENS6_IJNS7_ILi64EEESA_SA_EEELi512ENS_10bfloat16_tEfNS_4arch4Sm90ELb0ELb1ELb1ELb0ELb0ELb0ELb1ELb0ELb0ELb0ELb0ELb0EEENS1_21CollectiveEpilogueFwdINS6_IJSA_NS7_ILi512EEESA_EEES9_SC_SE_Li256ELb0ELb0ELb0ELb0EEENS1_30DynamicPersistentTileSchedulerILi256ELi32ELb0ELb0ELb1EEEEEEEEEvNT_6ParamsE --------------------------
	.section	.nv.constant0._ZN7cutlass13device_kernelIN5flash11enable_sm90INS1_16FlashAttnFwdSm90INS1_25CollectiveMainloopFwdSm90ILi2EN4cute5tupleIJNS5_1CILi1EEES8_S8_EEENS6_IJNS7_ILi64EEESA_SA_EEELi512ENS_10bfloat16_tEfNS_4arch4Sm90ELb0ELb1ELb1ELb0ELb0ELb0ELb1ELb0ELb0ELb0ELb0ELb0EEENS1_21CollectiveEpilogueFwdINS6_IJSA_NS7_ILi512EEESA_EEES9_SC_SE_Li256ELb0ELb0ELb0ELb0EEENS1_30DynamicPersistentTileSchedulerILi256ELi32ELb0ELb0ELb1EEEEEEEEEvNT_6ParamsE,"a",@progbits
	.sectionflags	@""
	.align	4
.nv.constant0._ZN7cutlass13device_kernelIN5flash11enable_sm90INS1_16FlashAttnFwdSm90INS1_25CollectiveMainloopFwdSm90ILi2EN4cute5tupleIJNS5_1CILi1EEES8_S8_EEENS6_IJNS7_ILi64EEESA_SA_EEELi512ENS_10bfloat16_tEfNS_4arch4Sm90ELb0ELb1ELb1ELb0ELb0ELb0ELb1ELb0ELb0ELb0ELb0ELb0EEENS1_21CollectiveEpilogueFwdINS6_IJSA_NS7_ILi512EEESA_EEES9_SC_SE_Li256ELb0ELb0ELb0ELb0EEENS1_30DynamicPersistentTileSchedulerILi256ELi32ELb0ELb0ELb1EEEEEEEEEvNT_6ParamsE:
	.zero		4096


//--------------------- .nv.constant0._ZN7cutlass13device_kernelIN5flash11enable_sm90INS1_16FlashAttnFwdSm90INS1_25CollectiveMainloopFwdSm90ILi2EN4cute5tupleIJNS5_1CILi1EEES8_S8_EEENS6_IJNS7_ILi64EEESA_SA_EEELi512ENS_10bfloat16_tEfNS_4arch4Sm90ELb0ELb1ELb1ELb1ELb0ELb0ELb0ELb0ELb0ELb0ELb0ELb0EEENS1_21CollectiveEpilogueFwdINS6_IJSA_NS7_ILi512EEESA_EEES9_SC_SE_Li256ELb1ELb0ELb0ELb0EEENS1_36VarlenDynamicPersistentTileSchedulerILi64ELi64ELi256ELi32ELb0ELb0ELb1ELb1ELb0ELb1EEEEEEEEEvNT_6ParamsE --------------------------
	.section	.nv.constant0._ZN7cutlass13device_kernelIN5flash11enable_sm90INS1_16FlashAttnFwdSm90INS1_25CollectiveMainloopFwdSm90ILi2EN4cute5tupleIJNS5_1CILi1EEES8_S8_EEENS6_IJNS7_ILi64EEESA_SA_EEELi512ENS_10bfloat16_tEfNS_4arch4Sm90ELb0ELb1ELb1ELb1ELb0ELb0ELb0ELb0ELb0ELb0ELb0ELb0EEENS1_21CollectiveEpilogueFwdINS6_IJSA_NS7_ILi512EEESA_EEES9_SC_SE_Li256ELb1ELb0ELb0ELb0EEENS1_36VarlenDynamicPersistentTileSchedulerILi64ELi64ELi256ELi32ELb0ELb0ELb1ELb1ELb0ELb1EEEEEEEEEvNT_6ParamsE,"a",@progbits
	.sectionflags	@""
	.align	4
.nv.constant0._ZN7cutlass13device_kernelIN5flash11enable_sm90INS1_16FlashAttnFwdSm90INS1_25CollectiveMainloopFwdSm90ILi2EN4cute5tupleIJNS5_1CILi1EEES8_S8_EEENS6_IJNS7_ILi64EEESA_SA_EEELi512ENS_10bfloat16_tEfNS_4arch4Sm90ELb0ELb1ELb1ELb1ELb0ELb0ELb0ELb0ELb0ELb0ELb0ELb0EEENS1_21CollectiveEpilogueFwdINS6_IJSA_NS7_ILi512EEESA_EEES9_SC_SE_Li256ELb1ELb0ELb0ELb0EEENS1_36VarlenDynamicPersistentTileSchedulerILi64ELi64ELi256ELi32ELb0ELb0ELb1ELb1ELb0ELb1EEEEEEEEEvNT_6ParamsE:
	.zero		3456


//--------------------- .nv.constant0._ZN7cutlass13device_kernelIN5flash11enable_sm90INS1_16FlashAttnFwdSm90INS1_25CollectiveMainloopFwdSm90ILi2EN4cute5tupleIJNS5_1CILi1EEES8_S8_EEENS6_IJNS7_ILi64EEESA_SA_EEELi512ENS_10bfloat16_tEfNS_4arch4Sm90ELb0ELb1ELb1ELb1ELb0ELb1ELb0ELb0ELb0ELb0ELb0ELb0EEENS1_21CollectiveEpilogueFwdINS6_IJSA_NS7_ILi512EEESA_EEES9_SC_SE_Li256ELb1ELb0ELb0ELb0EEENS1_36VarlenDynamicPersistentTileSchedulerILi64ELi64ELi256ELi32ELb0ELb0ELb1ELb1ELb0ELb1EEEEEEEEEvNT_6ParamsE --------------------------
	.section	.nv.constant0._ZN7cutlass13device_kernelIN5flash11enable_sm90INS1_16FlashAttnFwdSm90INS1_25CollectiveMainloopFwdSm90ILi2EN4cute5tupleIJNS5_1CILi1EEES8_S8_EEENS6_IJNS7_ILi64EEESA_SA_EEELi512ENS_10bfloat16_tEfNS_4arch4Sm90ELb0ELb1ELb1ELb1ELb0ELb1ELb0ELb0ELb0ELb0ELb0ELb0EEENS1_21CollectiveEpilogueFwdINS6_IJSA_NS7_ILi512EEESA_EEES9_SC_SE_Li256ELb1ELb0ELb0ELb0EEENS1_36VarlenDynamicPersistentTileSchedulerILi64ELi64ELi256ELi32ELb0ELb0ELb1ELb1ELb0ELb1EEEEEEEEEvNT_6ParamsE,"a",@progbits
	.sectionflags	@""
	.align	4
.nv.constant0._ZN7cutlass13device_kernelIN5flash11enable_sm90INS1_16FlashAttnFwdSm90INS1_25CollectiveMainloopFwdSm90ILi2EN4cute5tupleIJNS5_1CILi1EEES8_S8_EEENS6_IJNS7_ILi64EEESA_SA_EEELi512ENS_10bfloat16_tEfNS_4arch4Sm90ELb0ELb1ELb1ELb1ELb0ELb1ELb0ELb0ELb0ELb0ELb0ELb0EEENS1_21CollectiveEpilogueFwdINS6_IJSA_NS7_ILi512EEESA_EEES9_SC_SE_Li256ELb1ELb0ELb0ELb0EEENS1_36VarlenDynamicPersistentTileSchedulerILi64ELi64ELi256ELi32ELb0ELb0ELb1ELb1ELb0ELb1EEEEEEEEEvNT_6ParamsE:
	.zero		3456


//--------------------- .nv.constant0._ZN7cutlass13device_kernelIN5flash11enable_sm90INS1_16FlashAttnFwdSm90INS1_25CollectiveMainloopFwdSm90ILi2EN4cute5tupleIJNS5_1CILi1EEES8_S8_EEENS6_IJNS7_ILi64EEESA_SA_EEELi512ENS_10bfloat16_tEfNS_4arch4Sm90ELb0ELb1ELb1ELb1ELb0ELb0ELb1ELb0ELb0ELb0ELb0ELb0EEENS1_21CollectiveEpilogueFwdINS6_IJSA_NS7_ILi512EEESA_EEES9_SC_SE_Li256ELb1ELb0ELb0ELb0EEENS1_36VarlenDynamicPersistentTileSchedulerILi64ELi64ELi256ELi32ELb0ELb0ELb1ELb1ELb0ELb1EEEEEEEEEvNT_6ParamsE --------------------------
	.section	.nv.constant0._ZN7cutlass13device_kernelIN5flash11enable_sm90INS1_16FlashAttnFwdSm90INS1_25CollectiveMainloopFwdSm90ILi2EN4cute5tupleIJNS5_1CILi1EEES8_S8_EEENS6_IJNS7_ILi64EEESA_SA_EEELi512ENS_10bfloat16_tEfNS_4arch4Sm90ELb0ELb1ELb1ELb1ELb0ELb0ELb1ELb0ELb0ELb0ELb0ELb0EEENS1_21CollectiveEpilogueFwdINS6_IJSA_NS7_ILi512EEESA_EEES9_SC_SE_Li256ELb1ELb0ELb0ELb0EEENS1_36VarlenDynamicPersistentTileSchedulerILi64ELi64ELi256ELi32ELb0ELb0ELb1ELb1ELb0ELb1EEEEEEEEEvNT_6ParamsE,"a",@progbits
	.sectionflags	@""
	.align	4
.nv.constant0._ZN7cutlass13device_kernelIN5flash11enable_sm90INS1_16FlashAttnFwdSm90INS1_25CollectiveMainloopFwdSm90ILi2EN4cute5tupleIJNS5_1CILi1EEES8_S8_EEENS6_IJNS7_ILi64EEESA_SA_EEELi512ENS_10bfloat16_tEfNS_4arch4Sm90ELb0ELb1ELb1ELb1ELb0ELb0ELb1ELb0ELb0ELb0ELb0ELb0EEENS1_21CollectiveEpilogueFwdINS6_IJSA_NS7_ILi512EEESA_EEES9_SC_SE_Li256ELb1ELb0ELb0ELb0EEENS1_36VarlenDynamicPersistentTileSchedulerILi64ELi64ELi256ELi32ELb0ELb0ELb1ELb1ELb0ELb1EEEEEEEEEvNT_6ParamsE:
	.zero		3712


//--------------------- .nv.constant0._ZN7cutlass13device_kernelIN5flash11enable_sm90INS1_16FlashAttnFwdSm90INS1_25CollectiveMainloopFwdSm90ILi2EN4cute5tupleIJNS5_1CILi1EEES8_S8_EEENS6_IJNS7_ILi64EEESA_SA_EEELi512ENS_10bfloat16_tEfNS_4arch4Sm90ELb0ELb1ELb1ELb1ELb0ELb1ELb1ELb0ELb0ELb0ELb0ELb0EEENS1_21CollectiveEpilogueFwdINS6_IJSA_NS7_ILi512EEESA_EEES9_SC_SE_Li256ELb1ELb0ELb0ELb0EEENS1_36VarlenDynamicPersistentTileSchedulerILi64ELi64ELi256ELi32ELb0ELb0ELb1ELb1ELb0ELb1EEEEEEEEEvNT_6ParamsE --------------------------
	.section	.nv.constant0._ZN7cutlass13device_kernelIN5flash11enable_sm90INS1_16FlashAttnFwdSm90INS1_25CollectiveMainloopFwdSm90ILi2EN4cute5tupleIJNS5_1CILi1EEES8_S8_EEENS6_IJNS7_ILi64EEESA_SA_EEELi512ENS_10bfloat16_tEfNS_4arch4Sm90ELb0ELb1ELb1ELb1ELb0ELb1ELb1ELb0ELb0ELb0ELb0ELb0EEENS1_21CollectiveEpilogueFwdINS6_IJSA_NS7_ILi512EEESA_EEES9_SC_SE_Li256ELb1ELb0ELb0ELb0EEENS1_36VarlenDynamicPersistentTileSchedulerILi64ELi64ELi256ELi32ELb0ELb0ELb1ELb1ELb0ELb1EEEEEEEEEvNT_6ParamsE,"a",@progbits
	.sectionflags	@""
	.align	4
.nv.constant0._ZN7cutlass13device_kernelIN5flash11enable_sm90INS1_16FlashAttnFwdSm90INS1_25CollectiveMainloopFwdSm90ILi2EN4cute5tupleIJNS5_1CILi1EEES8_S8_EEENS6_IJNS7_ILi64EEESA_SA_EEELi512ENS_10bfloat16_tEfNS_4arch4Sm90ELb0ELb1ELb1ELb1ELb0ELb1ELb1ELb0ELb0ELb0ELb0ELb0EEENS1_21CollectiveEpilogueFwdINS6_IJSA_NS7_ILi512EEESA_EEES9_SC_SE_Li256ELb1ELb0ELb0ELb0EEENS1_36VarlenDynamicPersistentTileSchedulerILi64ELi64ELi256ELi32ELb0ELb0ELb1ELb1ELb0ELb1EEEEEEEEEvNT_6ParamsE:
	.zero		3712


//--------------------- .nv.constant0._ZN7cutlass13device_kernelIN5flash11enable_sm90INS1_16FlashAttnFwdSm90INS1_25CollectiveMainloopFwdSm90ILi2EN4cute5tupleIJNS5_1CILi1EEES8_S8_EEENS6_IJNS7_ILi64EEESA_SA_EEELi512ENS_10bfloat16_tEfNS_4arch4Sm90ELb1ELb0ELb1ELb0ELb0ELb0ELb0ELb0ELb0ELb0ELb0ELb0EEENS1_21CollectiveEpilogueFwdINS6_IJSA_NS7_ILi512EEESA_EEES9_SC_SE_Li256ELb0ELb0ELb0ELb0EEENS1_30DynamicPersistentTileSchedulerILi256ELi32ELb0ELb0ELb1EEEEEEEEEvNT_6ParamsE --------------------------
	.section	.nv.constant0._ZN7cutlass13device_kernelIN5flash11enable_sm90INS1_16FlashAttnFwdSm90INS1_25CollectiveMainloopFwdSm90ILi2EN4cute5tupleIJNS5_1CILi1EEES8_S8_EEENS6_IJNS7_ILi64EEESA_SA_EEELi512ENS_10bfloat16_tEfNS_4arch4Sm90ELb1ELb0ELb1ELb0ELb0ELb0ELb0ELb0ELb0ELb0ELb0ELb0EEENS1_21CollectiveEpilogueFwdINS6_IJSA_NS7_ILi512EEESA_EEES9_SC_SE_Li256ELb0ELb0ELb0ELb0EEENS1_30DynamicPersistentTileSchedulerILi256ELi32ELb0ELb0ELb1EEEEEEEEEvNT_6ParamsE,"a",@progbits
	.sectionflags	@""
	.align	4
.nv.constant0._ZN7cutlass13device_kernelIN5flash11enable_sm90INS1_16FlashAttnFwdSm90INS1_25CollectiveMainloopFwdSm90ILi2EN4cute5tupleIJNS5_1CILi1EEES8_S8_EEENS6_IJNS7_ILi64EEESA_SA_EEELi512ENS_10bfloat16_tEfNS_4arch4Sm90ELb1ELb0ELb1ELb0ELb0ELb0ELb0ELb0ELb0ELb0ELb0ELb0EEENS1_21CollectiveEpilogueFwdINS6_IJSA_NS7_ILi512EEESA_EEES9_SC_SE_Li256ELb0ELb0ELb0ELb0EEENS1_30DynamicPersistentTileSchedulerILi256ELi32ELb0ELb0ELb1EEEEEEEEEvNT_6ParamsE:
	.zero		3840


//--------------------- .nv.constant0._ZN7cutlass13device_kernelIN5flash11enable_sm90INS1_16FlashAttnFwdSm90INS1_25CollectiveMainloopFwdSm90ILi2EN4cute5tupleIJNS5_1CILi1EEES8_S8_EEENS6_IJNS7_ILi64EEESA_SA_EEELi512ENS_10bfloat16_tEfNS_4arch4Sm90ELb1ELb0ELb1ELb0ELb0ELb0ELb1ELb0ELb0ELb0ELb0ELb0EEENS1_21CollectiveEpilogueFwdINS6_IJSA_NS7_ILi512EEESA_EEES9_SC_SE_Li256ELb0ELb0ELb0ELb0EEENS1_30DynamicPersistentTileSchedulerILi256ELi32ELb0ELb0ELb1EEEEEEEEEvNT_6ParamsE --------------------------
	.section	.nv.constant0._ZN7cutlass13device_kernelIN5flash11enable_sm90INS1_16FlashAttnFwdSm90INS1_25CollectiveMainloopFwdSm90ILi2EN4cute5tupleIJNS5_1CILi1EEES8_S8_EEENS6_IJNS7_ILi64EEESA_SA_EEELi512ENS_10bfloat16_tEfNS_4arch4Sm90ELb1ELb0ELb1ELb0ELb0ELb0ELb1ELb0ELb0ELb0ELb0ELb0EEENS1_21CollectiveEpilogueFwdINS6_IJSA_NS7_ILi512EEESA_EEES9_SC_SE_Li256ELb0ELb0ELb0ELb0EEENS1_30DynamicPersistentTileSchedulerILi256ELi32ELb0ELb0ELb1EEEEEEEEEvNT_6ParamsE,"a",@progbits
	.sectionflags	@""
	.align	4
.nv.constant0._ZN7cutlass13device_kernelIN5flash11enable_sm90INS1_16FlashAttnFwdSm90INS1_25CollectiveMainloopFwdSm90ILi2EN4cute5tupleIJNS5_1CILi1EEES8_S8_EEENS6_IJNS7_ILi64EEESA_SA_EEELi512ENS_10bfloat16_tEfNS_4arch4Sm90ELb1ELb0ELb1ELb0ELb0ELb0ELb1ELb0ELb0ELb0ELb0ELb0EEENS1_21CollectiveEpilogueFwdINS6_IJSA_NS7_ILi512EEESA_EEES9_SC_SE_Li256ELb0ELb0ELb0ELb0EEENS1_30DynamicPersistentTileSchedulerILi256ELi32ELb0ELb0ELb1EEEEEEEEEvNT_6ParamsE:
	.zero		4096


//--------------------- .nv.constant0._ZN7cutlass13device_kernelIN5flash11enable_sm90INS1_16FlashAttnFwdSm90INS1_25CollectiveMainloopFwdSm90ILi2EN4cute5tupleIJNS5_1CILi1EEES8_S8_EEENS6_IJNS7_ILi64EEESA_SA_EEELi512ENS_10bfloat16_tEfNS_4arch4Sm90ELb1ELb0ELb1ELb1ELb0ELb0ELb0ELb0ELb0ELb0ELb0ELb0EEENS1_21CollectiveEpilogueFwdINS6_IJSA_NS7_ILi512EEESA_EEES9_SC_SE_Li256ELb1ELb0ELb0ELb0EEENS1_36VarlenDynamicPersistentTileSchedulerILi64ELi64ELi256ELi32ELb0ELb0ELb1ELb1ELb1ELb1EEEEEEEEEvNT_6ParamsE --------------------------
	.section	.nv.constant0._ZN7cutlass13device_kernelIN5flash11enable_sm90INS1_16FlashAttnFwdSm90INS1_25CollectiveMainloopFwdSm90ILi2EN4cute5tupleIJNS5_1CILi1EEES8_S8_EEENS6_IJNS7_ILi64EEESA_SA_EEELi512ENS_10bfloat16_tEfNS_4arch4Sm90ELb1ELb0ELb1ELb1ELb0ELb0ELb0ELb0ELb0ELb0ELb0ELb0EEENS1_21CollectiveEpilogueFwdINS6_IJSA_NS7_ILi512EEESA_EEES9_SC_SE_Li256ELb1ELb0ELb0ELb0EEENS1_36VarlenDynamicPersistentTileSchedulerILi64ELi64ELi256ELi32ELb0ELb0ELb1ELb1ELb1ELb1EEEEEEEEEvNT_6ParamsE,"a",@progbits
	.sectionflags	@""
	.align	4
.nv.constant0._ZN7cutlass13device_kernelIN5flash11enable_sm90INS1_16FlashAttnFwdSm90INS1_25CollectiveMainloopFwdSm90ILi2EN4cute5tupleIJNS5_1CILi1EEES8_S8_EEENS6_IJNS7_ILi64EEESA_SA_EEELi512ENS_10bfloat16_tEfNS_4arch4Sm90ELb1ELb0ELb1ELb1ELb0ELb0ELb0ELb0ELb0ELb0ELb0ELb0EEENS1_21CollectiveEpilogueFwdINS6_IJSA_NS7_ILi512EEESA_EEES9_SC_SE_Li256ELb1ELb0ELb0ELb0EEENS1_36VarlenDynamicPersistentTileSchedulerILi64ELi64ELi256ELi32ELb0ELb0ELb1ELb1ELb1ELb1EEEEEEEEEvNT_6ParamsE:
	.zero		3456


//--------------------- .nv.constant0._ZN7cutlass13device_kernelIN5flash11enable_sm90INS1_16FlashAttnFwdSm90INS1_25CollectiveMainloopFwdSm90ILi2EN4cute5tupleIJNS5_1CILi1EEES8_S8_EEENS6_IJNS7_ILi64EEESA_SA_EEELi512ENS_10bfloat16_tEfNS_4arch4Sm90ELb1ELb0ELb1ELb1ELb0ELb1ELb0ELb0ELb0ELb0ELb0ELb0EEENS1_21CollectiveEpilogueFwdINS6_IJSA_NS7_ILi512EEESA_EEES9_SC_SE_Li256ELb1ELb0ELb0ELb0EEENS1_36VarlenDynamicPersistentTileSchedulerILi64ELi64ELi256ELi32ELb0ELb0ELb1ELb1ELb1ELb1EEEEEEEEEvNT_6ParamsE --------------------------
	.section	.nv.constant0._ZN7cutlass13device_kernelIN5flash11enable_sm90INS1_16FlashAttnFwdSm90INS1_25CollectiveMainloopFwdSm90ILi2EN4cute5tupleIJNS5_1CILi1EEES8_S8_EEENS6_IJNS7_ILi64EEESA_SA_EEELi512ENS_10bfloat16_tEfNS_4arch4Sm90ELb1ELb0ELb1ELb1ELb0ELb1ELb0ELb0ELb0ELb0ELb0ELb0EEENS1_21CollectiveEpilogueFwdINS6_IJSA_NS7_ILi512EEESA_EEES9_SC_SE_Li256ELb1ELb0ELb0ELb0EEENS1_36VarlenDynamicPersistentTileSchedulerILi64ELi64ELi256ELi32ELb0ELb0ELb1ELb1ELb1ELb1EEEEEEEEEvNT_6ParamsE,"a",@progbits
	.sectionflags	@""
	.align	4
.nv.constant0._ZN7cutlass13device_kernelIN5flash11enable_sm90INS1_16FlashAttnFwdSm90INS1_25CollectiveMainloopFwdSm90ILi2EN4cute5tupleIJNS5_1CILi1EEES8_S8_EEENS6_IJNS7_ILi64EEESA_SA_EEELi512ENS_10bfloat16_tEfNS_4arch4Sm90ELb1ELb0ELb1ELb1ELb0ELb1ELb0ELb0ELb0ELb0ELb0ELb0EEENS1_21CollectiveEpilogueFwdINS6_IJSA_NS7_ILi512EEESA_EEES9_SC_SE_Li256ELb1ELb0ELb0ELb0EEENS1_36VarlenDynamicPersistentTileSchedulerILi64ELi64ELi256ELi32ELb0ELb0ELb1ELb1ELb1ELb1EEEEEEEEEvNT_6ParamsE:
	.zero		3456


//--------------------- .nv.constant0._ZN7cutlass13device_kernelIN5flash11enable_sm90INS1_16FlashAttnFwdSm90INS1_25CollectiveMainloopFwdSm90ILi2EN4cute5tupleIJNS5_1CILi1EEES8_S8_EEENS6_IJNS7_ILi64EEESA_SA_EEELi512ENS_10bfloat16_tEfNS_4arch4Sm90ELb1ELb0ELb1ELb1ELb0ELb0ELb1ELb0ELb0ELb0ELb0ELb0EEENS1_21CollectiveEpilogueFwdINS6_IJSA_NS7_ILi512EEESA_EEES9_SC_SE_Li256ELb1ELb0ELb0ELb0EEENS1_36VarlenDynamicPersistentTileSchedulerILi64ELi64ELi256ELi32ELb0ELb0ELb1ELb1ELb1ELb1EEEEEEEEEvNT_6ParamsE --------------------------
	.section	.nv.constant0._ZN7cutlass13device_kernelIN5flash11enable_sm90INS1_16FlashAttnFwdSm90INS1_25CollectiveMainloopFwdSm90ILi2EN4cute5tupleIJNS5_1CILi1EEES8_S8_EEENS6_IJNS7_ILi64EEESA_SA_EEELi512ENS_10bfloat16_tEfNS_4arch4Sm90ELb1ELb0ELb1ELb1ELb0ELb0ELb1ELb0ELb0ELb0ELb0ELb0EEENS1_21CollectiveEpilogueFwdINS6_IJSA_NS7_ILi512EEESA_EEES9_SC_SE_Li256ELb1ELb0ELb0ELb0EEENS1_36VarlenDynamicPersistentTileSchedulerILi64ELi64ELi256ELi32ELb0ELb0ELb1ELb1ELb1ELb1EEEEEEEEEvNT_6ParamsE,"a",@progbits
	.sectionflags	@""
	.align	4
.nv.constant0._ZN7cutlass13device_kernelIN5flash11enable_sm90INS1_16FlashAttnFwdSm90INS1_25CollectiveMainloopFwdSm90ILi2EN4cute5tupleIJNS5_1CILi1EEES8_S8_EEENS6_IJNS7_ILi64EEESA_SA_EEELi512ENS_10bfloat16_tEfNS_4arch4Sm90ELb1ELb0ELb1ELb1ELb0ELb0ELb1ELb0ELb0ELb0ELb0ELb0EEENS1_21CollectiveEpilogueFwdINS6_IJSA_NS7_ILi512EEESA_EEES9_SC_SE_Li256ELb1ELb0ELb0ELb0EEENS1_36VarlenDynamicPersistentTileSchedulerILi64ELi64ELi256ELi32ELb0ELb0ELb1ELb1ELb1ELb1EEEEEEEEEvNT_6ParamsE:
	.zero		3712


//--------------------- .nv.constant0._ZN7cutlass13device_kernelIN5flash11enable_sm90INS1_16FlashAttnFwdSm90INS1_25CollectiveMainloopFwdSm90ILi2EN4cute5tupleIJNS5_1CILi1EEES8_S8_EEENS6_IJNS7_ILi64EEESA_SA_EEELi512ENS_10bfloat16_tEfNS_4arch4Sm90ELb1ELb0ELb1ELb1ELb0ELb1ELb1ELb0ELb0ELb0ELb0ELb0EEENS1_21CollectiveEpilogueFwdINS6_IJSA_NS7_ILi512EEESA_EEES9_SC_SE_Li256ELb1ELb0ELb0ELb0EEENS1_36VarlenDynamicPersistentTileSchedulerILi64ELi64ELi256ELi32ELb0ELb0ELb1ELb1ELb1ELb1EEEEEEEEEvNT_6ParamsE --------------------------
	.section	.nv.constant0._ZN7cutlass13device_kernelIN5flash11enable_sm90INS1_16FlashAttnFwdSm90INS1_25CollectiveMainloopFwdSm90ILi2EN4cute5tupleIJNS5_1CILi1EEES8_S8_EEENS6_IJNS7_ILi64EEESA_SA_EEELi512ENS_10bfloat16_tEfNS_4arch4Sm90ELb1ELb0ELb1ELb1ELb0ELb1ELb1ELb0ELb0ELb0ELb0ELb0EEENS1_21CollectiveEpilogueFwdINS6_IJSA_NS7_ILi512EEESA_EEES9_SC_SE_Li256ELb1ELb0ELb0ELb0EEENS1_36VarlenDynamicPersistentTileSchedulerILi64ELi64ELi256ELi32ELb0ELb0ELb1ELb1ELb1ELb1EEEEEEEEEvNT_6ParamsE,"a",@progbits
	.sectionflags	@""
	.align	4
.nv.constant0._ZN7cutlass13device_kernelIN5flash11enable_sm90INS1_16FlashAttnFwdSm90INS1_25CollectiveMainloopFwdSm90ILi2EN4cute5tupleIJNS5_1CILi1EEES8_S8_EEENS6_IJNS7_ILi64EEESA_SA_EEELi512ENS_10bfloat16_tEfNS_4arch4Sm90ELb1ELb0ELb1ELb1ELb0ELb1ELb1ELb0ELb0ELb0ELb0ELb0EEENS1_21CollectiveEpilogueFwdINS6_IJSA_NS7_ILi512EEESA_EEES9_SC_SE_Li256ELb1ELb0ELb0ELb0EEENS1_36VarlenDynamicPersistentTileSchedulerILi64ELi64ELi256ELi32ELb0ELb0ELb1ELb1ELb1ELb1EEEEEEEEEvNT_6ParamsE:
	.zero		3712


//--------------------- .nv.constant0._ZN7cutlass13device_kernelIN5flash11enable_sm90INS1_16FlashAttnFwdSm90INS1_25CollectiveMainloopFwdSm90ILi2EN4cute5tupleIJNS5_1CILi1EEES8_S8_EEENS6_IJNS7_ILi128EEENS7_ILi96EEENS7_ILi64EEEEEELi256ENS_10bfloat16_tEfNS_4arch4Sm90ELb0ELb0ELb1ELb0ELb0ELb0ELb0ELb1ELb0ELb0ELb0ELb0EEENS1_21CollectiveEpilogueFwdINS6_IJSA_NS7_ILi256EEESB_EEES9_SE_SG_Li256ELb0ELb0ELb0ELb0EEENS1_29StaticPersistentTileSchedulerILb0EEEEEEEEEvNT_6ParamsE --------------------------
	.section	.nv.constant0._ZN7cutlass13device_kernelIN5flash11enable_sm90INS1_16FlashAttnFwdSm90INS1_25CollectiveMainloopFwdSm90ILi2EN4cute5tupleIJNS5_1CILi1EEES8_S8_EEENS6_IJNS7_ILi128EEENS7_ILi96EEENS7_ILi64EEEEEELi256ENS_10bfloat16_tEfNS_4arch4Sm90ELb0ELb0ELb1ELb0ELb0ELb0ELb0ELb1ELb0ELb0ELb0ELb0EEENS1_21CollectiveEpilogueFwdINS6_IJSA_NS7_ILi256EEESB_EEES9_SE_SG_Li256ELb0ELb0ELb0ELb0EEENS1_29StaticPersistentTileSchedulerILb0EEEEEEEEEvNT_6ParamsE,"a",@progbits
	.sectionflags	@""
	.align	4
.nv.constant0._ZN7cutlass13device_kernelIN5flash11enable_sm90INS1_16FlashAttnFwdSm90INS1_25CollectiveMainloopFwdSm90ILi2EN4cute5tupleIJNS5_1CILi1EEES8_S8_EEENS6_IJNS7_ILi128EEENS7_ILi96EEENS7_ILi64EEEEEELi256ENS_10bfloat16_tEfNS_4arch4Sm90ELb0ELb0ELb1ELb0ELb0ELb0ELb0ELb1ELb0ELb0ELb0ELb0EEENS1_21CollectiveEpilogueFwdINS6_IJSA_NS7_ILi256EEESB_EEES9_SE_SG_Li256ELb0ELb0ELb0ELb0EEENS1_29StaticPersistentTileSchedulerILb0EEEEEEEEEvNT_6ParamsE:
	.zero		3840


//--------------------- .nv.constant0._ZN7cutlass13device_kernelIN5flash11enable_sm90INS1_16FlashAttnFwdSm90INS1_25CollectiveMainloopFwdSm90ILi2EN4cute5tupleIJNS5_1CILi1EEES8_S8_EEENS6_IJNS7_ILi128EEENS7_ILi96EEENS7_ILi64EEEEEELi256ENS_10bfloat16_tEfNS_4arch4Sm90ELb0ELb0ELb1ELb0ELb0ELb0ELb1ELb1ELb0ELb0ELb0ELb0EEENS1_21CollectiveEpilogueFwdINS6_IJSA_NS7_ILi256EEESB_EEES9_SE_SG_Li256ELb0ELb0ELb0ELb0EEENS1_29StaticPersistentTileSchedulerILb0EEEEEEEEEvNT_6ParamsE --------------------------
	.section	.nv.constant0._ZN7cutlass13device_kernelIN5flash11enable_sm90INS1_16FlashAttnFwdSm90INS1_25CollectiveMainloopFwdSm90ILi2EN4cute5tupleIJNS5_1CILi1EEES8_S8_EEENS6_IJNS7_ILi128EEENS7_ILi96EEENS7_ILi64EEEEEELi256ENS_10bfloat16_tEfNS_4arch4Sm90ELb0ELb0ELb1ELb0ELb0ELb0ELb1ELb1ELb0ELb0ELb0ELb0EEENS1_21CollectiveEpilogueFwdINS6_IJSA_NS7_ILi256EEESB_EEES9_SE_SG_Li256ELb0ELb0ELb0ELb0EEENS1_29StaticPersistentTileSchedulerILb0EEEEEEEEEvNT_6ParamsE,"a",@progbits
	.sectionflags	@""
	.align	4
.nv.constant0._ZN7cutlass13device_kernelIN5flash11enable_sm90INS1_16FlashAttnFwdSm90INS1_25CollectiveMainloopFwdSm90ILi2EN4cute5tupleIJNS5_1CILi1EEES8_S8_EEENS6_IJNS7_ILi128EEENS7_ILi96EEENS7_ILi64EEEEEELi256ENS_10bfloat16_tEfNS_4arch4Sm90ELb0ELb0ELb1ELb0ELb0ELb0ELb1ELb1ELb0ELb0ELb0ELb0EEENS1_21CollectiveEpilogueFwdINS6_IJSA_NS7_ILi256EEESB_EEES9_SE_SG_Li256ELb0ELb0ELb0ELb0EEENS1_29StaticPersistentTileSchedulerILb0EEEEEEEEEvNT_6ParamsE:
	.zero		4096


//--------------------- .nv.constant0._ZN7cutlass13device_kernelIN5flash11enable_sm90INS1_16FlashAttnFwdSm90INS1_25CollectiveMainloopFwdSm90ILi2EN4cute5tupleIJNS5_1CILi1EEES8_S8_EEENS6_IJNS7_ILi128EEENS7_ILi96EEENS7_ILi64EEEEEELi256ENS_10bfloat16_tEfNS_4arch4Sm90ELb0ELb0ELb1ELb1ELb0ELb0ELb0ELb1ELb0ELb0ELb0ELb0EEENS1_21CollectiveEpilogueFwdINS6_IJSA_NS7_ILi256EEESB_EEES9_SE_SG_Li256ELb1ELb0ELb0ELb0EEENS1_36VarlenDynamicPersistentTileSchedulerILi128ELi96ELi256ELi32ELb0ELb0ELb1ELb0ELb1ELb1EEEEEEEEEvNT_6ParamsE --------------------------
	.section	.nv.constant0._ZN7cutlass13device_kernelIN5flash11enable_sm90INS1_16FlashAttnFwdSm90INS1_25CollectiveMainloopFwdSm90ILi2EN4cute5tupleIJNS5_1CILi1EEES8_S8_EEENS6_IJNS7_ILi128EEENS7_ILi96EEENS7_ILi64EEEEEELi256ENS_10bfloat16_tEfNS_4arch4Sm90ELb0ELb0ELb1ELb1ELb0ELb0ELb0ELb1ELb0ELb0ELb0ELb0EEENS1_21CollectiveEpilogueFwdINS6_IJSA_NS7_ILi256EEESB_EEES9_SE_SG_Li256ELb1ELb0ELb0ELb0EEENS1_36VarlenDynamicPersistentTileSchedulerILi128ELi96ELi256ELi32ELb0ELb0ELb1ELb0ELb1ELb1EEEEEEEEEvNT_6ParamsE,"a",@progbits
	.sectionflags	@""
	.align	4
.nv.constant0._ZN7cutlass13device_kernelIN5flash11enable_sm90INS1_16FlashAttnFwdSm90INS1_25CollectiveMainloopFwdSm90ILi2EN4cute5tupleIJNS5_1CILi1EEES8_S8_EEENS6_IJNS7_ILi128EEENS7_ILi96EEENS7_ILi64EEEEEELi256ENS_10bfloat16_tEfNS_4arch4Sm90ELb0ELb0ELb1ELb1ELb0ELb0ELb0ELb1ELb0ELb0ELb0ELb0EEENS1_21CollectiveEpilogueFwdINS6_IJSA_NS7_ILi256EEESB_EEES9_SE_SG_Li256ELb1ELb0ELb0ELb0EEENS1_36VarlenDynamicPersistentTileSchedulerILi128ELi96ELi256ELi32ELb0ELb0ELb1ELb0ELb1ELb1EEEEEEEEEvNT_6ParamsE:
	.zero		3456


//--------------------- .nv.constant0._ZN7cutlass13device_kernelIN5flash11enable_sm90INS1_16FlashAttnFwdSm90INS1_25CollectiveMainloopFwdSm90ILi2EN4cute5tupleIJNS5_1CILi1EEES8_S8_EEENS6_IJNS7_ILi128EEENS7_ILi96EEENS7_ILi64EEEEEELi256ENS_10bfloat16_tEfNS_4arch4Sm90ELb0ELb0ELb1ELb1ELb0ELb1ELb0ELb1ELb0ELb0ELb0ELb0EEENS1_21CollectiveEpilogueFwdINS6_IJSA_NS7_ILi256EEESB_EEES9_SE_SG_Li256ELb1ELb0ELb0ELb0EEENS1_36VarlenDynamicPersistentTileSchedulerILi128ELi96ELi256ELi32ELb0ELb0ELb1ELb0ELb1ELb1EEEEEEEEEvNT_6ParamsE --------------------------
	.section	.nv.constant0._ZN7cutlass13device_kernelIN5flash11enable_sm90INS1_16FlashAttnFwdSm90INS1_25CollectiveMainloopFwdSm90ILi2EN4cute5tupleIJNS5_1CILi1EEES8_S8_EEENS6_IJNS7_ILi128EEENS7_ILi96EEENS7_ILi64EEEEEELi256ENS_10bfloat16_tEfNS_4arch4Sm90ELb0ELb0ELb1ELb1ELb0ELb1ELb0ELb1ELb0ELb0ELb0ELb0EEENS1_21CollectiveEpilogueFwdINS6_IJSA_NS7_ILi256EEESB_EEES9_SE_SG_Li256ELb1ELb0ELb0ELb0EEENS1_36VarlenDynamicPersistentTileSchedulerILi128ELi96ELi256ELi32ELb0ELb0ELb1ELb0ELb1ELb1EEEEEEEEEvNT_6ParamsE,"a",@progbits
	.sectionflags	@""
	.align	4
.nv.constant0._ZN7cutlass13device_kernelIN5flash11enable_sm90INS1_16FlashAttnFwdSm90INS1_25CollectiveMainloopFwdSm90ILi2EN4cute5tupleIJNS5_1CILi1EEES8_S8_EEENS6_IJNS7_ILi128EEENS7_ILi96EEENS7_ILi64EEEEEELi256ENS_10bfloat16_tEfNS_4arch4Sm90ELb0ELb0ELb1ELb1ELb0ELb1ELb0ELb1ELb0ELb0ELb0ELb0EEENS1_21CollectiveEpilogueFwdINS6_IJSA_NS7_ILi256EEESB_EEES9_SE_SG_Li256ELb1ELb0ELb0ELb0EEENS1_36VarlenDynamicPersistentTileSchedulerILi128ELi96ELi256ELi32ELb0ELb0ELb1ELb0ELb1ELb1EEEEEEEEEvNT_6ParamsE:
	.zero		3456


//--------------------- .nv.constant0._ZN7cutlass13device_kernelIN5flash11enable_sm90INS1_16FlashAttnFwdSm90INS1_25CollectiveMainloopFwdSm90ILi2EN4cute5tupleIJNS5_1CILi1EEES8_S8_EEENS6_IJNS7_ILi128EEENS7_ILi96EEENS7_ILi64EEEEEELi256ENS_10bfloat16_tEfNS_4arch4Sm90ELb0ELb0ELb1ELb1ELb0ELb0ELb1ELb1ELb0ELb0ELb0ELb0EEENS1_21CollectiveEpilogueFwdINS6_IJSA_NS7_ILi256EEESB_EEES9_SE_SG_Li256ELb1ELb0ELb0ELb0EEENS1_36VarlenDynamicPersistentTileSchedulerILi128ELi96ELi256ELi32ELb0ELb0ELb1ELb0ELb1ELb1EEEEEEEEEvNT_6ParamsE --------------------------
	.section	.nv.constant0._ZN7cutlass13device_kernelIN5flash11enable_sm90INS1_16FlashAttnFwdSm90INS1_25CollectiveMainloopFwdSm90ILi2EN4cute5tupleIJNS5_1CILi1EEES8_S8_EEENS6_IJNS7_ILi128EEENS7_ILi96EEENS7_ILi64EEEEEELi256ENS_10bfloat16_tEfNS_4arch4Sm90ELb0ELb0ELb1ELb1ELb0ELb0ELb1ELb1ELb0ELb0ELb0ELb0EEENS1_21CollectiveEpilogueFwdINS6_IJSA_NS7_ILi256EEESB_EEES9_SE_SG_Li256ELb1ELb0ELb0ELb0EEENS1_36VarlenDynamicPersistentTileSchedulerILi128ELi96ELi256ELi32ELb0ELb0ELb1ELb0ELb1ELb1EEEEEEEEEvNT_6ParamsE,"a",@progbits
	.sectionflags	@""
	.align	4
.nv.constant0._ZN7cutlass13device_kernelIN5flash11enable_sm90INS1_16FlashAttnFwdSm90INS1_25CollectiveMainloopFwdSm90ILi2EN4cute5tupleIJNS5_1CILi1EEES8_S8_EEENS6_IJNS7_ILi128EEENS7_ILi96EEENS7_ILi64EEEEEELi256ENS_10bfloat16_tEfNS_4arch4Sm90ELb0ELb0ELb1ELb1ELb0ELb0ELb1ELb1ELb0ELb0ELb0ELb0EEENS1_21CollectiveEpilogueFwdINS6_IJSA_NS7_ILi256EEESB_EEES9_SE_SG_Li256ELb1ELb0ELb0ELb0EEENS1_36VarlenDynamicPersistentTileSchedulerILi128ELi96ELi256ELi32ELb0ELb0ELb1ELb0ELb1ELb1EEEEEEEEEvNT_6ParamsE:
	.zero		3712


//--------------------- .nv.constant0._ZN7cutlass13device_kernelIN5flash11enable_sm90INS1_16FlashAttnFwdSm90INS1_25CollectiveMainloopFwdSm90ILi2EN4cute5tupleIJNS5_1CILi1EEES8_S8_EEENS6_IJNS7_ILi128EEENS7_ILi96EEENS7_ILi64EEEEEELi256ENS_10bfloat16_tEfNS_4arch4Sm90ELb0ELb0ELb1ELb1ELb0ELb1ELb1ELb1ELb0ELb0ELb0ELb0EEENS1_21CollectiveEpilogueFwdINS6_IJSA_NS7_ILi256EEESB_EEES9_SE_SG_Li256ELb1ELb0ELb0ELb0EEENS1_36VarlenDynamicPersistentTileSchedulerILi128ELi96ELi256ELi32ELb0ELb0ELb1ELb0ELb1ELb1EEEEEEEEEvNT_6ParamsE --------------------------
	.section	.nv.constant0._ZN7cutlass13device_kernelIN5flash11enable_sm90INS1_16FlashAttnFwdSm90INS1_25CollectiveMainloopFwdSm90ILi2EN4cute5tupleIJNS5_1CILi1EEES8_S8_EEENS6_IJNS7_ILi128EEENS7_ILi96EEENS7_ILi64EEEEEELi256ENS_10bfloat16_tEfNS_4arch4Sm90ELb0ELb0ELb1ELb1ELb0ELb1ELb1ELb1ELb0ELb0ELb0ELb0EEENS1_21CollectiveEpilogueFwdINS6_IJSA_NS7_ILi256EEESB_EEES9_SE_SG_Li256ELb1ELb0ELb0ELb0EEENS1_36VarlenDynamicPersistentTileSchedulerILi128ELi96ELi256ELi32ELb0ELb0ELb1ELb0ELb1ELb1EEEEEEEEEvNT_6ParamsE,"a",@progbits
	.sectionflags	@""
	.align	4
.nv.constant0._ZN7cutlass13device_kernelIN5flash11enable_sm90INS1_16FlashAttnFwdSm90INS1_25CollectiveMainloopFwdSm90ILi2EN4cute5tupleIJNS5_1CILi1EEES8_S8_EEENS6_IJNS7_ILi128EEENS7_ILi96EEENS7_ILi64EEEEEELi256ENS_10bfloat16_tEfNS_4arch4Sm90ELb0ELb0ELb1ELb1ELb0ELb1ELb1ELb1ELb0ELb0ELb0ELb0EEENS1_21CollectiveEpilogueFwdINS6_IJSA_NS7_ILi256EEESB_EEES9_SE_SG_Li256ELb1ELb0ELb0ELb0EEENS1_36VarlenDynamicPersistentTileSchedulerILi128ELi96ELi256ELi32ELb0ELb0ELb1ELb0ELb1ELb1EEEEEEEEEvNT_6ParamsE:
	.zero		3712


//--------------------- .nv.constant0._ZN7cutlass13device_kernelIN5flash11enable_sm90INS1_16FlashAttnFwdSm90INS1_25CollectiveMainloopFwdSm90ILi2EN4cute5tupleIJNS5_1CILi1EEES8_S8_EEENS6_IJNS7_ILi128EEENS7_ILi96EEENS7_ILi64EEEEEELi256ENS_10bfloat16_tEfNS_4arch4Sm90ELb0ELb1ELb1ELb0ELb0ELb0ELb0ELb1ELb0ELb0ELb0ELb0EEENS1_21CollectiveEpilogueFwdINS6_IJSA_NS7_ILi256EEESB_EEES9_SE_SG_Li256ELb0ELb0ELb0ELb0EEENS1_30DynamicPersistentTileSchedulerILi256ELi32ELb0ELb0ELb1EEEEEEEEEvNT_6ParamsE --------------------------
	.section	.nv.constant0._ZN7cutlass13device_kernelIN5flash11enable_sm90INS1_16FlashAttnFwdSm90INS1_25CollectiveMainloopFwdSm90ILi2EN4cute5tupleIJNS5_1CILi1EEES8_S8_EEENS6_IJNS7_ILi128EEENS7_ILi96EEENS7_ILi64EEEEEELi256ENS_10bfloat16_tEfNS_4arch4Sm90ELb0ELb1ELb1ELb0ELb0ELb0ELb0ELb1ELb0ELb0ELb0ELb0EEENS1_21CollectiveEpilogueFwdINS6_IJSA_NS7_ILi256EEESB_EEES9_SE_SG_Li256ELb0ELb0ELb0ELb0EEENS1_30DynamicPersistentTileSchedulerILi256ELi32ELb0ELb0ELb1EEEEEEEEEvNT_6ParamsE,"a",@progbits
	.sectionflags	@""
	.align	4
.nv.constant0._ZN7cutlass13device_kernelIN5flash11enable_sm90INS1_16FlashAttnFwdSm90INS1_25CollectiveMainloopFwdSm90ILi2EN4cute5tupleIJNS5_1CILi1EEES8_S8_EEENS6_IJNS7_ILi128EEENS7_ILi96EEENS7_ILi64EEEEEELi256ENS_10bfloat16_tEfNS_4arch4Sm90ELb0ELb1ELb1ELb0ELb0ELb0ELb0ELb1ELb0ELb0ELb0ELb0EEENS1_21CollectiveEpilogueFwdINS6_IJSA_NS7_ILi256EEESB_EEES9_SE_SG_Li256ELb0ELb0ELb0ELb0EEENS1_30DynamicPersistentTileSchedulerILi256ELi32ELb0ELb0ELb1EEEEEEEEEvNT_6ParamsE:
	.zero		3840


//--------------------- .nv.constant0._ZN7cutlass13device_kernelIN5flash11enable_sm90INS1_16FlashAttnFwdSm90INS1_25CollectiveMainloopFwdSm90ILi2EN4cute5tupleIJNS5_1CILi1EEES8_S8_EEENS6_IJNS7_ILi128EEENS7_ILi96EEENS7_ILi64EEEEEELi256ENS_10bfloat16_tEfNS_4arch4Sm90ELb0ELb1ELb1ELb0ELb0ELb0ELb1ELb1ELb0ELb0ELb0ELb0EEENS1_21CollectiveEpilogueFwdINS6_IJSA_NS7_ILi256EEESB_EEES9_SE_SG_Li256ELb0ELb0ELb0ELb0EEENS1_30DynamicPersistentTileSchedulerILi256ELi32ELb0ELb0ELb1EEEEEEEEEvNT_6ParamsE --------------------------
	.section	.nv.constant0._ZN7cutlass13device_kernelIN5flash11enable_sm90INS1_16FlashAttnFwdSm90INS1_25CollectiveMainloopFwdSm90ILi2EN4cute5tupleIJNS5_1CILi1EEES8_S8_EEENS6_IJNS7_ILi128EEENS7_ILi96EEENS7_ILi64EEEEEELi256ENS_10bfloat16_tEfNS_4arch4Sm90ELb0ELb1ELb1ELb0ELb0ELb0ELb1ELb1ELb0ELb0ELb0ELb0EEENS1_21CollectiveEpilogueFwdINS6_IJSA_NS7_ILi256EEESB_EEES9_SE_SG_Li256ELb0ELb0ELb0ELb0EEENS1_30DynamicPersistentTileSchedulerILi256ELi32ELb0ELb0ELb1EEEEEEEEEvNT_6ParamsE,"a",@progbits
	.sectionflags	@""
	.align	4
.nv.constant0._ZN7cutlass13device_kernelIN5flash11enable_sm90INS1_16FlashAttnFwdSm90INS1_25CollectiveMainloopFwdSm90ILi2EN4cute5tupleIJNS5_1CILi1EEES8_S8_EEENS6_IJNS7_ILi128EEENS7_ILi96EEENS7_ILi64EEEEEELi256ENS_10bfloat16_tEfNS_4arch4Sm90ELb0ELb1ELb1ELb0ELb0ELb0ELb1ELb1ELb0ELb0ELb0ELb0EEENS1_21CollectiveEpilogueFwdINS6_IJSA_NS7_ILi256EEESB_EEES9_SE_SG_Li256ELb0ELb0ELb0ELb0EEENS1_30DynamicPersistentTileSchedulerILi256ELi32ELb0ELb0ELb1EEEEEEEEEvNT_6ParamsE:
	.zero		4096


//--------------------- .nv.constant0._ZN7cutlass13device_kernelIN5flash11enable_sm90INS1_16FlashAttnFwdSm90INS1_25CollectiveMainloopFwdSm90ILi2EN4cute5tupleIJNS5_1CILi1EEES8_S8_EEENS6_IJNS7_ILi128EEENS7_ILi96EEENS7_ILi64EEEEEELi256ENS_10bfloat16_tEfNS_4arch4Sm90ELb0ELb1ELb1ELb1ELb0ELb0ELb0ELb1ELb0ELb0ELb0ELb0EEENS1_21CollectiveEpilogueFwdINS6_IJSA_NS7_ILi256EEESB_EEES9_SE_SG_Li256ELb1ELb0ELb0ELb0EEENS1_36VarlenDynamicPersistentTileSchedulerILi128ELi96ELi256ELi32ELb0ELb0ELb1ELb1ELb0ELb1EEEEEEEEEvNT_6ParamsE --------------------------
	.section	.nv.constant0._ZN7cutlass13device_kernelIN5flash11enable_sm90INS1_16FlashAttnFwdSm90INS1_25CollectiveMainloopFwdSm90ILi2EN4cute5tupleIJNS5_1CILi1EEES8_S8_EEENS6_IJNS7_ILi128EEENS7_ILi96EEENS7_ILi64EEEEEELi256ENS_10bfloat16_tEfNS_4arch4Sm90ELb0ELb1ELb1ELb1ELb0ELb0ELb0ELb1ELb0ELb0ELb0ELb0EEENS1_21CollectiveEpilogueFwdINS6_IJSA_NS7_ILi256EEESB_EEES9_SE_SG_Li256ELb1ELb0ELb0ELb0EEENS1_36VarlenDynamicPersistentTileSchedulerILi128ELi96ELi256ELi32ELb0ELb0ELb1ELb1ELb0ELb1EEEEEEEEEvNT_6ParamsE,"a",@progbits
	.sectionflags	@""
	.align	4
.nv.constant0._ZN7cutlass13device_kernelIN5flash11enable_sm90INS1_16FlashAttnFwdSm90INS1_25CollectiveMainloopFwdSm90ILi2EN4cute5tupleIJNS5_1CILi1EEES8_S8_EEENS6_IJNS7_ILi128EEENS7_ILi96EEENS7_ILi64EEEEEELi256ENS_10bfloat16_tEfNS_4arch4Sm90ELb0ELb1ELb1ELb1ELb0ELb0ELb0ELb1ELb0ELb0ELb0ELb0EEENS1_21CollectiveEpilogueFwdINS6_IJSA_NS7_ILi256EEESB_EEES9_SE_SG_Li256ELb1ELb0ELb0ELb0EEENS1_36VarlenDynamicPersistentTileSchedulerILi128ELi96ELi256ELi32ELb0ELb0ELb1ELb1ELb0ELb1EEEEEEEEEvNT_6ParamsE:
	.zero		3456


//--------------------- .nv.constant0._ZN7cutlass13device_kernelIN5flash11enable_sm90INS1_16FlashAttnFwdSm90INS1_25CollectiveMainloopFwdSm90ILi2EN4cute5tupleIJNS5_1CILi1EEES8_S8_EEENS6_IJNS7_ILi128EEENS7_ILi96EEENS7_ILi64EEEEEELi256ENS_10bfloat16_tEfNS_4arch4Sm90ELb0ELb1ELb1ELb1ELb0ELb1ELb0ELb1ELb0ELb0ELb0ELb0EEENS1_21CollectiveEpilogueFwdINS6_IJSA_NS7_ILi256EEESB_EEES9_SE_SG_Li256ELb1ELb0ELb0ELb0EEENS1_36VarlenDynamicPersistentTileSchedulerILi128ELi96ELi256ELi32ELb0ELb0ELb1ELb1ELb0ELb1EEEEEEEEEvNT_6ParamsE --------------------------
	.section	.nv.constant0._ZN7cutlass13device_kernelIN5flash11enable_sm90INS1_16FlashAttnFwdSm90INS1_25CollectiveMainloopFwdSm90ILi2EN4cute5tupleIJNS5_1CILi1EEES8_S8_EEENS6_IJNS7_ILi128EEENS7_ILi96EEENS7_ILi64EEEEEELi256ENS_10bfloat16_tEfNS_4arch4Sm90ELb0ELb1ELb1ELb1ELb0ELb1ELb0ELb1ELb0ELb0ELb0ELb0EEENS1_21CollectiveEpilogueFwdINS6_IJSA_NS7_ILi256EEESB_EEES9_SE_SG_Li256ELb1ELb0ELb0ELb0EEENS1_36VarlenDynamicPersistentTileSchedulerILi128ELi96ELi256ELi32ELb0ELb0ELb1ELb1ELb0ELb1EEEEEEEEEvNT_6ParamsE,"a",@progbits
	.sectionflags	@""
	.align	4
.nv.constant0._ZN7cutlass13device_kernelIN5flash11enable_sm90INS1_16FlashAttnFwdSm90INS1_25CollectiveMainloopFwdSm90ILi2EN4cute5tupleIJNS5_1CILi1EEES8_S8_EEENS6_IJNS7_ILi128EEENS7_ILi96EEENS7_ILi64EEEEEELi256ENS_10bfloat16_tEfNS_4arch4Sm90ELb0ELb1ELb1ELb1ELb0ELb1ELb0ELb1ELb0ELb0ELb0ELb0EEENS1_21CollectiveEpilogueFwdINS6_IJSA_NS7_ILi256EEESB_EEES9_SE_SG_Li256ELb1ELb0ELb0ELb0EEENS1_36VarlenDynamicPersistentTileSchedulerILi128ELi96ELi256ELi32ELb0ELb0ELb1ELb1ELb0ELb1EEEEEEEEEvNT_6ParamsE:
	.zero		3456


//--------------------- .nv.constant0._ZN7cutlass13device_kernelIN5flash11enable_sm90INS1_16FlashAttnFwdSm90INS1_25CollectiveMainloopFwdSm90ILi2EN4cute5tupleIJNS5_1CILi1EEES8_S8_EEENS6_IJNS7_ILi128EEENS7_ILi96EEENS7_ILi64EEEEEELi256ENS_10bfloat16_tEfNS_4arch4Sm90ELb0ELb1ELb1ELb1ELb0ELb0ELb1ELb1ELb0ELb0ELb0ELb0EEENS1_21CollectiveEpilogueFwdINS6_IJSA_NS7_ILi256EEESB_EEES9_SE_SG_Li256ELb1ELb0ELb0ELb0EEENS1_36VarlenDynamicPersistentTileSchedulerILi128ELi96ELi256ELi32ELb0ELb0ELb1ELb1ELb0ELb1EEEEEEEEEvNT_6ParamsE --------------------------
	.section	.nv.constant0._ZN7cutlass13device_kernelIN5flash11enable_sm90INS1_16FlashAttnFwdSm90INS1_25CollectiveMainloopFwdSm90ILi2EN4cute5tupleIJNS5_1CILi1EEES8_S8_EEENS6_IJNS7_ILi128EEENS7_ILi96EEENS7_ILi64EEEEEELi256ENS_10bfloat16_tEfNS_4arch4Sm90ELb0ELb1ELb1ELb1ELb0ELb0ELb1ELb1ELb0ELb0ELb0ELb0EEENS1_21CollectiveEpilogueFwdINS6_IJSA_NS7_ILi256EEESB_EEES9_SE_SG_Li256ELb1ELb0ELb0ELb0EEENS1_36VarlenDynamicPersistentTileSchedulerILi128ELi96ELi256ELi32ELb0ELb0ELb1ELb1ELb0ELb1EEEEEEEEEvNT_6ParamsE,"a",@progbits
	.sectionflags	@""
	.align	4
.nv.constant0._ZN7cutlass13device_kernelIN5flash11enable_sm90INS1_16FlashAttnFwdSm90INS1_25CollectiveMainloopFwdSm90ILi2EN4cute5tupleIJNS5_1CILi1EEES8_S8_EEENS6_IJNS7_ILi128EEENS7_ILi96EEENS7_ILi64EEEEEELi256ENS_10bfloat16_tEfNS_4arch4Sm90ELb0ELb1ELb1ELb1ELb0ELb0ELb1ELb1ELb0ELb0ELb0ELb0EEENS1_21CollectiveEpilogueFwdINS6_IJSA_NS7_ILi256EEESB_EEES9_SE_SG_Li256ELb1ELb0ELb0ELb0EEENS1_36VarlenDynamicPersistentTileSchedulerILi128ELi96ELi256ELi32ELb0ELb0ELb1ELb1ELb0ELb1EEEEEEEEEvNT_6ParamsE:
	.zero		3712


//--------------------- .nv.constant0._ZN7cutlass13device_kernelIN5flash11enable_sm90INS1_16FlashAttnFwdSm90INS1_25CollectiveMainloopFwdSm90ILi2EN4cute5tupleIJNS5_1CILi1EEES8_S8_EEENS6_IJNS7_ILi128EEENS7_ILi96EEENS7_ILi64EEEEEELi256ENS_10bfloat16_tEfNS_4arch4Sm90ELb0ELb1ELb1ELb1ELb0ELb1ELb1ELb1ELb0ELb0ELb0ELb0EEENS1_21CollectiveEpilogueFwdINS6_IJSA_NS7_ILi256EEESB_EEES9_SE_SG_Li256ELb1ELb0ELb0ELb0EEENS1_36VarlenDynamicPersistentTileSchedulerILi128ELi96ELi256ELi32ELb0ELb0ELb1ELb1ELb0ELb1EEEEEEEEEvNT_6ParamsE --------------------------
	.section	.nv.constant0._ZN7cutlass13device_kernelIN5flash11enable_sm90INS1_16FlashAttnFwdSm90INS1_25CollectiveMainloopFwdSm90ILi2EN4cute5tupleIJNS5_1CILi1EEES8_S8_EEENS6_IJNS7_ILi128EEENS7_ILi96EEENS7_ILi64EEEEEELi256ENS_10bfloat16_tEfNS_4arch4Sm90ELb0ELb1ELb1ELb1ELb0ELb1ELb1ELb1ELb0ELb0ELb0ELb0EEENS1_21CollectiveEpilogueFwdINS6_IJSA_NS7_ILi256EEESB_EEES9_SE_SG_Li256ELb1ELb0ELb0ELb0EEENS1_36VarlenDynamicPersistentTileSchedulerILi128ELi96ELi256ELi32ELb0ELb0ELb1ELb1ELb0ELb1EEEEEEEEEvNT_6ParamsE,"a",@progbits
	.sectionflags	@""
	.align	4
.nv.constant0._ZN7cutlass13device_kernelIN5flash11enable_sm90INS1_16FlashAttnFwdSm90INS1_25CollectiveMainloopFwdSm90ILi2EN4cute5tupleIJNS5_1CILi1EEES8_S8_EEENS6_IJNS7_ILi128EEENS7_ILi96EEENS7_ILi64EEEEEELi256ENS_10bfloat16_tEfNS_4arch4Sm90ELb0ELb1ELb1ELb1ELb0ELb1ELb1ELb1ELb0ELb0ELb0ELb0EEENS1_21CollectiveEpilogueFwdINS6_IJSA_NS7_ILi256EEESB_EEES9_SE_SG_Li256ELb1ELb0ELb0ELb0EEENS1_36VarlenDynamicPersistentTileSchedulerILi128ELi96ELi256ELi32ELb0ELb0ELb1ELb1ELb0ELb1EEEEEEEEEvNT_6ParamsE:
	.zero		3712


//--------------------- .nv.constant0._ZN7cutlass13device_kernelIN5flash11enable_sm90INS1_16FlashAttnFwdSm90INS1_25CollectiveMainloopFwdSm90ILi2EN4cute5tupleIJNS5_1CILi1EEES8_S8_EEENS6_IJNS7_ILi128EEENS7_ILi96EEENS7_ILi64EEEEEELi256ENS_10bfloat16_tEfNS_4arch4Sm90ELb1ELb0ELb1ELb0ELb0ELb0ELb0ELb1ELb0ELb0ELb0ELb0EEENS1_21CollectiveEpilogueFwdINS6_IJSA_NS7_ILi256EEESB_EEES9_SE_SG_Li256ELb0ELb0ELb0ELb0EEENS1_30DynamicPersistentTileSchedulerILi256ELi32ELb0ELb0ELb1EEEEEEEEEvNT_6ParamsE --------------------------
	.section	.nv.constant0._ZN7cutlass13device_kernelIN5flash11enable_sm90INS1_16FlashAttnFwdSm90INS1_25CollectiveMainloopFwdSm90ILi2EN4cute5tupleIJNS5_1CILi1EEES8_S8_EEENS6_IJNS7_ILi128EEENS7_ILi96EEENS7_ILi64EEEEEELi256ENS_10bfloat16_tEfNS_4arch4Sm90ELb1ELb0ELb1ELb0ELb0ELb0ELb0ELb1ELb0ELb0ELb0ELb0EEENS1_21CollectiveEpilogueFwdINS6_IJSA_NS7_ILi256EEESB_EEES9_SE_SG_Li256ELb0ELb0ELb0ELb0EEENS1_30DynamicPersistentTileSchedulerILi256ELi32ELb0ELb0ELb1EEEEEEEEEvNT_6ParamsE,"a",@progbits
	.sectionflags	@""
	.align	4
.nv.constant0._ZN7cutlass13device_kernelIN5flash11enable_sm90INS1_16FlashAttnFwdSm90INS1_25CollectiveMainloopFwdSm90ILi2EN4cute5tupleIJNS5_1CILi1EEES8_S8_EEENS6_IJNS7_ILi128EEENS7_ILi96EEENS7_ILi64EEEEEELi256ENS_10bfloat16_tEfNS_4arch4Sm90ELb1ELb0ELb1ELb0ELb0ELb0ELb0ELb1ELb0ELb0ELb0ELb0EEENS1_21CollectiveEpilogueFwdINS6_IJSA_NS7_ILi256EEESB_EEES9_SE_SG_Li256ELb0ELb0ELb0ELb0EEENS1_30DynamicPersistentTileSchedulerILi256ELi32ELb0ELb0ELb1EEEEEEEEEvNT_6ParamsE:
	.zero		3840


//--------------------- .nv.constant0._ZN7cutlass13device_kernelIN5flash11enable_sm90INS1_16FlashAttnFwdSm90INS1_25CollectiveMainloopFwdSm90ILi2EN4cute5tupleIJNS5_1CILi1EEES8_S8_EEENS6_IJNS7_ILi128EEENS7_ILi96EEENS7_ILi64EEEEEELi256ENS_10bfloat16_tEfNS_4arch4Sm90ELb1ELb0ELb1ELb0ELb0ELb0ELb1ELb1ELb0ELb0ELb0ELb0EEENS1_21CollectiveEpilogueFwdINS6_IJSA_NS7_ILi256EEESB_EEES9_SE_SG_Li256ELb0ELb0ELb0ELb0EEENS1_30DynamicPersistentTileSchedulerILi256ELi32ELb0ELb0ELb1EEEEEEEEEvNT_6ParamsE --------------------------
	.section	.nv.constant0._ZN7cutlass13device_kernelIN5flash11enable_sm90INS1_16FlashAttnFwdSm90INS1_25CollectiveMainloopFwdSm90ILi2EN4cute5tupleIJNS5_1CILi1EEES8_S8_EEENS6_IJNS7_ILi128EEENS7_ILi96EEENS7_ILi64EEEEEELi256ENS_10bfloat16_tEfNS_4arch4Sm90ELb1ELb0ELb1ELb0ELb0ELb0ELb1ELb1ELb0ELb0ELb0ELb0EEENS1_21CollectiveEpilogueFwdINS6_IJSA_NS7_ILi256EEESB_EEES9_SE_SG_Li256ELb0ELb0ELb0ELb0EEENS1_30DynamicPersistentTileSchedulerILi256ELi32ELb0ELb0ELb1EEEEEEEEEvNT_6ParamsE,"a",@progbits
	.sectionflags	@""
	.align	4
.nv.constant0._ZN7cutlass13device_kernelIN5flash11enable_sm90INS1_16FlashAttnFwdSm90INS1_25CollectiveMainloopFwdSm90ILi2EN4cute5tupleIJNS5_1CILi1EEES8_S8_EEENS6_IJNS7_ILi128EEENS7_ILi96EEENS7_ILi64EEEEEELi256ENS_10bfloat16_tEfNS_4arch4Sm90ELb1ELb0ELb1ELb0ELb0ELb0ELb1ELb1ELb0ELb0ELb0ELb0EEENS1_21CollectiveEpilogueFwdINS6_IJSA_NS7_ILi256EEESB_EEES9_SE_SG_Li256ELb0ELb0ELb0ELb0EEENS1_30DynamicPersistentTileSchedulerILi256ELi32ELb0ELb0ELb1EEEEEEEEEvNT_6ParamsE:
	.zero		4096


//--------------------- .nv.constant0._ZN7cutlass13device_kernelIN5flash11enable_sm90INS1_16FlashAttnFwdSm90INS1_25CollectiveMainloopFwdSm90ILi2EN4cute5tupleIJNS5_1CILi1EEES8_S8_EEENS6_IJNS7_ILi128EEENS7_ILi96EEENS7_ILi64EEEEEELi256ENS_10bfloat16_tEfNS_4arch4Sm90ELb1ELb0ELb1ELb1ELb0ELb0ELb0ELb1ELb0ELb0ELb0ELb0EEENS1_21CollectiveEpilogueFwdINS6_IJSA_NS7_ILi256EEESB_EEES9_SE_SG_Li256ELb1ELb0ELb0ELb0EEENS1_36VarlenDynamicPersistentTileSchedulerILi128ELi96ELi256ELi32ELb0ELb0ELb1ELb1ELb1ELb1EEEEEEEEEvNT_6ParamsE --------------------------
	.section	.nv.constant0._ZN7cutlass13device_kernelIN5flash11enable_sm90INS1_16FlashAttnFwdSm90INS1_25CollectiveMainloopFwdSm90ILi2EN4cute5tupleIJNS5_1CILi1EEES8_S8_EEENS6_IJNS7_ILi128EEENS7_ILi96EEENS7_ILi64EEEEEELi256ENS_10bfloat16_tEfNS_4arch4Sm90ELb1ELb0ELb1ELb1ELb0ELb0ELb0ELb1ELb0ELb0ELb0ELb0EEENS1_21CollectiveEpilogueFwdINS6_IJSA_NS7_ILi256EEESB_EEES9_SE_SG_Li256ELb1ELb0ELb0ELb0EEENS1_36VarlenDynamicPersistentTileSchedulerILi128ELi96ELi256ELi32ELb0ELb0ELb1ELb1ELb1ELb1EEEEEEEEEvNT_6ParamsE,"a",@progbits
	.sectionflags	@""
	.align	4
.nv.constant0._ZN7cutlass13device_kernelIN5flash11enable_sm90INS1_16FlashAttnFwdSm90INS1_25CollectiveMainloopFwdSm90ILi2EN4cute5tupleIJNS5_1CILi1EEES8_S8_EEENS6_IJNS7_ILi128EEENS7_ILi96EEENS7_ILi64EEEEEELi256ENS_10bfloat16_tEfNS_4arch4Sm90ELb1ELb0ELb1ELb1ELb0ELb0ELb0ELb1ELb0ELb0ELb0ELb0EEENS1_21CollectiveEpilogueFwdINS6_IJSA_NS7_ILi256EEESB_EEES9_SE_SG_Li256ELb1ELb0ELb0ELb0EEENS1_36VarlenDynamicPersistentTileSchedulerILi128ELi96ELi256ELi32ELb0ELb0ELb1ELb1ELb1ELb1EEEEEEEEEvNT_6ParamsE:
	.zero		3456


//--------------------- .nv.constant0._ZN7cutlass13device_kernelIN5flash11enable_sm90INS1_16FlashAttnFwdSm90INS1_25CollectiveMainloopFwdSm90ILi2EN4cute5tupleIJNS5_1CILi1EEES8_S8_EEENS6_IJNS7_ILi128EEENS7_ILi96EEENS7_ILi64EEEEEELi256ENS_10bfloat16_tEfNS_4arch4Sm90ELb1ELb0ELb1ELb1ELb0ELb1ELb0ELb1ELb0ELb0ELb0ELb0EEENS1_21CollectiveEpilogueFwdINS6_IJSA_NS7_ILi256EEESB_EEES9_SE_SG_Li256ELb1ELb0ELb0ELb0EEENS1_36VarlenDynamicPersistentTileSchedulerILi128ELi96ELi256ELi32ELb0ELb0ELb1ELb1ELb1ELb1EEEEEEEEEvNT_6ParamsE --------------------------
	.section	.nv.constant0._ZN7cutlass13device_kernelIN5flash11enable_sm90INS1_16FlashAttnFwdSm90INS1_25CollectiveMainloopFwdSm90ILi2EN4cute5tupleIJNS5_1CILi1EEES8_S8_EEENS6_IJNS7_ILi128EEENS7_ILi96EEENS7_ILi64EEEEEELi256ENS_10bfloat16_tEfNS_4arch4Sm90ELb1ELb0ELb1ELb1ELb0ELb1ELb0ELb1ELb0ELb0ELb0ELb0EEENS1_21CollectiveEpilogueFwdINS6_IJSA_NS7_ILi256EEESB_EEES9_SE_SG_Li256ELb1ELb0ELb0ELb0EEENS1_36VarlenDynamicPersistentTileSchedulerILi128ELi96ELi256ELi32ELb0ELb0ELb1ELb1ELb1ELb1EEEEEEEEEvNT_6ParamsE,"a",@progbits
	.sectionflags	@""
	.align	4
.nv.constant0._ZN7cutlass13device_kernelIN5flash11enable_sm90INS1_16FlashAttnFwdSm90INS1_25CollectiveMainloopFwdSm90ILi2EN4cute5tupleIJNS5_1CILi1EEES8_S8_EEENS6_IJNS7_ILi128EEENS7_ILi96EEENS7_ILi64EEEEEELi256ENS_10bfloat16_tEfNS_4arch4Sm90ELb1ELb0ELb1ELb1ELb0ELb1ELb0ELb1ELb0ELb0ELb0ELb0EEENS1_21CollectiveEpilogueFwdINS6_IJSA_NS7_ILi256EEESB_EEES9_SE_SG_Li256ELb1ELb0ELb0ELb0EEENS1_36VarlenDynamicPersistentTileSchedulerILi128ELi96ELi256ELi32ELb0ELb0ELb1ELb1ELb1ELb1EEEEEEEEEvNT_6ParamsE:
	.zero		3456


//--------------------- .nv.constant0._ZN7cutlass13device_kernelIN5flash11enable_sm90INS1_16FlashAttnFwdSm90INS1_25CollectiveMainloopFwdSm90ILi2EN4cute5tupleIJNS5_1CILi1EEES8_S8_EEENS6_IJNS7_ILi128EEENS7_ILi96EEENS7_ILi64EEEEEELi256ENS_10bfloat16_tEfNS_4arch4Sm90ELb1ELb0ELb1ELb1ELb0ELb0ELb1ELb1ELb0ELb0ELb0ELb0EEENS1_21CollectiveEpilogueFwdINS6_IJSA_NS7_ILi256EEESB_EEES9_SE_SG_Li256ELb1ELb0ELb0ELb0EEENS1_36VarlenDynamicPersistentTileSchedulerILi128ELi96ELi256ELi32ELb0ELb0ELb1ELb1ELb1ELb1EEEEEEEEEvNT_6ParamsE --------------------------
	.section	.nv.constant0._ZN7cutlass13device_kernelIN5flash11enable_sm90INS1_16FlashAttnFwdSm90INS1_25CollectiveMainloopFwdSm90ILi2EN4cute5tupleIJNS5_1CILi1EEES8_S8_EEENS6_IJNS7_ILi128EEENS7_ILi96EEENS7_ILi64EEEEEELi256ENS_10bfloat16_tEfNS_4arch4Sm90ELb1ELb0ELb1ELb1ELb0ELb0ELb1ELb1ELb0ELb0ELb0ELb0EEENS1_21CollectiveEpilogueFwdINS6_IJSA_NS7_ILi256EEESB_EEES9_SE_SG_Li256ELb1ELb0ELb0ELb0EEENS1_36VarlenDynamicPersistentTileSchedulerILi128ELi96ELi256ELi32ELb0ELb0ELb1ELb1ELb1ELb1EEEEEEEEEvNT_6ParamsE,"a",@progbits
	.sectionflags	@""
	.align	4
.nv.constant0._ZN7cutlass13device_kernelIN5flash11enable_sm90INS1_16FlashAttnFwdSm90INS1_25CollectiveMainloopFwdSm90ILi2EN4cute5tupleIJNS5_1CILi1EEES8_S8_EEENS6_IJNS7_ILi128EEENS7_ILi96EEENS7_ILi64EEEEEELi256ENS_10bfloat16_tEfNS_4arch4Sm90ELb1ELb0ELb1ELb1ELb0ELb0ELb1ELb1ELb0ELb0ELb0ELb0EEENS1_21CollectiveEpilogueFwdINS6_IJSA_NS7_ILi256EEESB_EEES9_SE_SG_Li256ELb1ELb0ELb0ELb0EEENS1_36VarlenDynamicPersistentTileSchedulerILi128ELi96ELi256ELi32ELb0ELb0ELb1ELb1ELb1ELb1EEEEEEEEEvNT_6ParamsE:
	.zero		3712


//--------------------- .nv.constant0._ZN7cutlass13device_kernelIN5flash11enable_sm90INS1_16FlashAttnFwdSm90INS1_25CollectiveMainloopFwdSm90ILi2EN4cute5tupleIJNS5_1CILi1EEES8_S8_EEENS6_IJNS7_ILi128EEENS7_ILi96EEENS7_ILi64EEEEEELi256ENS_10bfloat16_tEfNS_4arch4Sm90ELb1ELb0ELb1ELb1ELb0ELb1ELb1ELb1ELb0ELb0ELb0ELb0EEENS1_21CollectiveEpilogueFwdINS6_IJSA_NS7_ILi256EEESB_EEES9_SE_SG_Li256ELb1ELb0ELb0ELb0EEENS1_36VarlenDynamicPersistentTileSchedulerILi128ELi96ELi256ELi32ELb0ELb0ELb1ELb1ELb1ELb1EEEEEEEEEvNT_6ParamsE --------------------------
	.section	.nv.constant0._ZN7cutlass13device_kernelIN5flash11enable_sm90INS1_16FlashAttnFwdSm90INS1_25CollectiveMainloopFwdSm90ILi2EN4cute5tupleIJNS5_1CILi1EEES8_S8_EEENS6_IJNS7_ILi128EEENS7_ILi96EEENS7_ILi64EEEEEELi256ENS_10bfloat16_tEfNS_4arch4Sm90ELb1ELb0ELb1ELb1ELb0ELb1ELb1ELb1ELb0ELb0ELb0ELb0EEENS1_21CollectiveEpilogueFwdINS6_IJSA_NS7_ILi256EEESB_EEES9_SE_SG_Li256ELb1ELb0ELb0ELb0EEENS1_36VarlenDynamicPersistentTileSchedulerILi128ELi96ELi256ELi32ELb0ELb0ELb1ELb1ELb1ELb1EEEEEEEEEvNT_6ParamsE,"a",@progbits
	.sectionflags	@""
	.align	4
.nv.constant0._ZN7cutlass13device_kernelIN5flash11enable_sm90INS1_16FlashAttnFwdSm90INS1_25CollectiveMainloopFwdSm90ILi2EN4cute5tupleIJNS5_1CILi1EEES8_S8_EEENS6_IJNS7_ILi128EEENS7_ILi96EEENS7_ILi64EEEEEELi256ENS_10bfloat16_tEfNS_4arch4Sm90ELb1ELb0ELb1ELb1ELb0ELb1ELb1ELb1ELb0ELb0ELb0ELb0EEENS1_21CollectiveEpilogueFwdINS6_IJSA_NS7_ILi256EEESB_EEES9_SE_SG_Li256ELb1ELb0ELb0ELb0EEENS1_36VarlenDynamicPersistentTileSchedulerILi128ELi96ELi256ELi32ELb0ELb0ELb1ELb1ELb1ELb1EEEEEEEEEvNT_6ParamsE:
	.zero		3712


//--------------------- SYMBOLS --------------------------

	.type		.nv.reservedSmem.offset0,@object
	.size		.nv.reservedSmem.offset0,0x4
